//
// Generated by NVIDIA NVVM Compiler
//
// Compiler Build ID: CL-36424714
// Cuda compilation tools, release 13.0, V13.0.88
// Based on NVVM 20.0.0
//

.version 9.0
.target sm_100
.address_size 64

	// .globl	_Z20sort_using_cascadingRKi
// _ZZN3cub18CUB_300001_SM_10006detail10radix_sort31DeviceRadixSortSingleTileKernelINS1_5radix10policy_hubIiiyE10Policy1000ELNS0_9SortOrderE0EiiyNS1_21identity_decomposer_tEEEvPKT1_PSA_PKT2_PSE_T3_iiT4_E12temp_storage has been demoted
// _ZZN3cub18CUB_300001_SM_10006detail10radix_sort30DeviceRadixSortHistogramKernelINS1_5radix10policy_hubIiiyE10Policy1000ELNS0_9SortOrderE0EiyNS1_21identity_decomposer_tEEEvPT2_PKT1_SA_iiT3_E12temp_storage has been demoted
// _ZZN3cub18CUB_300001_SM_10006detail10radix_sort33DeviceRadixSortExclusiveSumKernelINS1_5radix10policy_hubIiiyE10Policy1000EyEEvPT0_E12temp_storage has been demoted
// _ZZN3cub18CUB_300001_SM_10006detail10radix_sort29DeviceRadixSortOnesweepKernelINS1_5radix10policy_hubIiiyE10Policy1000ELNS0_9SortOrderE0EiiyiiNS1_21identity_decomposer_tEEEvPT5_SB_PT3_PKSC_PT1_PKSG_PT2_PKSK_T4_iiT6_E1s has been demoted
.global .align 1 .b8 _ZN34_INTERNAL_2081e6cf_4_k_cu_3bbff78c4cuda3std3__45__cpo5beginE[1];
.global .align 1 .b8 _ZN34_INTERNAL_2081e6cf_4_k_cu_3bbff78c4cuda3std3__45__cpo3endE[1];
.global .align 1 .b8 _ZN34_INTERNAL_2081e6cf_4_k_cu_3bbff78c4cuda3std3__45__cpo6cbeginE[1];
.global .align 1 .b8 _ZN34_INTERNAL_2081e6cf_4_k_cu_3bbff78c4cuda3std3__45__cpo4cendE[1];
.global .align 1 .b8 _ZN34_INTERNAL_2081e6cf_4_k_cu_3bbff78c4cuda3std3__45__cpo6rbeginE[1];
.global .align 1 .b8 _ZN34_INTERNAL_2081e6cf_4_k_cu_3bbff78c4cuda3std3__45__cpo4rendE[1];
.global .align 1 .b8 _ZN34_INTERNAL_2081e6cf_4_k_cu_3bbff78c4cuda3std3__45__cpo7crbeginE[1];
.global .align 1 .b8 _ZN34_INTERNAL_2081e6cf_4_k_cu_3bbff78c4cuda3std3__45__cpo5crendE[1];
.global .align 1 .b8 _ZN34_INTERNAL_2081e6cf_4_k_cu_3bbff78c4cuda3std3__436_GLOBAL__N__2081e6cf_4_k_cu_3bbff78c6ignoreE[1];
.global .align 1 .b8 _ZN34_INTERNAL_2081e6cf_4_k_cu_3bbff78c4cuda3std3__419piecewise_constructE[1];
.global .align 1 .b8 _ZN34_INTERNAL_2081e6cf_4_k_cu_3bbff78c4cuda3std3__48in_placeE[1];
.global .align 1 .b8 _ZN34_INTERNAL_2081e6cf_4_k_cu_3bbff78c4cuda3std3__420unreachable_sentinelE[1];
.global .align 1 .b8 _ZN34_INTERNAL_2081e6cf_4_k_cu_3bbff78c4cuda3std3__47nulloptE[1];
.global .align 1 .b8 _ZN34_INTERNAL_2081e6cf_4_k_cu_3bbff78c4cuda3std3__48unexpectE[1];
.global .align 1 .b8 _ZN34_INTERNAL_2081e6cf_4_k_cu_3bbff78c4cuda3std6ranges3__45__cpo4swapE[1];
.global .align 1 .b8 _ZN34_INTERNAL_2081e6cf_4_k_cu_3bbff78c4cuda3std6ranges3__45__cpo9iter_moveE[1];
.global .align 1 .b8 _ZN34_INTERNAL_2081e6cf_4_k_cu_3bbff78c4cuda3std6ranges3__45__cpo5beginE[1];
.global .align 1 .b8 _ZN34_INTERNAL_2081e6cf_4_k_cu_3bbff78c4cuda3std6ranges3__45__cpo3endE[1];
.global .align 1 .b8 _ZN34_INTERNAL_2081e6cf_4_k_cu_3bbff78c4cuda3std6ranges3__45__cpo6cbeginE[1];
.global .align 1 .b8 _ZN34_INTERNAL_2081e6cf_4_k_cu_3bbff78c4cuda3std6ranges3__45__cpo4cendE[1];
.global .align 1 .b8 _ZN34_INTERNAL_2081e6cf_4_k_cu_3bbff78c4cuda3std6ranges3__45__cpo7advanceE[1];
.global .align 1 .b8 _ZN34_INTERNAL_2081e6cf_4_k_cu_3bbff78c4cuda3std6ranges3__45__cpo9iter_swapE[1];
.global .align 1 .b8 _ZN34_INTERNAL_2081e6cf_4_k_cu_3bbff78c4cuda3std6ranges3__45__cpo4nextE[1];
.global .align 1 .b8 _ZN34_INTERNAL_2081e6cf_4_k_cu_3bbff78c4cuda3std6ranges3__45__cpo4prevE[1];
.global .align 1 .b8 _ZN34_INTERNAL_2081e6cf_4_k_cu_3bbff78c4cuda3std6ranges3__45__cpo4dataE[1];
.global .align 1 .b8 _ZN34_INTERNAL_2081e6cf_4_k_cu_3bbff78c4cuda3std6ranges3__45__cpo5cdataE[1];
.global .align 1 .b8 _ZN34_INTERNAL_2081e6cf_4_k_cu_3bbff78c4cuda3std6ranges3__45__cpo4sizeE[1];
.global .align 1 .b8 _ZN34_INTERNAL_2081e6cf_4_k_cu_3bbff78c4cuda3std6ranges3__45__cpo5ssizeE[1];
.global .align 1 .b8 _ZN34_INTERNAL_2081e6cf_4_k_cu_3bbff78c4cuda3std6ranges3__45__cpo8distanceE[1];
.global .align 1 .b8 _ZN34_INTERNAL_2081e6cf_4_k_cu_3bbff78c6thrust24THRUST_300001_SM_1000_NS8cuda_cub3parE[1];
.global .align 1 .b8 _ZN34_INTERNAL_2081e6cf_4_k_cu_3bbff78c6thrust24THRUST_300001_SM_1000_NS8cuda_cub10par_nosyncE[1];
.global .align 1 .b8 _ZN34_INTERNAL_2081e6cf_4_k_cu_3bbff78c6thrust24THRUST_300001_SM_1000_NS6system6detail10sequential3seqE[1];
.global .align 1 .b8 _ZN34_INTERNAL_2081e6cf_4_k_cu_3bbff78c6thrust24THRUST_300001_SM_1000_NS6system3cpp3parE[1];
.global .align 1 .b8 _ZN34_INTERNAL_2081e6cf_4_k_cu_3bbff78c6thrust24THRUST_300001_SM_1000_NS12placeholders2_1E[1];
.global .align 1 .b8 _ZN34_INTERNAL_2081e6cf_4_k_cu_3bbff78c6thrust24THRUST_300001_SM_1000_NS12placeholders2_2E[1];
.global .align 1 .b8 _ZN34_INTERNAL_2081e6cf_4_k_cu_3bbff78c6thrust24THRUST_300001_SM_1000_NS12placeholders2_3E[1];
.global .align 1 .b8 _ZN34_INTERNAL_2081e6cf_4_k_cu_3bbff78c6thrust24THRUST_300001_SM_1000_NS12placeholders2_4E[1];
.global .align 1 .b8 _ZN34_INTERNAL_2081e6cf_4_k_cu_3bbff78c6thrust24THRUST_300001_SM_1000_NS12placeholders2_5E[1];
.global .align 1 .b8 _ZN34_INTERNAL_2081e6cf_4_k_cu_3bbff78c6thrust24THRUST_300001_SM_1000_NS12placeholders2_6E[1];
.global .align 1 .b8 _ZN34_INTERNAL_2081e6cf_4_k_cu_3bbff78c6thrust24THRUST_300001_SM_1000_NS12placeholders2_7E[1];
.global .align 1 .b8 _ZN34_INTERNAL_2081e6cf_4_k_cu_3bbff78c6thrust24THRUST_300001_SM_1000_NS12placeholders2_8E[1];
.global .align 1 .b8 _ZN34_INTERNAL_2081e6cf_4_k_cu_3bbff78c6thrust24THRUST_300001_SM_1000_NS12placeholders2_9E[1];
.global .align 1 .b8 _ZN34_INTERNAL_2081e6cf_4_k_cu_3bbff78c6thrust24THRUST_300001_SM_1000_NS12placeholders3_10E[1];
.global .align 1 .b8 _ZN34_INTERNAL_2081e6cf_4_k_cu_3bbff78c6thrust24THRUST_300001_SM_1000_NS3seqE[1];
.global .align 1 .b8 _ZN34_INTERNAL_2081e6cf_4_k_cu_3bbff78c6thrust24THRUST_300001_SM_1000_NS6deviceE[1];

.visible .entry _Z20sort_using_cascadingRKi(
	.param .u64 .ptr .align 1 _Z20sort_using_cascadingRKi_param_0
)
{


	ret;

}
	// .globl	_ZN3cub18CUB_300001_SM_10006detail11EmptyKernelIvEEvv
.visible .entry _ZN3cub18CUB_300001_SM_10006detail11EmptyKernelIvEEvv()
{


	ret;

}
	// .globl	_ZN3cub18CUB_300001_SM_10006detail8for_each13static_kernelINS2_12policy_hub_t12policy_500_tEmN6thrust24THRUST_300001_SM_1000_NS8cuda_cub20__uninitialized_fill7functorINS7_10device_ptrIiEEiEEEEvT0_T1_
.visible .entry _ZN3cub18CUB_300001_SM_10006detail8for_each13static_kernelINS2_12policy_hub_t12policy_500_tEmN6thrust24THRUST_300001_SM_1000_NS8cuda_cub20__uninitialized_fill7functorINS7_10device_ptrIiEEiEEEEvT0_T1_(
	.param .u64 _ZN3cub18CUB_300001_SM_10006detail8for_each13static_kernelINS2_12policy_hub_t12policy_500_tEmN6thrust24THRUST_300001_SM_1000_NS8cuda_cub20__uninitialized_fill7functorINS7_10device_ptrIiEEiEEEEvT0_T1__param_0,
	.param .align 8 .b8 _ZN3cub18CUB_300001_SM_10006detail8for_each13static_kernelINS2_12policy_hub_t12policy_500_tEmN6thrust24THRUST_300001_SM_1000_NS8cuda_cub20__uninitialized_fill7functorINS7_10device_ptrIiEEiEEEEvT0_T1__param_1[16]
)
.maxntid 256
{
	.reg .pred 	%p<4>;
	.reg .b16 	%rs<5>;
	.reg .b32 	%r<12>;
	.reg .b64 	%rd<16>;

	ld.param.u32 	%r3, [_ZN3cub18CUB_300001_SM_10006detail8for_each13static_kernelINS2_12policy_hub_t12policy_500_tEmN6thrust24THRUST_300001_SM_1000_NS8cuda_cub20__uninitialized_fill7functorINS7_10device_ptrIiEEiEEEEvT0_T1__param_1+8];
	ld.param.u64 	%rd4, [_ZN3cub18CUB_300001_SM_10006detail8for_each13static_kernelINS2_12policy_hub_t12policy_500_tEmN6thrust24THRUST_300001_SM_1000_NS8cuda_cub20__uninitialized_fill7functorINS7_10device_ptrIiEEiEEEEvT0_T1__param_1];
	ld.param.u64 	%rd5, [_ZN3cub18CUB_300001_SM_10006detail8for_each13static_kernelINS2_12policy_hub_t12policy_500_tEmN6thrust24THRUST_300001_SM_1000_NS8cuda_cub20__uninitialized_fill7functorINS7_10device_ptrIiEEiEEEEvT0_T1__param_0];
	mov.u32 	%r9, %ctaid.x;
	mul.wide.u32 	%rd1, %r9, 512;
	sub.s64 	%rd2, %rd5, %rd1;
	setp.lt.u64 	%p1, %rd2, 512;
	@%p1 bra 	$L__BB2_2;
	mov.u32 	%r11, %tid.x;
	cvta.to.global.u64 	%rd11, %rd4;
	cvt.u64.u32 	%rd12, %r11;
	add.s64 	%rd13, %rd1, %rd12;
	shl.b64 	%rd14, %rd13, 2;
	add.s64 	%rd15, %rd11, %rd14;
	st.global.u32 	[%rd15], %r3;
	st.global.u32 	[%rd15+1024], %r3;
	bra.uni 	$L__BB2_6;
$L__BB2_2:
	cvta.to.global.u64 	%rd6, %rd4;
	mov.u32 	%r2, %tid.x;
	cvt.u64.u32 	%rd7, %r2;
	setp.le.u64 	%p2, %rd2, %rd7;
	add.s64 	%rd8, %rd1, %rd7;
	shl.b64 	%rd9, %rd8, 2;
	add.s64 	%rd3, %rd6, %rd9;
	@%p2 bra 	$L__BB2_4;
	st.global.u32 	[%rd3], %r3;
$L__BB2_4:
	add.s32 	%r10, %r2, 256;
	cvt.u64.u32 	%rd10, %r10;
	setp.le.u64 	%p3, %rd2, %rd10;
	@%p3 bra 	$L__BB2_6;
	st.global.u32 	[%rd3+1024], %r3;
$L__BB2_6:
	ret;

}
	// .globl	_ZN3cub18CUB_300001_SM_10006detail10radix_sort31DeviceRadixSortSingleTileKernelINS1_5radix10policy_hubIiiyE10Policy1000ELNS0_9SortOrderE0EiiyNS1_21identity_decomposer_tEEEvPKT1_PSA_PKT2_PSE_T3_iiT4_
.visible .entry _ZN3cub18CUB_300001_SM_10006detail10radix_sort31DeviceRadixSortSingleTileKernelINS1_5radix10policy_hubIiiyE10Policy1000ELNS0_9SortOrderE0EiiyNS1_21identity_decomposer_tEEEvPKT1_PSA_PKT2_PSE_T3_iiT4_(
	.param .u64 .ptr .align 1 _ZN3cub18CUB_300001_SM_10006detail10radix_sort31DeviceRadixSortSingleTileKernelINS1_5radix10policy_hubIiiyE10Policy1000ELNS0_9SortOrderE0EiiyNS1_21identity_decomposer_tEEEvPKT1_PSA_PKT2_PSE_T3_iiT4__param_0,
	.param .u64 .ptr .align 1 _ZN3cub18CUB_300001_SM_10006detail10radix_sort31DeviceRadixSortSingleTileKernelINS1_5radix10policy_hubIiiyE10Policy1000ELNS0_9SortOrderE0EiiyNS1_21identity_decomposer_tEEEvPKT1_PSA_PKT2_PSE_T3_iiT4__param_1,
	.param .u64 .ptr .align 1 _ZN3cub18CUB_300001_SM_10006detail10radix_sort31DeviceRadixSortSingleTileKernelINS1_5radix10policy_hubIiiyE10Policy1000ELNS0_9SortOrderE0EiiyNS1_21identity_decomposer_tEEEvPKT1_PSA_PKT2_PSE_T3_iiT4__param_2,
	.param .u64 .ptr .align 1 _ZN3cub18CUB_300001_SM_10006detail10radix_sort31DeviceRadixSortSingleTileKernelINS1_5radix10policy_hubIiiyE10Policy1000ELNS0_9SortOrderE0EiiyNS1_21identity_decomposer_tEEEvPKT1_PSA_PKT2_PSE_T3_iiT4__param_3,
	.param .u64 _ZN3cub18CUB_300001_SM_10006detail10radix_sort31DeviceRadixSortSingleTileKernelINS1_5radix10policy_hubIiiyE10Policy1000ELNS0_9SortOrderE0EiiyNS1_21identity_decomposer_tEEEvPKT1_PSA_PKT2_PSE_T3_iiT4__param_4,
	.param .u32 _ZN3cub18CUB_300001_SM_10006detail10radix_sort31DeviceRadixSortSingleTileKernelINS1_5radix10policy_hubIiiyE10Policy1000ELNS0_9SortOrderE0EiiyNS1_21identity_decomposer_tEEEvPKT1_PSA_PKT2_PSE_T3_iiT4__param_5,
	.param .u32 _ZN3cub18CUB_300001_SM_10006detail10radix_sort31DeviceRadixSortSingleTileKernelINS1_5radix10policy_hubIiiyE10Policy1000ELNS0_9SortOrderE0EiiyNS1_21identity_decomposer_tEEEvPKT1_PSA_PKT2_PSE_T3_iiT4__param_6,
	.param .align 1 .b8 _ZN3cub18CUB_300001_SM_10006detail10radix_sort31DeviceRadixSortSingleTileKernelINS1_5radix10policy_hubIiiyE10Policy1000ELNS0_9SortOrderE0EiiyNS1_21identity_decomposer_tEEEvPKT1_PSA_PKT2_PSE_T3_iiT4__param_7[1]
)
.maxntid 256
.minnctapersm 1
{
	.reg .pred 	%p<73>;
	.reg .b16 	%rs<39>;
	.reg .b32 	%r<900>;
	.reg .b64 	%rd<37>;
	// demoted variable
	.shared .align 16 .b8 _ZZN3cub18CUB_300001_SM_10006detail10radix_sort31DeviceRadixSortSingleTileKernelINS1_5radix10policy_hubIiiyE10Policy1000ELNS0_9SortOrderE0EiiyNS1_21identity_decomposer_tEEEvPKT1_PSA_PKT2_PSE_T3_iiT4_E12temp_storage[33856];
	ld.param.u64 	%rd10, [_ZN3cub18CUB_300001_SM_10006detail10radix_sort31DeviceRadixSortSingleTileKernelINS1_5radix10policy_hubIiiyE10Policy1000ELNS0_9SortOrderE0EiiyNS1_21identity_decomposer_tEEEvPKT1_PSA_PKT2_PSE_T3_iiT4__param_0];
	ld.param.u64 	%rd6, [_ZN3cub18CUB_300001_SM_10006detail10radix_sort31DeviceRadixSortSingleTileKernelINS1_5radix10policy_hubIiiyE10Policy1000ELNS0_9SortOrderE0EiiyNS1_21identity_decomposer_tEEEvPKT1_PSA_PKT2_PSE_T3_iiT4__param_1];
	ld.param.u64 	%rd7, [_ZN3cub18CUB_300001_SM_10006detail10radix_sort31DeviceRadixSortSingleTileKernelINS1_5radix10policy_hubIiiyE10Policy1000ELNS0_9SortOrderE0EiiyNS1_21identity_decomposer_tEEEvPKT1_PSA_PKT2_PSE_T3_iiT4__param_2];
	ld.param.u64 	%rd8, [_ZN3cub18CUB_300001_SM_10006detail10radix_sort31DeviceRadixSortSingleTileKernelINS1_5radix10policy_hubIiiyE10Policy1000ELNS0_9SortOrderE0EiiyNS1_21identity_decomposer_tEEEvPKT1_PSA_PKT2_PSE_T3_iiT4__param_3];
	ld.param.u64 	%rd9, [_ZN3cub18CUB_300001_SM_10006detail10radix_sort31DeviceRadixSortSingleTileKernelINS1_5radix10policy_hubIiiyE10Policy1000ELNS0_9SortOrderE0EiiyNS1_21identity_decomposer_tEEEvPKT1_PSA_PKT2_PSE_T3_iiT4__param_4];
	ld.param.u32 	%r303, [_ZN3cub18CUB_300001_SM_10006detail10radix_sort31DeviceRadixSortSingleTileKernelINS1_5radix10policy_hubIiiyE10Policy1000ELNS0_9SortOrderE0EiiyNS1_21identity_decomposer_tEEEvPKT1_PSA_PKT2_PSE_T3_iiT4__param_5];
	ld.param.u32 	%r304, [_ZN3cub18CUB_300001_SM_10006detail10radix_sort31DeviceRadixSortSingleTileKernelINS1_5radix10policy_hubIiiyE10Policy1000ELNS0_9SortOrderE0EiiyNS1_21identity_decomposer_tEEEvPKT1_PSA_PKT2_PSE_T3_iiT4__param_6];
	cvta.to.global.u64 	%rd11, %rd10;
	cvt.u32.u64 	%r1, %rd9;
	mov.u32 	%r2, %tid.x;
	mul.lo.s32 	%r3, %r2, 19;
	setp.ge.s32 	%p1, %r3, %r1;
	mul.wide.u32 	%rd12, %r3, 4;
	add.s64 	%rd1, %rd11, %rd12;
	mov.b32 	%r878, -1;
	@%p1 bra 	$L__BB3_2;
	ld.global.u32 	%r306, [%rd1];
	xor.b32  	%r878, %r306, -2147483648;
$L__BB3_2:
	add.s32 	%r6, %r3, 1;
	setp.ge.s32 	%p2, %r6, %r1;
	mov.b32 	%r877, -1;
	@%p2 bra 	$L__BB3_4;
	ld.global.u32 	%r308, [%rd1+4];
	xor.b32  	%r877, %r308, -2147483648;
$L__BB3_4:
	add.s32 	%r9, %r3, 2;
	setp.ge.s32 	%p3, %r9, %r1;
	mov.b32 	%r876, -1;
	@%p3 bra 	$L__BB3_6;
	ld.global.u32 	%r310, [%rd1+8];
	xor.b32  	%r876, %r310, -2147483648;
$L__BB3_6:
	add.s32 	%r12, %r3, 3;
	setp.ge.s32 	%p4, %r12, %r1;
	mov.b32 	%r875, -1;
	@%p4 bra 	$L__BB3_8;
	ld.global.u32 	%r312, [%rd1+12];
	xor.b32  	%r875, %r312, -2147483648;
$L__BB3_8:
	add.s32 	%r15, %r3, 4;
	setp.ge.s32 	%p5, %r15, %r1;
	mov.b32 	%r874, -1;
	@%p5 bra 	$L__BB3_10;
	ld.global.u32 	%r314, [%rd1+16];
	xor.b32  	%r874, %r314, -2147483648;
$L__BB3_10:
	add.s32 	%r18, %r3, 5;
	setp.ge.s32 	%p6, %r18, %r1;
	mov.b32 	%r873, -1;
	@%p6 bra 	$L__BB3_12;
	ld.global.u32 	%r316, [%rd1+20];
	xor.b32  	%r873, %r316, -2147483648;
$L__BB3_12:
	add.s32 	%r21, %r3, 6;
	setp.ge.s32 	%p7, %r21, %r1;
	mov.b32 	%r872, -1;
	@%p7 bra 	$L__BB3_14;
	ld.global.u32 	%r318, [%rd1+24];
	xor.b32  	%r872, %r318, -2147483648;
$L__BB3_14:
	add.s32 	%r24, %r3, 7;
	setp.ge.s32 	%p8, %r24, %r1;
	mov.b32 	%r871, -1;
	@%p8 bra 	$L__BB3_16;
	ld.global.u32 	%r320, [%rd1+28];
	xor.b32  	%r871, %r320, -2147483648;
$L__BB3_16:
	add.s32 	%r27, %r3, 8;
	setp.ge.s32 	%p9, %r27, %r1;
	mov.b32 	%r870, -1;
	@%p9 bra 	$L__BB3_18;
	ld.global.u32 	%r322, [%rd1+32];
	xor.b32  	%r870, %r322, -2147483648;
$L__BB3_18:
	add.s32 	%r30, %r3, 9;
	setp.ge.s32 	%p10, %r30, %r1;
	mov.b32 	%r869, -1;
	@%p10 bra 	$L__BB3_20;
	ld.global.u32 	%r324, [%rd1+36];
	xor.b32  	%r869, %r324, -2147483648;
$L__BB3_20:
	add.s32 	%r33, %r3, 10;
	setp.ge.s32 	%p11, %r33, %r1;
	mov.b32 	%r868, -1;
	@%p11 bra 	$L__BB3_22;
	ld.global.u32 	%r326, [%rd1+40];
	xor.b32  	%r868, %r326, -2147483648;
$L__BB3_22:
	add.s32 	%r36, %r3, 11;
	setp.ge.s32 	%p12, %r36, %r1;
	mov.b32 	%r867, -1;
	@%p12 bra 	$L__BB3_24;
	ld.global.u32 	%r328, [%rd1+44];
	xor.b32  	%r867, %r328, -2147483648;
$L__BB3_24:
	add.s32 	%r39, %r3, 12;
	setp.ge.s32 	%p13, %r39, %r1;
	mov.b32 	%r866, -1;
	@%p13 bra 	$L__BB3_26;
	ld.global.u32 	%r330, [%rd1+48];
	xor.b32  	%r866, %r330, -2147483648;
$L__BB3_26:
	add.s32 	%r42, %r3, 13;
	setp.ge.s32 	%p14, %r42, %r1;
	mov.b32 	%r865, -1;
	@%p14 bra 	$L__BB3_28;
	ld.global.u32 	%r332, [%rd1+52];
	xor.b32  	%r865, %r332, -2147483648;
$L__BB3_28:
	add.s32 	%r45, %r3, 14;
	setp.ge.s32 	%p15, %r45, %r1;
	mov.b32 	%r864, -1;
	@%p15 bra 	$L__BB3_30;
	ld.global.u32 	%r334, [%rd1+56];
	xor.b32  	%r864, %r334, -2147483648;
$L__BB3_30:
	add.s32 	%r48, %r3, 15;
	setp.ge.s32 	%p16, %r48, %r1;
	mov.b32 	%r863, -1;
	@%p16 bra 	$L__BB3_32;
	ld.global.u32 	%r336, [%rd1+60];
	xor.b32  	%r863, %r336, -2147483648;
$L__BB3_32:
	add.s32 	%r51, %r3, 16;
	setp.ge.s32 	%p17, %r51, %r1;
	mov.b32 	%r862, -1;
	@%p17 bra 	$L__BB3_34;
	ld.global.u32 	%r338, [%rd1+64];
	xor.b32  	%r862, %r338, -2147483648;
$L__BB3_34:
	add.s32 	%r54, %r3, 17;
	setp.ge.s32 	%p18, %r54, %r1;
	mov.b32 	%r861, -1;
	@%p18 bra 	$L__BB3_36;
	ld.global.u32 	%r340, [%rd1+68];
	xor.b32  	%r861, %r340, -2147483648;
$L__BB3_36:
	add.s32 	%r57, %r3, 18;
	setp.ge.s32 	%p19, %r57, %r1;
	mov.b32 	%r860, -1;
	@%p19 bra 	$L__BB3_38;
	ld.global.u32 	%r342, [%rd1+72];
	xor.b32  	%r860, %r342, -2147483648;
$L__BB3_38:
	bar.sync 	0;
	mov.b64 	{%r344, %r345}, %rd9;
	shfl.sync.idx.b32	%r60|%p20, %r344, 0, 31, -1;
	shfl.sync.idx.b32	%r346|%p21, %r345, 0, 31, -1;
	mov.b64 	%rd2, {%r60, %r346};
	setp.ge.s32 	%p22, %r3, %r60;
	cvta.to.global.u64 	%rd13, %rd7;
	add.s64 	%rd3, %rd13, %rd12;
	@%p22 bra 	$L__BB3_40;
	ld.global.u32 	%r897, [%rd3];
$L__BB3_40:
	setp.ge.s32 	%p23, %r6, %r60;
	@%p23 bra 	$L__BB3_42;
	ld.global.u32 	%r896, [%rd3+4];
$L__BB3_42:
	setp.ge.s32 	%p24, %r9, %r60;
	@%p24 bra 	$L__BB3_44;
	ld.global.u32 	%r895, [%rd3+8];
$L__BB3_44:
	setp.ge.s32 	%p25, %r12, %r60;
	@%p25 bra 	$L__BB3_46;
	ld.global.u32 	%r894, [%rd3+12];
$L__BB3_46:
	setp.ge.s32 	%p26, %r15, %r60;
	@%p26 bra 	$L__BB3_48;
	ld.global.u32 	%r893, [%rd3+16];
$L__BB3_48:
	setp.ge.s32 	%p27, %r18, %r60;
	@%p27 bra 	$L__BB3_50;
	ld.global.u32 	%r892, [%rd3+20];
$L__BB3_50:
	setp.ge.s32 	%p28, %r21, %r60;
	@%p28 bra 	$L__BB3_52;
	ld.global.u32 	%r891, [%rd3+24];
$L__BB3_52:
	setp.ge.s32 	%p29, %r24, %r60;
	@%p29 bra 	$L__BB3_54;
	ld.global.u32 	%r890, [%rd3+28];
$L__BB3_54:
	setp.ge.s32 	%p30, %r27, %r60;
	@%p30 bra 	$L__BB3_56;
	ld.global.u32 	%r889, [%rd3+32];
$L__BB3_56:
	setp.ge.s32 	%p31, %r30, %r60;
	@%p31 bra 	$L__BB3_58;
	ld.global.u32 	%r888, [%rd3+36];
$L__BB3_58:
	setp.ge.s32 	%p32, %r33, %r60;
	@%p32 bra 	$L__BB3_60;
	ld.global.u32 	%r887, [%rd3+40];
$L__BB3_60:
	setp.ge.s32 	%p33, %r36, %r60;
	@%p33 bra 	$L__BB3_62;
	ld.global.u32 	%r886, [%rd3+44];
$L__BB3_62:
	setp.ge.s32 	%p34, %r39, %r60;
	@%p34 bra 	$L__BB3_64;
	ld.global.u32 	%r885, [%rd3+48];
$L__BB3_64:
	setp.ge.s32 	%p35, %r42, %r60;
	@%p35 bra 	$L__BB3_66;
	ld.global.u32 	%r884, [%rd3+52];
$L__BB3_66:
	setp.ge.s32 	%p36, %r45, %r60;
	@%p36 bra 	$L__BB3_68;
	ld.global.u32 	%r883, [%rd3+56];
$L__BB3_68:
	setp.ge.s32 	%p37, %r48, %r60;
	@%p37 bra 	$L__BB3_70;
	ld.global.u32 	%r882, [%rd3+60];
$L__BB3_70:
	setp.ge.s32 	%p38, %r51, %r60;
	@%p38 bra 	$L__BB3_72;
	ld.global.u32 	%r881, [%rd3+64];
$L__BB3_72:
	setp.ge.s32 	%p39, %r54, %r60;
	@%p39 bra 	$L__BB3_74;
	ld.global.u32 	%r880, [%rd3+68];
$L__BB3_74:
	setp.ge.s32 	%p40, %r57, %r60;
	@%p40 bra 	$L__BB3_76;
	ld.global.u32 	%r879, [%rd3+72];
$L__BB3_76:
	bar.sync 	0;
	shr.u32 	%r99, %r2, 5;
	shl.b32 	%r366, %r2, 2;
	mov.u32 	%r367, _ZZN3cub18CUB_300001_SM_10006detail10radix_sort31DeviceRadixSortSingleTileKernelINS1_5radix10policy_hubIiiyE10Policy1000ELNS0_9SortOrderE0EiiyNS1_21identity_decomposer_tEEEvPKT1_PSA_PKT2_PSE_T3_iiT4_E12temp_storage;
	add.s32 	%r100, %r367, %r366;
	shl.b32 	%r368, %r2, 7;
	add.s32 	%r101, %r100, %r368;
	shl.b32 	%r369, %r99, 2;
	add.s32 	%r370, %r367, %r369;
	add.s32 	%r102, %r370, 33792;
	mad.lo.s32 	%r103, %r2, -56, %r101;
	add.s32 	%r859, %r303, 6;
	sub.s32 	%r858, %r304, %r303;
$L__BB3_77:
	add.s32 	%r430, %r859, -6;
	min.s32 	%r373, %r858, 6;
	mov.b32 	%r459, 0;
	st.shared.u32 	[%r100], %r459;
	st.shared.u32 	[%r100+1024], %r459;
	st.shared.u32 	[%r100+2048], %r459;
	st.shared.u32 	[%r100+3072], %r459;
	st.shared.u32 	[%r100+4096], %r459;
	st.shared.u32 	[%r100+5120], %r459;
	st.shared.u32 	[%r100+6144], %r459;
	st.shared.u32 	[%r100+7168], %r459;
	st.shared.u32 	[%r100+8192], %r459;
	st.shared.u32 	[%r100+9216], %r459;
	st.shared.u32 	[%r100+10240], %r459;
	st.shared.u32 	[%r100+11264], %r459;
	st.shared.u32 	[%r100+12288], %r459;
	st.shared.u32 	[%r100+13312], %r459;
	st.shared.u32 	[%r100+14336], %r459;
	st.shared.u32 	[%r100+15360], %r459;
	st.shared.u32 	[%r100+16384], %r459;
	st.shared.u32 	[%r100+17408], %r459;
	st.shared.u32 	[%r100+18432], %r459;
	st.shared.u32 	[%r100+19456], %r459;
	st.shared.u32 	[%r100+20480], %r459;
	st.shared.u32 	[%r100+21504], %r459;
	st.shared.u32 	[%r100+22528], %r459;
	st.shared.u32 	[%r100+23552], %r459;
	st.shared.u32 	[%r100+24576], %r459;
	st.shared.u32 	[%r100+25600], %r459;
	st.shared.u32 	[%r100+26624], %r459;
	st.shared.u32 	[%r100+27648], %r459;
	st.shared.u32 	[%r100+28672], %r459;
	st.shared.u32 	[%r100+29696], %r459;
	st.shared.u32 	[%r100+30720], %r459;
	st.shared.u32 	[%r100+31744], %r459;
	st.shared.u32 	[%r100+32768], %r459;
	// begin inline asm
	bmsk.clamp.b32 %r371, %r459, %r373;
	// end inline asm
	// begin inline asm
	shr.b32 %r374, %r878, %r430;
	// end inline asm
	and.b32  	%r462, %r371, %r374;
	shl.b32 	%r463, %r462, 10;
	and.b32  	%r464, %r463, 31744;
	add.s32 	%r465, %r100, %r464;
	shr.u32 	%r466, %r462, 4;
	and.b32  	%r467, %r466, 268435454;
	add.s32 	%r147, %r465, %r467;
	ld.shared.u16 	%rs1, [%r147];
	add.s16 	%rs20, %rs1, 1;
	st.shared.u16 	[%r147], %rs20;
	// begin inline asm
	shr.b32 %r377, %r877, %r430;
	// end inline asm
	and.b32  	%r468, %r371, %r377;
	shl.b32 	%r469, %r468, 10;
	and.b32  	%r470, %r469, 31744;
	add.s32 	%r471, %r100, %r470;
	shr.u32 	%r472, %r468, 4;
	and.b32  	%r473, %r472, 268435454;
	add.s32 	%r148, %r471, %r473;
	ld.shared.u16 	%rs2, [%r148];
	add.s16 	%rs21, %rs2, 1;
	st.shared.u16 	[%r148], %rs21;
	// begin inline asm
	shr.b32 %r380, %r876, %r430;
	// end inline asm
	and.b32  	%r474, %r371, %r380;
	shl.b32 	%r475, %r474, 10;
	and.b32  	%r476, %r475, 31744;
	add.s32 	%r477, %r100, %r476;
	shr.u32 	%r478, %r474, 4;
	and.b32  	%r479, %r478, 268435454;
	add.s32 	%r149, %r477, %r479;
	ld.shared.u16 	%rs3, [%r149];
	add.s16 	%rs22, %rs3, 1;
	st.shared.u16 	[%r149], %rs22;
	// begin inline asm
	shr.b32 %r383, %r875, %r430;
	// end inline asm
	and.b32  	%r480, %r371, %r383;
	shl.b32 	%r481, %r480, 10;
	and.b32  	%r482, %r481, 31744;
	add.s32 	%r483, %r100, %r482;
	shr.u32 	%r484, %r480, 4;
	and.b32  	%r485, %r484, 268435454;
	add.s32 	%r150, %r483, %r485;
	ld.shared.u16 	%rs4, [%r150];
	add.s16 	%rs23, %rs4, 1;
	st.shared.u16 	[%r150], %rs23;
	// begin inline asm
	shr.b32 %r386, %r874, %r430;
	// end inline asm
	and.b32  	%r486, %r371, %r386;
	shl.b32 	%r487, %r486, 10;
	and.b32  	%r488, %r487, 31744;
	add.s32 	%r489, %r100, %r488;
	shr.u32 	%r490, %r486, 4;
	and.b32  	%r491, %r490, 268435454;
	add.s32 	%r151, %r489, %r491;
	ld.shared.u16 	%rs5, [%r151];
	add.s16 	%rs24, %rs5, 1;
	st.shared.u16 	[%r151], %rs24;
	// begin inline asm
	shr.b32 %r389, %r873, %r430;
	// end inline asm
	and.b32  	%r492, %r371, %r389;
	shl.b32 	%r493, %r492, 10;
	and.b32  	%r494, %r493, 31744;
	add.s32 	%r495, %r100, %r494;
	shr.u32 	%r496, %r492, 4;
	and.b32  	%r497, %r496, 268435454;
	add.s32 	%r152, %r495, %r497;
	ld.shared.u16 	%rs6, [%r152];
	add.s16 	%rs25, %rs6, 1;
	st.shared.u16 	[%r152], %rs25;
	// begin inline asm
	shr.b32 %r392, %r872, %r430;
	// end inline asm
	and.b32  	%r498, %r371, %r392;
	shl.b32 	%r499, %r498, 10;
	and.b32  	%r500, %r499, 31744;
	add.s32 	%r501, %r100, %r500;
	shr.u32 	%r502, %r498, 4;
	and.b32  	%r503, %r502, 268435454;
	add.s32 	%r153, %r501, %r503;
	ld.shared.u16 	%rs7, [%r153];
	add.s16 	%rs26, %rs7, 1;
	st.shared.u16 	[%r153], %rs26;
	// begin inline asm
	shr.b32 %r395, %r871, %r430;
	// end inline asm
	and.b32  	%r504, %r371, %r395;
	shl.b32 	%r505, %r504, 10;
	and.b32  	%r506, %r505, 31744;
	add.s32 	%r507, %r100, %r506;
	shr.u32 	%r508, %r504, 4;
	and.b32  	%r509, %r508, 268435454;
	add.s32 	%r154, %r507, %r509;
	ld.shared.u16 	%rs8, [%r154];
	add.s16 	%rs27, %rs8, 1;
	st.shared.u16 	[%r154], %rs27;
	// begin inline asm
	shr.b32 %r398, %r870, %r430;
	// end inline asm
	and.b32  	%r510, %r371, %r398;
	shl.b32 	%r511, %r510, 10;
	and.b32  	%r512, %r511, 31744;
	add.s32 	%r513, %r100, %r512;
	shr.u32 	%r514, %r510, 4;
	and.b32  	%r515, %r514, 268435454;
	add.s32 	%r155, %r513, %r515;
	ld.shared.u16 	%rs9, [%r155];
	add.s16 	%rs28, %rs9, 1;
	st.shared.u16 	[%r155], %rs28;
	// begin inline asm
	shr.b32 %r401, %r869, %r430;
	// end inline asm
	and.b32  	%r516, %r371, %r401;
	shl.b32 	%r517, %r516, 10;
	and.b32  	%r518, %r517, 31744;
	add.s32 	%r519, %r100, %r518;
	shr.u32 	%r520, %r516, 4;
	and.b32  	%r521, %r520, 268435454;
	add.s32 	%r156, %r519, %r521;
	ld.shared.u16 	%rs10, [%r156];
	add.s16 	%rs29, %rs10, 1;
	st.shared.u16 	[%r156], %rs29;
	// begin inline asm
	shr.b32 %r404, %r868, %r430;
	// end inline asm
	and.b32  	%r522, %r371, %r404;
	shl.b32 	%r523, %r522, 10;
	and.b32  	%r524, %r523, 31744;
	add.s32 	%r525, %r100, %r524;
	shr.u32 	%r526, %r522, 4;
	and.b32  	%r527, %r526, 268435454;
	add.s32 	%r157, %r525, %r527;
	ld.shared.u16 	%rs11, [%r157];
	add.s16 	%rs30, %rs11, 1;
	st.shared.u16 	[%r157], %rs30;
	// begin inline asm
	shr.b32 %r407, %r867, %r430;
	// end inline asm
	and.b32  	%r528, %r371, %r407;
	shl.b32 	%r529, %r528, 10;
	and.b32  	%r530, %r529, 31744;
	add.s32 	%r531, %r100, %r530;
	shr.u32 	%r532, %r528, 4;
	and.b32  	%r533, %r532, 268435454;
	add.s32 	%r158, %r531, %r533;
	ld.shared.u16 	%rs12, [%r158];
	add.s16 	%rs31, %rs12, 1;
	st.shared.u16 	[%r158], %rs31;
	// begin inline asm
	shr.b32 %r410, %r866, %r430;
	// end inline asm
	and.b32  	%r534, %r371, %r410;
	shl.b32 	%r535, %r534, 10;
	and.b32  	%r536, %r535, 31744;
	add.s32 	%r537, %r100, %r536;
	shr.u32 	%r538, %r534, 4;
	and.b32  	%r539, %r538, 268435454;
	add.s32 	%r159, %r537, %r539;
	ld.shared.u16 	%rs13, [%r159];
	add.s16 	%rs32, %rs13, 1;
	st.shared.u16 	[%r159], %rs32;
	// begin inline asm
	shr.b32 %r413, %r865, %r430;
	// end inline asm
	and.b32  	%r540, %r371, %r413;
	shl.b32 	%r541, %r540, 10;
	and.b32  	%r542, %r541, 31744;
	add.s32 	%r543, %r100, %r542;
	shr.u32 	%r544, %r540, 4;
	and.b32  	%r545, %r544, 268435454;
	add.s32 	%r160, %r543, %r545;
	ld.shared.u16 	%rs14, [%r160];
	add.s16 	%rs33, %rs14, 1;
	st.shared.u16 	[%r160], %rs33;
	// begin inline asm
	shr.b32 %r416, %r864, %r430;
	// end inline asm
	and.b32  	%r546, %r371, %r416;
	shl.b32 	%r547, %r546, 10;
	and.b32  	%r548, %r547, 31744;
	add.s32 	%r549, %r100, %r548;
	shr.u32 	%r550, %r546, 4;
	and.b32  	%r551, %r550, 268435454;
	add.s32 	%r161, %r549, %r551;
	ld.shared.u16 	%rs15, [%r161];
	add.s16 	%rs34, %rs15, 1;
	st.shared.u16 	[%r161], %rs34;
	// begin inline asm
	shr.b32 %r419, %r863, %r430;
	// end inline asm
	and.b32  	%r552, %r371, %r419;
	shl.b32 	%r553, %r552, 10;
	and.b32  	%r554, %r553, 31744;
	add.s32 	%r555, %r100, %r554;
	shr.u32 	%r556, %r552, 4;
	and.b32  	%r557, %r556, 268435454;
	add.s32 	%r162, %r555, %r557;
	ld.shared.u16 	%rs16, [%r162];
	add.s16 	%rs35, %rs16, 1;
	st.shared.u16 	[%r162], %rs35;
	// begin inline asm
	shr.b32 %r422, %r862, %r430;
	// end inline asm
	and.b32  	%r558, %r371, %r422;
	shl.b32 	%r559, %r558, 10;
	and.b32  	%r560, %r559, 31744;
	add.s32 	%r561, %r100, %r560;
	shr.u32 	%r562, %r558, 4;
	and.b32  	%r563, %r562, 268435454;
	add.s32 	%r163, %r561, %r563;
	ld.shared.u16 	%rs17, [%r163];
	add.s16 	%rs36, %rs17, 1;
	st.shared.u16 	[%r163], %rs36;
	// begin inline asm
	shr.b32 %r425, %r861, %r430;
	// end inline asm
	and.b32  	%r564, %r371, %r425;
	shl.b32 	%r565, %r564, 10;
	and.b32  	%r566, %r565, 31744;
	add.s32 	%r567, %r100, %r566;
	shr.u32 	%r568, %r564, 4;
	and.b32  	%r569, %r568, 268435454;
	add.s32 	%r164, %r567, %r569;
	ld.shared.u16 	%rs18, [%r164];
	add.s16 	%rs37, %rs18, 1;
	st.shared.u16 	[%r164], %rs37;
	// begin inline asm
	shr.b32 %r428, %r860, %r430;
	// end inline asm
	and.b32  	%r570, %r371, %r428;
	shl.b32 	%r571, %r570, 10;
	and.b32  	%r572, %r571, 31744;
	add.s32 	%r573, %r100, %r572;
	shr.u32 	%r574, %r570, 4;
	and.b32  	%r575, %r574, 268435454;
	add.s32 	%r165, %r573, %r575;
	ld.shared.u16 	%rs19, [%r165];
	add.s16 	%rs38, %rs19, 1;
	st.shared.u16 	[%r165], %rs38;
	bar.sync 	0;
	ld.shared.u32 	%r166, [%r101];
	ld.shared.u32 	%r576, [%r101+4];
	ld.shared.u32 	%r577, [%r101+8];
	ld.shared.u32 	%r578, [%r101+12];
	ld.shared.u32 	%r579, [%r101+16];
	ld.shared.u32 	%r580, [%r101+20];
	ld.shared.u32 	%r581, [%r101+24];
	ld.shared.u32 	%r582, [%r101+28];
	ld.shared.u32 	%r583, [%r101+32];
	ld.shared.u32 	%r584, [%r101+36];
	ld.shared.u32 	%r585, [%r101+40];
	ld.shared.u32 	%r586, [%r101+44];
	ld.shared.u32 	%r587, [%r101+48];
	ld.shared.u32 	%r588, [%r101+52];
	ld.shared.u32 	%r589, [%r101+56];
	ld.shared.u32 	%r590, [%r101+60];
	ld.shared.u32 	%r591, [%r101+64];
	ld.shared.u32 	%r592, [%r101+68];
	ld.shared.u32 	%r593, [%r101+72];
	ld.shared.u32 	%r594, [%r101+76];
	ld.shared.u32 	%r595, [%r101+80];
	ld.shared.u32 	%r596, [%r101+84];
	ld.shared.u32 	%r597, [%r101+88];
	ld.shared.u32 	%r598, [%r101+92];
	ld.shared.u32 	%r599, [%r101+96];
	ld.shared.u32 	%r600, [%r101+100];
	ld.shared.u32 	%r601, [%r101+104];
	ld.shared.u32 	%r602, [%r101+108];
	ld.shared.u32 	%r603, [%r101+112];
	ld.shared.u32 	%r604, [%r101+116];
	ld.shared.u32 	%r605, [%r101+120];
	ld.shared.u32 	%r606, [%r101+124];
	ld.shared.u32 	%r607, [%r101+128];
	add.s32 	%r167, %r576, %r166;
	add.s32 	%r168, %r577, %r167;
	add.s32 	%r169, %r578, %r168;
	add.s32 	%r170, %r579, %r169;
	add.s32 	%r171, %r580, %r170;
	add.s32 	%r172, %r581, %r171;
	add.s32 	%r173, %r582, %r172;
	add.s32 	%r174, %r583, %r173;
	add.s32 	%r175, %r584, %r174;
	add.s32 	%r176, %r585, %r175;
	add.s32 	%r177, %r586, %r176;
	add.s32 	%r178, %r587, %r177;
	add.s32 	%r179, %r588, %r178;
	add.s32 	%r180, %r589, %r179;
	add.s32 	%r181, %r590, %r180;
	add.s32 	%r182, %r591, %r181;
	add.s32 	%r183, %r592, %r182;
	add.s32 	%r184, %r593, %r183;
	add.s32 	%r185, %r594, %r184;
	add.s32 	%r186, %r595, %r185;
	add.s32 	%r187, %r596, %r186;
	add.s32 	%r188, %r597, %r187;
	add.s32 	%r189, %r598, %r188;
	add.s32 	%r190, %r599, %r189;
	add.s32 	%r191, %r600, %r190;
	add.s32 	%r192, %r601, %r191;
	add.s32 	%r193, %r602, %r192;
	add.s32 	%r194, %r603, %r193;
	add.s32 	%r195, %r604, %r194;
	add.s32 	%r196, %r605, %r195;
	add.s32 	%r197, %r606, %r196;
	add.s32 	%r436, %r607, %r197;
	// begin inline asm
	mov.u32 %r431, %laneid;
	// end inline asm
	mov.b32 	%r434, 1;
	mov.b32 	%r461, -1;
	// begin inline asm
	{  .reg .u32 r0;  .reg .pred p;  shfl.sync.up.b32 r0|p, %r436, %r434, %r459, %r461;  @p add.u32 r0, r0, %r436;  mov.u32 %r432, r0;}
	// end inline asm
	mov.b32 	%r440, 2;
	// begin inline asm
	{  .reg .u32 r0;  .reg .pred p;  shfl.sync.up.b32 r0|p, %r432, %r440, %r459, %r461;  @p add.u32 r0, r0, %r432;  mov.u32 %r438, r0;}
	// end inline asm
	mov.b32 	%r446, 4;
	// begin inline asm
	{  .reg .u32 r0;  .reg .pred p;  shfl.sync.up.b32 r0|p, %r438, %r446, %r459, %r461;  @p add.u32 r0, r0, %r438;  mov.u32 %r444, r0;}
	// end inline asm
	mov.b32 	%r452, 8;
	// begin inline asm
	{  .reg .u32 r0;  .reg .pred p;  shfl.sync.up.b32 r0|p, %r444, %r452, %r459, %r461;  @p add.u32 r0, r0, %r444;  mov.u32 %r450, r0;}
	// end inline asm
	mov.b32 	%r458, 16;
	// begin inline asm
	{  .reg .u32 r0;  .reg .pred p;  shfl.sync.up.b32 r0|p, %r450, %r458, %r459, %r461;  @p add.u32 r0, r0, %r450;  mov.u32 %r456, r0;}
	// end inline asm
	setp.ne.s32 	%p41, %r431, 31;
	@%p41 bra 	$L__BB3_79;
	st.shared.u32 	[%r102], %r456;
$L__BB3_79:
	sub.s32 	%r608, %r456, %r436;
	setp.gt.u32 	%p42, %r2, 31;
	setp.eq.s32 	%p43, %r99, 7;
	setp.eq.s32 	%p44, %r99, 6;
	setp.eq.s32 	%p45, %r99, 5;
	setp.eq.s32 	%p46, %r99, 4;
	setp.eq.s32 	%p47, %r99, 3;
	setp.eq.s32 	%p48, %r99, 2;
	setp.eq.s32 	%p49, %r99, 1;
	bar.sync 	0;
	ld.shared.v4.u32 	{%r609, %r610, %r611, %r612}, [_ZZN3cub18CUB_300001_SM_10006detail10radix_sort31DeviceRadixSortSingleTileKernelINS1_5radix10policy_hubIiiyE10Policy1000ELNS0_9SortOrderE0EiiyNS1_21identity_decomposer_tEEEvPKT1_PSA_PKT2_PSE_T3_iiT4_E12temp_storage+33792];
	selp.b32 	%r613, %r609, %r898, %p49;
	add.s32 	%r614, %r610, %r609;
	selp.b32 	%r615, %r614, %r613, %p48;
	add.s32 	%r616, %r614, %r611;
	selp.b32 	%r617, %r616, %r615, %p47;
	add.s32 	%r618, %r616, %r612;
	selp.b32 	%r619, %r618, %r617, %p46;
	ld.shared.v4.u32 	{%r620, %r621, %r622, %r623}, [_ZZN3cub18CUB_300001_SM_10006detail10radix_sort31DeviceRadixSortSingleTileKernelINS1_5radix10policy_hubIiiyE10Policy1000ELNS0_9SortOrderE0EiiyNS1_21identity_decomposer_tEEEvPKT1_PSA_PKT2_PSE_T3_iiT4_E12temp_storage+33808];
	add.s32 	%r624, %r618, %r620;
	selp.b32 	%r625, %r624, %r619, %p45;
	add.s32 	%r626, %r624, %r621;
	selp.b32 	%r627, %r626, %r625, %p44;
	add.s32 	%r628, %r626, %r622;
	selp.b32 	%r898, %r628, %r627, %p43;
	add.s32 	%r202, %r628, %r623;
	setp.ne.s32 	%p50, %r431, 0;
	selp.b32 	%r629, %r608, 0, %p50;
	add.s32 	%r630, %r898, %r629;
	or.pred  	%p51, %p42, %p50;
	selp.b32 	%r899, %r630, %r608, %p42;
	@%p51 bra 	$L__BB3_81;
	shl.b32 	%r899, %r202, 16;
	st.shared.u32 	[_ZZN3cub18CUB_300001_SM_10006detail10radix_sort31DeviceRadixSortSingleTileKernelINS1_5radix10policy_hubIiiyE10Policy1000ELNS0_9SortOrderE0EiiyNS1_21identity_decomposer_tEEEvPKT1_PSA_PKT2_PSE_T3_iiT4_E12temp_storage+33832], %r899;
$L__BB3_81:
	setp.eq.s32 	%p52, %r2, 0;
	bar.sync 	0;
	ld.shared.u32 	%r631, [_ZZN3cub18CUB_300001_SM_10006detail10radix_sort31DeviceRadixSortSingleTileKernelINS1_5radix10policy_hubIiiyE10Policy1000ELNS0_9SortOrderE0EiiyNS1_21identity_decomposer_tEEEvPKT1_PSA_PKT2_PSE_T3_iiT4_E12temp_storage+33832];
	selp.b32 	%r632, 0, %r631, %p52;
	add.s32 	%r633, %r899, %r632;
	add.s32 	%r634, %r166, %r633;
	add.s32 	%r635, %r167, %r633;
	add.s32 	%r636, %r168, %r633;
	add.s32 	%r637, %r169, %r633;
	add.s32 	%r638, %r170, %r633;
	add.s32 	%r639, %r171, %r633;
	add.s32 	%r640, %r172, %r633;
	add.s32 	%r641, %r173, %r633;
	add.s32 	%r642, %r174, %r633;
	add.s32 	%r643, %r175, %r633;
	add.s32 	%r644, %r176, %r633;
	add.s32 	%r645, %r177, %r633;
	add.s32 	%r646, %r178, %r633;
	add.s32 	%r647, %r179, %r633;
	add.s32 	%r648, %r180, %r633;
	add.s32 	%r649, %r181, %r633;
	add.s32 	%r650, %r182, %r633;
	add.s32 	%r651, %r183, %r633;
	add.s32 	%r652, %r184, %r633;
	add.s32 	%r653, %r185, %r633;
	add.s32 	%r654, %r186, %r633;
	add.s32 	%r655, %r187, %r633;
	add.s32 	%r656, %r188, %r633;
	add.s32 	%r657, %r189, %r633;
	add.s32 	%r658, %r190, %r633;
	add.s32 	%r659, %r191, %r633;
	add.s32 	%r660, %r192, %r633;
	add.s32 	%r661, %r193, %r633;
	add.s32 	%r662, %r194, %r633;
	add.s32 	%r663, %r195, %r633;
	add.s32 	%r664, %r196, %r633;
	add.s32 	%r665, %r197, %r633;
	st.shared.u32 	[%r101], %r633;
	st.shared.u32 	[%r101+4], %r634;
	st.shared.u32 	[%r101+8], %r635;
	st.shared.u32 	[%r101+12], %r636;
	st.shared.u32 	[%r101+16], %r637;
	st.shared.u32 	[%r101+20], %r638;
	st.shared.u32 	[%r101+24], %r639;
	st.shared.u32 	[%r101+28], %r640;
	st.shared.u32 	[%r101+32], %r641;
	st.shared.u32 	[%r101+36], %r642;
	st.shared.u32 	[%r101+40], %r643;
	st.shared.u32 	[%r101+44], %r644;
	st.shared.u32 	[%r101+48], %r645;
	st.shared.u32 	[%r101+52], %r646;
	st.shared.u32 	[%r101+56], %r647;
	st.shared.u32 	[%r101+60], %r648;
	st.shared.u32 	[%r101+64], %r649;
	st.shared.u32 	[%r101+68], %r650;
	st.shared.u32 	[%r101+72], %r651;
	st.shared.u32 	[%r101+76], %r652;
	st.shared.u32 	[%r101+80], %r653;
	st.shared.u32 	[%r101+84], %r654;
	st.shared.u32 	[%r101+88], %r655;
	st.shared.u32 	[%r101+92], %r656;
	st.shared.u32 	[%r101+96], %r657;
	st.shared.u32 	[%r101+100], %r658;
	st.shared.u32 	[%r101+104], %r659;
	st.shared.u32 	[%r101+108], %r660;
	st.shared.u32 	[%r101+112], %r661;
	st.shared.u32 	[%r101+116], %r662;
	st.shared.u32 	[%r101+120], %r663;
	st.shared.u32 	[%r101+124], %r664;
	st.shared.u32 	[%r101+128], %r665;
	bar.sync 	0;
	cvt.u32.u16 	%r666, %rs1;
	ld.shared.u16 	%r667, [%r147];
	add.s32 	%r206, %r667, %r666;
	cvt.u32.u16 	%r668, %rs2;
	ld.shared.u16 	%r669, [%r148];
	add.s32 	%r207, %r669, %r668;
	cvt.u32.u16 	%r670, %rs3;
	ld.shared.u16 	%r671, [%r149];
	add.s32 	%r208, %r671, %r670;
	cvt.u32.u16 	%r672, %rs4;
	ld.shared.u16 	%r673, [%r150];
	add.s32 	%r209, %r673, %r672;
	cvt.u32.u16 	%r674, %rs5;
	ld.shared.u16 	%r675, [%r151];
	add.s32 	%r210, %r675, %r674;
	cvt.u32.u16 	%r676, %rs6;
	ld.shared.u16 	%r677, [%r152];
	add.s32 	%r211, %r677, %r676;
	cvt.u32.u16 	%r678, %rs7;
	ld.shared.u16 	%r679, [%r153];
	add.s32 	%r212, %r679, %r678;
	cvt.u32.u16 	%r680, %rs8;
	ld.shared.u16 	%r681, [%r154];
	add.s32 	%r213, %r681, %r680;
	cvt.u32.u16 	%r682, %rs9;
	ld.shared.u16 	%r683, [%r155];
	add.s32 	%r214, %r683, %r682;
	cvt.u32.u16 	%r684, %rs10;
	ld.shared.u16 	%r685, [%r156];
	add.s32 	%r215, %r685, %r684;
	cvt.u32.u16 	%r686, %rs11;
	ld.shared.u16 	%r687, [%r157];
	add.s32 	%r216, %r687, %r686;
	cvt.u32.u16 	%r688, %rs12;
	ld.shared.u16 	%r689, [%r158];
	add.s32 	%r217, %r689, %r688;
	cvt.u32.u16 	%r690, %rs13;
	ld.shared.u16 	%r691, [%r159];
	add.s32 	%r218, %r691, %r690;
	cvt.u32.u16 	%r692, %rs14;
	ld.shared.u16 	%r693, [%r160];
	add.s32 	%r219, %r693, %r692;
	cvt.u32.u16 	%r694, %rs15;
	ld.shared.u16 	%r695, [%r161];
	add.s32 	%r220, %r695, %r694;
	cvt.u32.u16 	%r696, %rs16;
	ld.shared.u16 	%r697, [%r162];
	add.s32 	%r221, %r697, %r696;
	cvt.u32.u16 	%r698, %rs17;
	ld.shared.u16 	%r699, [%r163];
	add.s32 	%r222, %r699, %r698;
	cvt.u32.u16 	%r700, %rs18;
	ld.shared.u16 	%r701, [%r164];
	add.s32 	%r223, %r701, %r700;
	cvt.u32.u16 	%r702, %rs19;
	ld.shared.u16 	%r703, [%r165];
	add.s32 	%r224, %r703, %r702;
	bar.sync 	0;
	setp.lt.s32 	%p53, %r859, %r304;
	@%p53 bra 	$L__BB3_121;
	cvt.u64.u32 	%rd15, %r2;
	shl.b32 	%r704, %r206, 2;
	mov.u32 	%r705, _ZZN3cub18CUB_300001_SM_10006detail10radix_sort31DeviceRadixSortSingleTileKernelINS1_5radix10policy_hubIiiyE10Policy1000ELNS0_9SortOrderE0EiiyNS1_21identity_decomposer_tEEEvPKT1_PSA_PKT2_PSE_T3_iiT4_E12temp_storage;
	add.s32 	%r706, %r705, %r704;
	st.shared.u32 	[%r706], %r878;
	shl.b32 	%r707, %r207, 2;
	add.s32 	%r708, %r705, %r707;
	st.shared.u32 	[%r708], %r877;
	shl.b32 	%r709, %r208, 2;
	add.s32 	%r710, %r705, %r709;
	st.shared.u32 	[%r710], %r876;
	shl.b32 	%r711, %r209, 2;
	add.s32 	%r712, %r705, %r711;
	st.shared.u32 	[%r712], %r875;
	shl.b32 	%r713, %r210, 2;
	add.s32 	%r714, %r705, %r713;
	st.shared.u32 	[%r714], %r874;
	shl.b32 	%r715, %r211, 2;
	add.s32 	%r716, %r705, %r715;
	st.shared.u32 	[%r716], %r873;
	shl.b32 	%r717, %r212, 2;
	add.s32 	%r718, %r705, %r717;
	st.shared.u32 	[%r718], %r872;
	shl.b32 	%r719, %r213, 2;
	add.s32 	%r720, %r705, %r719;
	st.shared.u32 	[%r720], %r871;
	shl.b32 	%r721, %r214, 2;
	add.s32 	%r722, %r705, %r721;
	st.shared.u32 	[%r722], %r870;
	shl.b32 	%r723, %r215, 2;
	add.s32 	%r724, %r705, %r723;
	st.shared.u32 	[%r724], %r869;
	shl.b32 	%r725, %r216, 2;
	add.s32 	%r726, %r705, %r725;
	st.shared.u32 	[%r726], %r868;
	shl.b32 	%r727, %r217, 2;
	add.s32 	%r728, %r705, %r727;
	st.shared.u32 	[%r728], %r867;
	shl.b32 	%r729, %r218, 2;
	add.s32 	%r730, %r705, %r729;
	st.shared.u32 	[%r730], %r866;
	shl.b32 	%r731, %r219, 2;
	add.s32 	%r732, %r705, %r731;
	st.shared.u32 	[%r732], %r865;
	shl.b32 	%r733, %r220, 2;
	add.s32 	%r734, %r705, %r733;
	st.shared.u32 	[%r734], %r864;
	shl.b32 	%r735, %r221, 2;
	add.s32 	%r736, %r705, %r735;
	st.shared.u32 	[%r736], %r863;
	shl.b32 	%r737, %r222, 2;
	add.s32 	%r738, %r705, %r737;
	st.shared.u32 	[%r738], %r862;
	shl.b32 	%r739, %r223, 2;
	add.s32 	%r740, %r705, %r739;
	st.shared.u32 	[%r740], %r861;
	shl.b32 	%r741, %r224, 2;
	add.s32 	%r742, %r705, %r741;
	st.shared.u32 	[%r742], %r860;
	bar.sync 	0;
	mad.lo.s32 	%r225, %r2, -72, %r103;
	ld.shared.u32 	%r226, [%r225];
	ld.shared.u32 	%r227, [%r225+1024];
	ld.shared.u32 	%r228, [%r225+2048];
	ld.shared.u32 	%r229, [%r225+3072];
	ld.shared.u32 	%r230, [%r225+4096];
	ld.shared.u32 	%r231, [%r225+5120];
	ld.shared.u32 	%r232, [%r225+6144];
	ld.shared.u32 	%r233, [%r225+7168];
	ld.shared.u32 	%r234, [%r225+8192];
	ld.shared.u32 	%r235, [%r225+9216];
	ld.shared.u32 	%r236, [%r225+10240];
	ld.shared.u32 	%r237, [%r225+11264];
	ld.shared.u32 	%r238, [%r225+12288];
	ld.shared.u32 	%r239, [%r225+13312];
	ld.shared.u32 	%r240, [%r225+14336];
	ld.shared.u32 	%r241, [%r225+15360];
	ld.shared.u32 	%r242, [%r225+16384];
	ld.shared.u32 	%r243, [%r225+17408];
	ld.shared.u32 	%r244, [%r225+18432];
	bar.sync 	0;
	st.shared.u32 	[%r706], %r897;
	st.shared.u32 	[%r708], %r896;
	st.shared.u32 	[%r710], %r895;
	st.shared.u32 	[%r712], %r894;
	st.shared.u32 	[%r714], %r893;
	st.shared.u32 	[%r716], %r892;
	st.shared.u32 	[%r718], %r891;
	st.shared.u32 	[%r720], %r890;
	st.shared.u32 	[%r722], %r889;
	st.shared.u32 	[%r724], %r888;
	st.shared.u32 	[%r726], %r887;
	st.shared.u32 	[%r728], %r886;
	st.shared.u32 	[%r730], %r885;
	st.shared.u32 	[%r732], %r884;
	st.shared.u32 	[%r734], %r883;
	st.shared.u32 	[%r736], %r882;
	st.shared.u32 	[%r738], %r881;
	st.shared.u32 	[%r740], %r880;
	st.shared.u32 	[%r742], %r879;
	bar.sync 	0;
	ld.shared.u32 	%r245, [%r225+1024];
	ld.shared.u32 	%r246, [%r225+2048];
	ld.shared.u32 	%r247, [%r225+3072];
	ld.shared.u32 	%r248, [%r225+4096];
	ld.shared.u32 	%r249, [%r225+5120];
	ld.shared.u32 	%r250, [%r225+6144];
	ld.shared.u32 	%r251, [%r225+7168];
	ld.shared.u32 	%r252, [%r225+8192];
	ld.shared.u32 	%r253, [%r225+9216];
	ld.shared.u32 	%r254, [%r225+10240];
	ld.shared.u32 	%r255, [%r225+11264];
	ld.shared.u32 	%r256, [%r225+12288];
	ld.shared.u32 	%r257, [%r225+13312];
	ld.shared.u32 	%r258, [%r225+14336];
	ld.shared.u32 	%r259, [%r225+15360];
	ld.shared.u32 	%r260, [%r225+16384];
	ld.shared.u32 	%r261, [%r225+17408];
	ld.shared.u32 	%r262, [%r225+18432];
	setp.gt.u64 	%p54, %rd2, %rd15;
	cvta.to.global.u64 	%rd16, %rd6;
	mul.wide.u32 	%rd17, %r2, 4;
	add.s64 	%rd4, %rd16, %rd17;
	cvta.to.global.u64 	%rd18, %rd8;
	add.s64 	%rd5, %rd18, %rd17;
	@%p54 bra 	$L__BB3_83;
	bra.uni 	$L__BB3_84;
$L__BB3_83:
	xor.b32  	%r743, %r226, -2147483648;
	ld.shared.u32 	%r744, [%r225];
	st.global.u32 	[%rd4], %r743;
	st.global.u32 	[%rd5], %r744;
$L__BB3_84:
	add.s32 	%r745, %r2, 256;
	cvt.u64.u32 	%rd19, %r745;
	setp.le.u64 	%p55, %rd2, %rd19;
	@%p55 bra 	$L__BB3_86;
	xor.b32  	%r746, %r227, -2147483648;
	st.global.u32 	[%rd4+1024], %r746;
	st.global.u32 	[%rd5+1024], %r245;
$L__BB3_86:
	add.s32 	%r747, %r2, 512;
	cvt.u64.u32 	%rd20, %r747;
	setp.le.u64 	%p56, %rd2, %rd20;
	@%p56 bra 	$L__BB3_88;
	xor.b32  	%r748, %r228, -2147483648;
	st.global.u32 	[%rd4+2048], %r748;
	st.global.u32 	[%rd5+2048], %r246;
$L__BB3_88:
	add.s32 	%r749, %r2, 768;
	cvt.u64.u32 	%rd21, %r749;
	setp.le.u64 	%p57, %rd2, %rd21;
	@%p57 bra 	$L__BB3_90;
	xor.b32  	%r750, %r229, -2147483648;
	st.global.u32 	[%rd4+3072], %r750;
	st.global.u32 	[%rd5+3072], %r247;
$L__BB3_90:
	or.b32  	%r751, %r2, 1024;
	cvt.u64.u32 	%rd22, %r751;
	setp.le.u64 	%p58, %rd2, %rd22;
	@%p58 bra 	$L__BB3_92;
	xor.b32  	%r752, %r230, -2147483648;
	st.global.u32 	[%rd4+4096], %r752;
	st.global.u32 	[%rd5+4096], %r248;
$L__BB3_92:
	add.s32 	%r753, %r2, 1280;
	cvt.u64.u32 	%rd23, %r753;
	setp.le.u64 	%p59, %rd2, %rd23;
	@%p59 bra 	$L__BB3_94;
	xor.b32  	%r754, %r231, -2147483648;
	st.global.u32 	[%rd4+5120], %r754;
	st.global.u32 	[%rd5+5120], %r249;
$L__BB3_94:
	add.s32 	%r755, %r2, 1536;
	cvt.u64.u32 	%rd24, %r755;
	setp.le.u64 	%p60, %rd2, %rd24;
	@%p60 bra 	$L__BB3_96;
	xor.b32  	%r756, %r232, -2147483648;
	st.global.u32 	[%rd4+6144], %r756;
	st.global.u32 	[%rd5+6144], %r250;
$L__BB3_96:
	add.s32 	%r757, %r2, 1792;
	cvt.u64.u32 	%rd25, %r757;
	setp.le.u64 	%p61, %rd2, %rd25;
	@%p61 bra 	$L__BB3_98;
	xor.b32  	%r758, %r233, -2147483648;
	st.global.u32 	[%rd4+7168], %r758;
	st.global.u32 	[%rd5+7168], %r251;
$L__BB3_98:
	or.b32  	%r759, %r2, 2048;
	cvt.u64.u32 	%rd26, %r759;
	setp.le.u64 	%p62, %rd2, %rd26;
	@%p62 bra 	$L__BB3_100;
	xor.b32  	%r760, %r234, -2147483648;
	st.global.u32 	[%rd4+8192], %r760;
	st.global.u32 	[%rd5+8192], %r252;
$L__BB3_100:
	add.s32 	%r761, %r2, 2304;
	cvt.u64.u32 	%rd27, %r761;
	setp.le.u64 	%p63, %rd2, %rd27;
	@%p63 bra 	$L__BB3_102;
	xor.b32  	%r762, %r235, -2147483648;
	st.global.u32 	[%rd4+9216], %r762;
	st.global.u32 	[%rd5+9216], %r253;
$L__BB3_102:
	add.s32 	%r763, %r2, 2560;
	cvt.u64.u32 	%rd28, %r763;
	setp.le.u64 	%p64, %rd2, %rd28;
	@%p64 bra 	$L__BB3_104;
	xor.b32  	%r764, %r236, -2147483648;
	st.global.u32 	[%rd4+10240], %r764;
	st.global.u32 	[%rd5+10240], %r254;
$L__BB3_104:
	add.s32 	%r765, %r2, 2816;
	cvt.u64.u32 	%rd29, %r765;
	setp.le.u64 	%p65, %rd2, %rd29;
	@%p65 bra 	$L__BB3_106;
	xor.b32  	%r766, %r237, -2147483648;
	st.global.u32 	[%rd4+11264], %r766;
	st.global.u32 	[%rd5+11264], %r255;
$L__BB3_106:
	or.b32  	%r767, %r2, 3072;
	cvt.u64.u32 	%rd30, %r767;
	setp.le.u64 	%p66, %rd2, %rd30;
	@%p66 bra 	$L__BB3_108;
	xor.b32  	%r768, %r238, -2147483648;
	st.global.u32 	[%rd4+12288], %r768;
	st.global.u32 	[%rd5+12288], %r256;
$L__BB3_108:
	add.s32 	%r769, %r2, 3328;
	cvt.u64.u32 	%rd31, %r769;
	setp.le.u64 	%p67, %rd2, %rd31;
	@%p67 bra 	$L__BB3_110;
	xor.b32  	%r770, %r239, -2147483648;
	st.global.u32 	[%rd4+13312], %r770;
	st.global.u32 	[%rd5+13312], %r257;
$L__BB3_110:
	add.s32 	%r771, %r2, 3584;
	cvt.u64.u32 	%rd32, %r771;
	setp.le.u64 	%p68, %rd2, %rd32;
	@%p68 bra 	$L__BB3_112;
	xor.b32  	%r772, %r240, -2147483648;
	st.global.u32 	[%rd4+14336], %r772;
	st.global.u32 	[%rd5+14336], %r258;
$L__BB3_112:
	add.s32 	%r773, %r2, 3840;
	cvt.u64.u32 	%rd33, %r773;
	setp.le.u64 	%p69, %rd2, %rd33;
	@%p69 bra 	$L__BB3_114;
	xor.b32  	%r774, %r241, -2147483648;
	st.global.u32 	[%rd4+15360], %r774;
	st.global.u32 	[%rd5+15360], %r259;
$L__BB3_114:
	or.b32  	%r775, %r2, 4096;
	cvt.u64.u32 	%rd34, %r775;
	setp.le.u64 	%p70, %rd2, %rd34;
	@%p70 bra 	$L__BB3_116;
	xor.b32  	%r776, %r242, -2147483648;
	st.global.u32 	[%rd4+16384], %r776;
	st.global.u32 	[%rd5+16384], %r260;
$L__BB3_116:
	add.s32 	%r777, %r2, 4352;
	cvt.u64.u32 	%rd35, %r777;
	setp.le.u64 	%p71, %rd2, %rd35;
	@%p71 bra 	$L__BB3_118;
	xor.b32  	%r778, %r243, -2147483648;
	st.global.u32 	[%rd4+17408], %r778;
	st.global.u32 	[%rd5+17408], %r261;
$L__BB3_118:
	add.s32 	%r779, %r2, 4608;
	cvt.u64.u32 	%rd36, %r779;
	setp.le.u64 	%p72, %rd2, %rd36;
	@%p72 bra 	$L__BB3_120;
	xor.b32  	%r780, %r244, -2147483648;
	st.global.u32 	[%rd4+18432], %r780;
	st.global.u32 	[%rd5+18432], %r262;
$L__BB3_120:
	ret;
$L__BB3_121:
	shl.b32 	%r781, %r206, 2;
	mov.u32 	%r782, _ZZN3cub18CUB_300001_SM_10006detail10radix_sort31DeviceRadixSortSingleTileKernelINS1_5radix10policy_hubIiiyE10Policy1000ELNS0_9SortOrderE0EiiyNS1_21identity_decomposer_tEEEvPKT1_PSA_PKT2_PSE_T3_iiT4_E12temp_storage;
	add.s32 	%r783, %r782, %r781;
	st.shared.u32 	[%r783], %r878;
	shl.b32 	%r784, %r207, 2;
	add.s32 	%r785, %r782, %r784;
	st.shared.u32 	[%r785], %r877;
	shl.b32 	%r786, %r208, 2;
	add.s32 	%r787, %r782, %r786;
	st.shared.u32 	[%r787], %r876;
	shl.b32 	%r788, %r209, 2;
	add.s32 	%r789, %r782, %r788;
	st.shared.u32 	[%r789], %r875;
	shl.b32 	%r790, %r210, 2;
	add.s32 	%r791, %r782, %r790;
	st.shared.u32 	[%r791], %r874;
	shl.b32 	%r792, %r211, 2;
	add.s32 	%r793, %r782, %r792;
	st.shared.u32 	[%r793], %r873;
	shl.b32 	%r794, %r212, 2;
	add.s32 	%r795, %r782, %r794;
	st.shared.u32 	[%r795], %r872;
	shl.b32 	%r796, %r213, 2;
	add.s32 	%r797, %r782, %r796;
	st.shared.u32 	[%r797], %r871;
	shl.b32 	%r798, %r214, 2;
	add.s32 	%r799, %r782, %r798;
	st.shared.u32 	[%r799], %r870;
	shl.b32 	%r800, %r215, 2;
	add.s32 	%r801, %r782, %r800;
	st.shared.u32 	[%r801], %r869;
	shl.b32 	%r802, %r216, 2;
	add.s32 	%r803, %r782, %r802;
	st.shared.u32 	[%r803], %r868;
	shl.b32 	%r804, %r217, 2;
	add.s32 	%r805, %r782, %r804;
	st.shared.u32 	[%r805], %r867;
	shl.b32 	%r806, %r218, 2;
	add.s32 	%r807, %r782, %r806;
	st.shared.u32 	[%r807], %r866;
	shl.b32 	%r808, %r219, 2;
	add.s32 	%r809, %r782, %r808;
	st.shared.u32 	[%r809], %r865;
	shl.b32 	%r810, %r220, 2;
	add.s32 	%r811, %r782, %r810;
	st.shared.u32 	[%r811], %r864;
	shl.b32 	%r812, %r221, 2;
	add.s32 	%r813, %r782, %r812;
	st.shared.u32 	[%r813], %r863;
	shl.b32 	%r814, %r222, 2;
	add.s32 	%r815, %r782, %r814;
	st.shared.u32 	[%r815], %r862;
	shl.b32 	%r816, %r223, 2;
	add.s32 	%r817, %r782, %r816;
	st.shared.u32 	[%r817], %r861;
	shl.b32 	%r818, %r224, 2;
	add.s32 	%r819, %r782, %r818;
	st.shared.u32 	[%r819], %r860;
	bar.sync 	0;
	ld.shared.u32 	%r878, [%r103];
	ld.shared.u32 	%r877, [%r103+4];
	ld.shared.u32 	%r876, [%r103+8];
	ld.shared.u32 	%r875, [%r103+12];
	ld.shared.u32 	%r874, [%r103+16];
	ld.shared.u32 	%r873, [%r103+20];
	ld.shared.u32 	%r872, [%r103+24];
	ld.shared.u32 	%r871, [%r103+28];
	ld.shared.u32 	%r870, [%r103+32];
	ld.shared.u32 	%r869, [%r103+36];
	ld.shared.u32 	%r868, [%r103+40];
	ld.shared.u32 	%r867, [%r103+44];
	ld.shared.u32 	%r866, [%r103+48];
	ld.shared.u32 	%r865, [%r103+52];
	ld.shared.u32 	%r864, [%r103+56];
	ld.shared.u32 	%r863, [%r103+60];
	ld.shared.u32 	%r862, [%r103+64];
	ld.shared.u32 	%r861, [%r103+68];
	ld.shared.u32 	%r860, [%r103+72];
	bar.sync 	0;
	st.shared.u32 	[%r783], %r897;
	st.shared.u32 	[%r785], %r896;
	st.shared.u32 	[%r787], %r895;
	st.shared.u32 	[%r789], %r894;
	st.shared.u32 	[%r791], %r893;
	st.shared.u32 	[%r793], %r892;
	st.shared.u32 	[%r795], %r891;
	st.shared.u32 	[%r797], %r890;
	st.shared.u32 	[%r799], %r889;
	st.shared.u32 	[%r801], %r888;
	st.shared.u32 	[%r803], %r887;
	st.shared.u32 	[%r805], %r886;
	st.shared.u32 	[%r807], %r885;
	st.shared.u32 	[%r809], %r884;
	st.shared.u32 	[%r811], %r883;
	st.shared.u32 	[%r813], %r882;
	st.shared.u32 	[%r815], %r881;
	st.shared.u32 	[%r817], %r880;
	st.shared.u32 	[%r819], %r879;
	bar.sync 	0;
	ld.shared.u32 	%r897, [%r103];
	ld.shared.u32 	%r896, [%r103+4];
	ld.shared.u32 	%r895, [%r103+8];
	ld.shared.u32 	%r894, [%r103+12];
	ld.shared.u32 	%r893, [%r103+16];
	ld.shared.u32 	%r892, [%r103+20];
	ld.shared.u32 	%r891, [%r103+24];
	ld.shared.u32 	%r890, [%r103+28];
	ld.shared.u32 	%r889, [%r103+32];
	ld.shared.u32 	%r888, [%r103+36];
	ld.shared.u32 	%r887, [%r103+40];
	ld.shared.u32 	%r886, [%r103+44];
	ld.shared.u32 	%r885, [%r103+48];
	ld.shared.u32 	%r884, [%r103+52];
	ld.shared.u32 	%r883, [%r103+56];
	ld.shared.u32 	%r882, [%r103+60];
	ld.shared.u32 	%r881, [%r103+64];
	ld.shared.u32 	%r880, [%r103+68];
	ld.shared.u32 	%r879, [%r103+72];
	bar.sync 	0;
	add.s32 	%r859, %r859, 6;
	add.s32 	%r858, %r858, -6;
	bra.uni 	$L__BB3_77;

}
	// .globl	_ZN3cub18CUB_300001_SM_10006detail10radix_sort30DeviceRadixSortHistogramKernelINS1_5radix10policy_hubIiiyE10Policy1000ELNS0_9SortOrderE0EiyNS1_21identity_decomposer_tEEEvPT2_PKT1_SA_iiT3_
.visible .entry _ZN3cub18CUB_300001_SM_10006detail10radix_sort30DeviceRadixSortHistogramKernelINS1_5radix10policy_hubIiiyE10Policy1000ELNS0_9SortOrderE0EiyNS1_21identity_decomposer_tEEEvPT2_PKT1_SA_iiT3_(
	.param .u64 .ptr .align 1 _ZN3cub18CUB_300001_SM_10006detail10radix_sort30DeviceRadixSortHistogramKernelINS1_5radix10policy_hubIiiyE10Policy1000ELNS0_9SortOrderE0EiyNS1_21identity_decomposer_tEEEvPT2_PKT1_SA_iiT3__param_0,
	.param .u64 .ptr .align 1 _ZN3cub18CUB_300001_SM_10006detail10radix_sort30DeviceRadixSortHistogramKernelINS1_5radix10policy_hubIiiyE10Policy1000ELNS0_9SortOrderE0EiyNS1_21identity_decomposer_tEEEvPT2_PKT1_SA_iiT3__param_1,
	.param .u64 _ZN3cub18CUB_300001_SM_10006detail10radix_sort30DeviceRadixSortHistogramKernelINS1_5radix10policy_hubIiiyE10Policy1000ELNS0_9SortOrderE0EiyNS1_21identity_decomposer_tEEEvPT2_PKT1_SA_iiT3__param_2,
	.param .u32 _ZN3cub18CUB_300001_SM_10006detail10radix_sort30DeviceRadixSortHistogramKernelINS1_5radix10policy_hubIiiyE10Policy1000ELNS0_9SortOrderE0EiyNS1_21identity_decomposer_tEEEvPT2_PKT1_SA_iiT3__param_3,
	.param .u32 _ZN3cub18CUB_300001_SM_10006detail10radix_sort30DeviceRadixSortHistogramKernelINS1_5radix10policy_hubIiiyE10Policy1000ELNS0_9SortOrderE0EiyNS1_21identity_decomposer_tEEEvPT2_PKT1_SA_iiT3__param_4,
	.param .align 1 .b8 _ZN3cub18CUB_300001_SM_10006detail10radix_sort30DeviceRadixSortHistogramKernelINS1_5radix10policy_hubIiiyE10Policy1000ELNS0_9SortOrderE0EiyNS1_21identity_decomposer_tEEEvPT2_PKT1_SA_iiT3__param_5[1]
)
.maxntid 128
{
	.reg .pred 	%p<91>;
	.reg .b32 	%r<486>;
	.reg .b64 	%rd<137>;
	// demoted variable
	.shared .align 4 .b8 _ZZN3cub18CUB_300001_SM_10006detail10radix_sort30DeviceRadixSortHistogramKernelINS1_5radix10policy_hubIiiyE10Policy1000ELNS0_9SortOrderE0EiyNS1_21identity_decomposer_tEEEvPT2_PKT1_SA_iiT3_E12temp_storage[4096];
	ld.param.u64 	%rd18, [_ZN3cub18CUB_300001_SM_10006detail10radix_sort30DeviceRadixSortHistogramKernelINS1_5radix10policy_hubIiiyE10Policy1000ELNS0_9SortOrderE0EiyNS1_21identity_decomposer_tEEEvPT2_PKT1_SA_iiT3__param_0];
	ld.param.u64 	%rd19, [_ZN3cub18CUB_300001_SM_10006detail10radix_sort30DeviceRadixSortHistogramKernelINS1_5radix10policy_hubIiiyE10Policy1000ELNS0_9SortOrderE0EiyNS1_21identity_decomposer_tEEEvPT2_PKT1_SA_iiT3__param_1];
	ld.param.u64 	%rd17, [_ZN3cub18CUB_300001_SM_10006detail10radix_sort30DeviceRadixSortHistogramKernelINS1_5radix10policy_hubIiiyE10Policy1000ELNS0_9SortOrderE0EiyNS1_21identity_decomposer_tEEEvPT2_PKT1_SA_iiT3__param_2];
	ld.param.u32 	%r174, [_ZN3cub18CUB_300001_SM_10006detail10radix_sort30DeviceRadixSortHistogramKernelINS1_5radix10policy_hubIiiyE10Policy1000ELNS0_9SortOrderE0EiyNS1_21identity_decomposer_tEEEvPT2_PKT1_SA_iiT3__param_3];
	ld.param.u32 	%r175, [_ZN3cub18CUB_300001_SM_10006detail10radix_sort30DeviceRadixSortHistogramKernelINS1_5radix10policy_hubIiiyE10Policy1000ELNS0_9SortOrderE0EiyNS1_21identity_decomposer_tEEEvPT2_PKT1_SA_iiT3__param_4];
	cvta.to.global.u64 	%rd1, %rd19;
	cvta.to.global.u64 	%rd2, %rd18;
	setp.eq.s64 	%p2, %rd17, 0;
	@%p2 bra 	$L__BB4_153;
	sub.s32 	%r176, %r175, %r174;
	add.s32 	%r177, %r176, 7;
	shr.s32 	%r178, %r177, 31;
	shr.u32 	%r179, %r178, 29;
	add.s32 	%r180, %r177, %r179;
	shr.s32 	%r181, %r180, 3;
	mov.u32 	%r182, %tid.x;
	setp.gt.u32 	%p3, %r182, 255;
	setp.lt.s32 	%p4, %r177, 8;
	mov.u32 	%r183, %ctaid.x;
	shl.b32 	%r184, %r183, 11;
	cvt.u64.u32 	%rd3, %r184;
	mov.u32 	%r185, %nctaid.x;
	shl.b32 	%r186, %r185, 11;
	cvt.u64.u32 	%rd4, %r186;
	add.s32 	%r1, %r181, -1;
	and.b32  	%r2, %r181, 15;
	and.b32  	%r3, %r181, 7;
	add.s32 	%r4, %r3, -1;
	and.b32  	%r5, %r181, 3;
	or.pred  	%p1, %p3, %p4;
	shl.b32 	%r187, %r182, 2;
	mov.u32 	%r188, _ZZN3cub18CUB_300001_SM_10006detail10radix_sort30DeviceRadixSortHistogramKernelINS1_5radix10policy_hubIiiyE10Policy1000ELNS0_9SortOrderE0EiyNS1_21identity_decomposer_tEEEvPT2_PKT1_SA_iiT3_E12temp_storage;
	add.s32 	%r6, %r188, %r187;
	and.b32  	%r7, %r181, 268435440;
	cvt.u64.u32 	%rd5, %r182;
	add.s32 	%r8, %r182, 128;
	add.s32 	%r9, %r182, 256;
	add.s32 	%r10, %r182, 384;
	add.s32 	%r11, %r182, 512;
	add.s32 	%r12, %r182, 640;
	add.s32 	%r13, %r182, 768;
	or.b32  	%r14, %r182, 1024;
	add.s32 	%r15, %r182, 1920;
	and.b32  	%r16, %r181, 268435448;
	and.b32  	%r17, %r181, 1;
	neg.s32 	%r18, %r7;
	add.s32 	%r19, %r6, 8192;
	add.s64 	%rd21, %rd17, -1;
	shr.u64 	%rd22, %rd21, 30;
	add.s64 	%rd23, %rd22, 1;
	min.u64 	%rd6, %rd23, %rd17;
	mov.b64 	%rd135, 0;
$L__BB4_2:
	@%p1 bra 	$L__BB4_30;
	setp.lt.u32 	%p5, %r1, 15;
	mov.b32 	%r439, 0;
	@%p5 bra 	$L__BB4_6;
	mov.u32 	%r436, %r19;
	mov.u32 	%r437, %r18;
$L__BB4_5:
	.pragma "nounroll";
	mov.b32 	%r190, 0;
	st.shared.u32 	[%r436+-8192], %r190;
	st.shared.u32 	[%r436+-7168], %r190;
	st.shared.u32 	[%r436+-6144], %r190;
	st.shared.u32 	[%r436+-5120], %r190;
	st.shared.u32 	[%r436+-4096], %r190;
	st.shared.u32 	[%r436+-3072], %r190;
	st.shared.u32 	[%r436+-2048], %r190;
	st.shared.u32 	[%r436+-1024], %r190;
	st.shared.u32 	[%r436], %r190;
	st.shared.u32 	[%r436+1024], %r190;
	st.shared.u32 	[%r436+2048], %r190;
	st.shared.u32 	[%r436+3072], %r190;
	st.shared.u32 	[%r436+4096], %r190;
	st.shared.u32 	[%r436+5120], %r190;
	st.shared.u32 	[%r436+6144], %r190;
	st.shared.u32 	[%r436+7168], %r190;
	add.s32 	%r437, %r437, 16;
	add.s32 	%r436, %r436, 16384;
	setp.ne.s32 	%p6, %r437, 0;
	mov.u32 	%r439, %r7;
	@%p6 bra 	$L__BB4_5;
$L__BB4_6:
	add.s32 	%r25, %r2, -1;
	setp.eq.s32 	%p7, %r2, 0;
	@%p7 bra 	$L__BB4_16;
	setp.lt.u32 	%p8, %r25, 7;
	@%p8 bra 	$L__BB4_9;
	shl.b32 	%r191, %r439, 10;
	add.s32 	%r192, %r6, %r191;
	mov.b32 	%r193, 0;
	st.shared.u32 	[%r192], %r193;
	st.shared.u32 	[%r192+1024], %r193;
	st.shared.u32 	[%r192+2048], %r193;
	st.shared.u32 	[%r192+3072], %r193;
	st.shared.u32 	[%r192+4096], %r193;
	st.shared.u32 	[%r192+5120], %r193;
	st.shared.u32 	[%r192+6144], %r193;
	st.shared.u32 	[%r192+7168], %r193;
	add.s32 	%r439, %r439, 8;
$L__BB4_9:
	setp.eq.s32 	%p9, %r3, 0;
	@%p9 bra 	$L__BB4_16;
	setp.lt.u32 	%p10, %r4, 3;
	@%p10 bra 	$L__BB4_12;
	shl.b32 	%r194, %r439, 10;
	add.s32 	%r195, %r6, %r194;
	mov.b32 	%r196, 0;
	st.shared.u32 	[%r195], %r196;
	st.shared.u32 	[%r195+1024], %r196;
	st.shared.u32 	[%r195+2048], %r196;
	st.shared.u32 	[%r195+3072], %r196;
	add.s32 	%r439, %r439, 4;
$L__BB4_12:
	setp.eq.s32 	%p11, %r5, 0;
	@%p11 bra 	$L__BB4_16;
	setp.eq.s32 	%p12, %r5, 1;
	shl.b32 	%r197, %r439, 10;
	add.s32 	%r30, %r6, %r197;
	mov.b32 	%r198, 0;
	st.shared.u32 	[%r30], %r198;
	@%p12 bra 	$L__BB4_16;
	setp.eq.s32 	%p13, %r5, 2;
	mov.b32 	%r199, 0;
	st.shared.u32 	[%r30+1024], %r199;
	@%p13 bra 	$L__BB4_16;
	mov.b32 	%r200, 0;
	st.shared.u32 	[%r30+2048], %r200;
$L__BB4_16:
	cvt.u32.u64 	%r201, %rd5;
	setp.gt.u32 	%p14, %r201, 127;
	@%p14 bra 	$L__BB4_30;
	setp.lt.u32 	%p15, %r1, 15;
	mov.b32 	%r443, 0;
	@%p15 bra 	$L__BB4_20;
	mov.b32 	%r441, 0;
$L__BB4_19:
	.pragma "nounroll";
	shl.b32 	%r204, %r441, 10;
	add.s32 	%r205, %r6, %r204;
	mov.b32 	%r206, 0;
	st.shared.u32 	[%r205+512], %r206;
	st.shared.u32 	[%r205+1536], %r206;
	st.shared.u32 	[%r205+2560], %r206;
	st.shared.u32 	[%r205+3584], %r206;
	st.shared.u32 	[%r205+4608], %r206;
	st.shared.u32 	[%r205+5632], %r206;
	st.shared.u32 	[%r205+6656], %r206;
	st.shared.u32 	[%r205+7680], %r206;
	st.shared.u32 	[%r205+8704], %r206;
	st.shared.u32 	[%r205+9728], %r206;
	st.shared.u32 	[%r205+10752], %r206;
	st.shared.u32 	[%r205+11776], %r206;
	st.shared.u32 	[%r205+12800], %r206;
	st.shared.u32 	[%r205+13824], %r206;
	st.shared.u32 	[%r205+14848], %r206;
	st.shared.u32 	[%r205+15872], %r206;
	add.s32 	%r441, %r441, 16;
	setp.ne.s32 	%p16, %r441, %r7;
	mov.u32 	%r443, %r7;
	@%p16 bra 	$L__BB4_19;
$L__BB4_20:
	setp.eq.s32 	%p17, %r2, 0;
	@%p17 bra 	$L__BB4_30;
	setp.lt.u32 	%p18, %r25, 7;
	@%p18 bra 	$L__BB4_23;
	shl.b32 	%r207, %r443, 10;
	add.s32 	%r208, %r6, %r207;
	mov.b32 	%r209, 0;
	st.shared.u32 	[%r208+512], %r209;
	st.shared.u32 	[%r208+1536], %r209;
	st.shared.u32 	[%r208+2560], %r209;
	st.shared.u32 	[%r208+3584], %r209;
	st.shared.u32 	[%r208+4608], %r209;
	st.shared.u32 	[%r208+5632], %r209;
	st.shared.u32 	[%r208+6656], %r209;
	st.shared.u32 	[%r208+7680], %r209;
	add.s32 	%r443, %r443, 8;
$L__BB4_23:
	setp.eq.s32 	%p19, %r3, 0;
	@%p19 bra 	$L__BB4_30;
	setp.lt.u32 	%p20, %r4, 3;
	@%p20 bra 	$L__BB4_26;
	shl.b32 	%r210, %r443, 10;
	add.s32 	%r211, %r6, %r210;
	mov.b32 	%r212, 0;
	st.shared.u32 	[%r211+512], %r212;
	st.shared.u32 	[%r211+1536], %r212;
	st.shared.u32 	[%r211+2560], %r212;
	st.shared.u32 	[%r211+3584], %r212;
	add.s32 	%r443, %r443, 4;
$L__BB4_26:
	setp.eq.s32 	%p21, %r5, 0;
	@%p21 bra 	$L__BB4_30;
	setp.eq.s32 	%p22, %r5, 1;
	shl.b32 	%r213, %r443, 10;
	add.s32 	%r38, %r6, %r213;
	mov.b32 	%r214, 0;
	st.shared.u32 	[%r38+512], %r214;
	@%p22 bra 	$L__BB4_30;
	setp.eq.s32 	%p23, %r5, 2;
	mov.b32 	%r215, 0;
	st.shared.u32 	[%r38+1536], %r215;
	@%p23 bra 	$L__BB4_30;
	mov.b32 	%r216, 0;
	st.shared.u32 	[%r38+2560], %r216;
$L__BB4_30:
	bar.sync 	0;
	bar.sync 	0;
	shl.b64 	%rd8, %rd135, 30;
	sub.s64 	%rd24, %rd17, %rd8;
	min.u64 	%rd9, %rd24, 1073741824;
	setp.le.u64 	%p24, %rd9, %rd3;
	@%p24 bra 	$L__BB4_70;
	mov.u64 	%rd136, %rd3;
$L__BB4_32:
	add.s64 	%rd11, %rd136, %rd8;
	sub.s64 	%rd12, %rd17, %rd11;
	setp.lt.u64 	%p25, %rd12, 2048;
	@%p25 bra 	$L__BB4_34;
	add.s64 	%rd27, %rd11, %rd5;
	shl.b64 	%rd28, %rd27, 2;
	add.s64 	%rd29, %rd1, %rd28;
	ld.global.u32 	%r475, [%rd29];
	ld.global.u32 	%r474, [%rd29+512];
	ld.global.u32 	%r473, [%rd29+1024];
	ld.global.u32 	%r472, [%rd29+1536];
	ld.global.u32 	%r471, [%rd29+2048];
	ld.global.u32 	%r470, [%rd29+2560];
	ld.global.u32 	%r469, [%rd29+3072];
	ld.global.u32 	%r468, [%rd29+3584];
	ld.global.u32 	%r467, [%rd29+4096];
	ld.global.u32 	%r466, [%rd29+4608];
	ld.global.u32 	%r465, [%rd29+5120];
	ld.global.u32 	%r464, [%rd29+5632];
	ld.global.u32 	%r463, [%rd29+6144];
	ld.global.u32 	%r462, [%rd29+6656];
	ld.global.u32 	%r461, [%rd29+7168];
	ld.global.u32 	%r460, [%rd29+7680];
	bra.uni 	$L__BB4_66;
$L__BB4_34:
	cvt.u32.u64 	%r218, %rd5;
	cvt.u32.u64 	%r55, %rd12;
	setp.ge.s32 	%p26, %r218, %r55;
	add.s64 	%rd25, %rd11, %rd5;
	shl.b64 	%rd26, %rd25, 2;
	add.s64 	%rd13, %rd1, %rd26;
	mov.b32 	%r475, 2147483647;
	@%p26 bra 	$L__BB4_36;
	ld.global.u32 	%r475, [%rd13];
$L__BB4_36:
	setp.ge.s32 	%p27, %r8, %r55;
	mov.b32 	%r474, 2147483647;
	@%p27 bra 	$L__BB4_38;
	ld.global.u32 	%r474, [%rd13+512];
$L__BB4_38:
	setp.ge.s32 	%p28, %r9, %r55;
	mov.b32 	%r473, 2147483647;
	@%p28 bra 	$L__BB4_40;
	ld.global.u32 	%r473, [%rd13+1024];
$L__BB4_40:
	setp.ge.s32 	%p29, %r10, %r55;
	mov.b32 	%r472, 2147483647;
	@%p29 bra 	$L__BB4_42;
	ld.global.u32 	%r472, [%rd13+1536];
$L__BB4_42:
	setp.ge.s32 	%p30, %r11, %r55;
	mov.b32 	%r471, 2147483647;
	@%p30 bra 	$L__BB4_44;
	ld.global.u32 	%r471, [%rd13+2048];
$L__BB4_44:
	setp.ge.s32 	%p31, %r12, %r55;
	mov.b32 	%r470, 2147483647;
	@%p31 bra 	$L__BB4_46;
	ld.global.u32 	%r470, [%rd13+2560];
$L__BB4_46:
	setp.ge.s32 	%p32, %r13, %r55;
	mov.b32 	%r469, 2147483647;
	@%p32 bra 	$L__BB4_48;
	ld.global.u32 	%r469, [%rd13+3072];
$L__BB4_48:
	mov.u32 	%r226, %tid.x;
	add.s32 	%r227, %r226, 896;
	setp.ge.s32 	%p33, %r227, %r55;
	mov.b32 	%r468, 2147483647;
	@%p33 bra 	$L__BB4_50;
	ld.global.u32 	%r468, [%rd13+3584];
$L__BB4_50:
	setp.ge.s32 	%p34, %r14, %r55;
	mov.b32 	%r467, 2147483647;
	@%p34 bra 	$L__BB4_52;
	ld.global.u32 	%r467, [%rd13+4096];
$L__BB4_52:
	add.s32 	%r231, %r226, 1152;
	setp.ge.s32 	%p35, %r231, %r55;
	mov.b32 	%r466, 2147483647;
	@%p35 bra 	$L__BB4_54;
	ld.global.u32 	%r466, [%rd13+4608];
$L__BB4_54:
	add.s32 	%r234, %r226, 1280;
	setp.ge.s32 	%p36, %r234, %r55;
	mov.b32 	%r465, 2147483647;
	@%p36 bra 	$L__BB4_56;
	ld.global.u32 	%r465, [%rd13+5120];
$L__BB4_56:
	add.s32 	%r237, %r226, 1408;
	setp.ge.s32 	%p37, %r237, %r55;
	mov.b32 	%r464, 2147483647;
	@%p37 bra 	$L__BB4_58;
	ld.global.u32 	%r464, [%rd13+5632];
$L__BB4_58:
	add.s32 	%r240, %r226, 1536;
	setp.ge.s32 	%p38, %r240, %r55;
	mov.b32 	%r463, 2147483647;
	@%p38 bra 	$L__BB4_60;
	ld.global.u32 	%r463, [%rd13+6144];
$L__BB4_60:
	add.s32 	%r243, %r226, 1664;
	setp.ge.s32 	%p39, %r243, %r55;
	mov.b32 	%r462, 2147483647;
	@%p39 bra 	$L__BB4_62;
	ld.global.u32 	%r462, [%rd13+6656];
$L__BB4_62:
	add.s32 	%r246, %r226, 1792;
	setp.ge.s32 	%p40, %r246, %r55;
	mov.b32 	%r461, 2147483647;
	@%p40 bra 	$L__BB4_64;
	ld.global.u32 	%r461, [%rd13+7168];
$L__BB4_64:
	setp.ge.s32 	%p41, %r15, %r55;
	mov.b32 	%r460, 2147483647;
	@%p41 bra 	$L__BB4_66;
	ld.global.u32 	%r460, [%rd13+7680];
$L__BB4_66:
	setp.le.s32 	%p42, %r175, %r174;
	@%p42 bra 	$L__BB4_69;
	xor.b32  	%r103, %r460, -2147483648;
	xor.b32  	%r104, %r461, -2147483648;
	xor.b32  	%r105, %r462, -2147483648;
	xor.b32  	%r106, %r463, -2147483648;
	xor.b32  	%r107, %r464, -2147483648;
	xor.b32  	%r108, %r465, -2147483648;
	xor.b32  	%r109, %r466, -2147483648;
	xor.b32  	%r110, %r467, -2147483648;
	xor.b32  	%r111, %r468, -2147483648;
	xor.b32  	%r112, %r469, -2147483648;
	xor.b32  	%r113, %r470, -2147483648;
	xor.b32  	%r114, %r471, -2147483648;
	xor.b32  	%r115, %r472, -2147483648;
	xor.b32  	%r116, %r473, -2147483648;
	xor.b32  	%r117, %r474, -2147483648;
	xor.b32  	%r118, %r475, -2147483648;
	mov.b32 	%r476, 0;
	mov.u32 	%r477, %r174;
$L__BB4_68:
	sub.s32 	%r249, %r175, %r477;
	shl.b32 	%r250, %r476, 10;
	mov.u32 	%r251, _ZZN3cub18CUB_300001_SM_10006detail10radix_sort30DeviceRadixSortHistogramKernelINS1_5radix10policy_hubIiiyE10Policy1000ELNS0_9SortOrderE0EiyNS1_21identity_decomposer_tEEEvPT2_PKT1_SA_iiT3_E12temp_storage;
	add.s32 	%r252, %r251, %r250;
	min.s32 	%r253, %r249, 8;
	mov.b32 	%r254, -1;
	shl.b32 	%r255, %r254, %r253;
	not.b32 	%r256, %r255;
	shr.u32 	%r257, %r118, %r477;
	and.b32  	%r258, %r257, %r256;
	shl.b32 	%r259, %r258, 2;
	add.s32 	%r260, %r252, %r259;
	atom.shared.add.u32 	%r261, [%r260], 1;
	shr.u32 	%r262, %r117, %r477;
	and.b32  	%r263, %r262, %r256;
	shl.b32 	%r264, %r263, 2;
	add.s32 	%r265, %r252, %r264;
	atom.shared.add.u32 	%r266, [%r265], 1;
	shr.u32 	%r267, %r116, %r477;
	and.b32  	%r268, %r267, %r256;
	shl.b32 	%r269, %r268, 2;
	add.s32 	%r270, %r252, %r269;
	atom.shared.add.u32 	%r271, [%r270], 1;
	shr.u32 	%r272, %r115, %r477;
	and.b32  	%r273, %r272, %r256;
	shl.b32 	%r274, %r273, 2;
	add.s32 	%r275, %r252, %r274;
	atom.shared.add.u32 	%r276, [%r275], 1;
	shr.u32 	%r277, %r114, %r477;
	and.b32  	%r278, %r277, %r256;
	shl.b32 	%r279, %r278, 2;
	add.s32 	%r280, %r252, %r279;
	atom.shared.add.u32 	%r281, [%r280], 1;
	shr.u32 	%r282, %r113, %r477;
	and.b32  	%r283, %r282, %r256;
	shl.b32 	%r284, %r283, 2;
	add.s32 	%r285, %r252, %r284;
	atom.shared.add.u32 	%r286, [%r285], 1;
	shr.u32 	%r287, %r112, %r477;
	and.b32  	%r288, %r287, %r256;
	shl.b32 	%r289, %r288, 2;
	add.s32 	%r290, %r252, %r289;
	atom.shared.add.u32 	%r291, [%r290], 1;
	shr.u32 	%r292, %r111, %r477;
	and.b32  	%r293, %r292, %r256;
	shl.b32 	%r294, %r293, 2;
	add.s32 	%r295, %r252, %r294;
	atom.shared.add.u32 	%r296, [%r295], 1;
	shr.u32 	%r297, %r110, %r477;
	and.b32  	%r298, %r297, %r256;
	shl.b32 	%r299, %r298, 2;
	add.s32 	%r300, %r252, %r299;
	atom.shared.add.u32 	%r301, [%r300], 1;
	shr.u32 	%r302, %r109, %r477;
	and.b32  	%r303, %r302, %r256;
	shl.b32 	%r304, %r303, 2;
	add.s32 	%r305, %r252, %r304;
	atom.shared.add.u32 	%r306, [%r305], 1;
	shr.u32 	%r307, %r108, %r477;
	and.b32  	%r308, %r307, %r256;
	shl.b32 	%r309, %r308, 2;
	add.s32 	%r310, %r252, %r309;
	atom.shared.add.u32 	%r311, [%r310], 1;
	shr.u32 	%r312, %r107, %r477;
	and.b32  	%r313, %r312, %r256;
	shl.b32 	%r314, %r313, 2;
	add.s32 	%r315, %r252, %r314;
	atom.shared.add.u32 	%r316, [%r315], 1;
	shr.u32 	%r317, %r106, %r477;
	and.b32  	%r318, %r317, %r256;
	shl.b32 	%r319, %r318, 2;
	add.s32 	%r320, %r252, %r319;
	atom.shared.add.u32 	%r321, [%r320], 1;
	shr.u32 	%r322, %r105, %r477;
	and.b32  	%r323, %r322, %r256;
	shl.b32 	%r324, %r323, 2;
	add.s32 	%r325, %r252, %r324;
	atom.shared.add.u32 	%r326, [%r325], 1;
	shr.u32 	%r327, %r104, %r477;
	and.b32  	%r328, %r327, %r256;
	shl.b32 	%r329, %r328, 2;
	add.s32 	%r330, %r252, %r329;
	atom.shared.add.u32 	%r331, [%r330], 1;
	shr.u32 	%r332, %r103, %r477;
	and.b32  	%r333, %r332, %r256;
	shl.b32 	%r334, %r333, 2;
	add.s32 	%r335, %r252, %r334;
	atom.shared.add.u32 	%r336, [%r335], 1;
	add.s32 	%r477, %r477, 8;
	add.s32 	%r476, %r476, 1;
	setp.lt.s32 	%p43, %r477, %r175;
	@%p43 bra 	$L__BB4_68;
$L__BB4_69:
	add.s64 	%rd136, %rd136, %rd4;
	setp.lt.u64 	%p44, %rd136, %rd9;
	@%p44 bra 	$L__BB4_32;
$L__BB4_70:
	bar.sync 	0;
	@%p1 bra 	$L__BB4_152;
	setp.lt.u32 	%p45, %r1, 7;
	mov.b32 	%r480, 0;
	@%p45 bra 	$L__BB4_90;
	mov.b32 	%r478, 0;
$L__BB4_73:
	.pragma "nounroll";
	shl.b32 	%r339, %r478, 10;
	add.s32 	%r124, %r6, %r339;
	ld.shared.u32 	%r125, [%r124];
	setp.eq.s32 	%p46, %r125, 0;
	@%p46 bra 	$L__BB4_75;
	cvt.u32.u64 	%r340, %rd5;
	shl.b32 	%r341, %r478, 8;
	add.s32 	%r342, %r341, %r340;
	mul.wide.u32 	%rd30, %r342, 8;
	add.s64 	%rd31, %rd2, %rd30;
	cvt.u64.u32 	%rd32, %r125;
	atom.global.add.u64 	%rd33, [%rd31], %rd32;
$L__BB4_75:
	ld.shared.u32 	%r126, [%r124+1024];
	setp.eq.s32 	%p47, %r126, 0;
	@%p47 bra 	$L__BB4_77;
	cvt.u32.u64 	%r343, %rd5;
	shl.b32 	%r344, %r478, 8;
	add.s32 	%r345, %r344, %r343;
	add.s32 	%r346, %r345, 256;
	mul.wide.u32 	%rd34, %r346, 8;
	add.s64 	%rd35, %rd2, %rd34;
	cvt.u64.u32 	%rd36, %r126;
	atom.global.add.u64 	%rd37, [%rd35], %rd36;
$L__BB4_77:
	ld.shared.u32 	%r127, [%r124+2048];
	setp.eq.s32 	%p48, %r127, 0;
	@%p48 bra 	$L__BB4_79;
	cvt.u32.u64 	%r347, %rd5;
	shl.b32 	%r348, %r478, 8;
	add.s32 	%r349, %r348, %r347;
	add.s32 	%r350, %r349, 512;
	mul.wide.u32 	%rd38, %r350, 8;
	add.s64 	%rd39, %rd2, %rd38;
	cvt.u64.u32 	%rd40, %r127;
	atom.global.add.u64 	%rd41, [%rd39], %rd40;
$L__BB4_79:
	ld.shared.u32 	%r128, [%r124+3072];
	setp.eq.s32 	%p49, %r128, 0;
	@%p49 bra 	$L__BB4_81;
	cvt.u32.u64 	%r351, %rd5;
	shl.b32 	%r352, %r478, 8;
	add.s32 	%r353, %r352, %r351;
	add.s32 	%r354, %r353, 768;
	mul.wide.u32 	%rd42, %r354, 8;
	add.s64 	%rd43, %rd2, %rd42;
	cvt.u64.u32 	%rd44, %r128;
	atom.global.add.u64 	%rd45, [%rd43], %rd44;
$L__BB4_81:
	ld.shared.u32 	%r129, [%r124+4096];
	setp.eq.s32 	%p50, %r129, 0;
	@%p50 bra 	$L__BB4_83;
	cvt.u32.u64 	%r355, %rd5;
	shl.b32 	%r356, %r478, 8;
	add.s32 	%r357, %r356, %r355;
	add.s32 	%r358, %r357, 1024;
	mul.wide.u32 	%rd46, %r358, 8;
	add.s64 	%rd47, %rd2, %rd46;
	cvt.u64.u32 	%rd48, %r129;
	atom.global.add.u64 	%rd49, [%rd47], %rd48;
$L__BB4_83:
	ld.shared.u32 	%r130, [%r124+5120];
	setp.eq.s32 	%p51, %r130, 0;
	@%p51 bra 	$L__BB4_85;
	cvt.u32.u64 	%r359, %rd5;
	shl.b32 	%r360, %r478, 8;
	add.s32 	%r361, %r360, %r359;
	add.s32 	%r362, %r361, 1280;
	mul.wide.u32 	%rd50, %r362, 8;
	add.s64 	%rd51, %rd2, %rd50;
	cvt.u64.u32 	%rd52, %r130;
	atom.global.add.u64 	%rd53, [%rd51], %rd52;
$L__BB4_85:
	ld.shared.u32 	%r131, [%r124+6144];
	setp.eq.s32 	%p52, %r131, 0;
	@%p52 bra 	$L__BB4_87;
	cvt.u32.u64 	%r363, %rd5;
	shl.b32 	%r364, %r478, 8;
	add.s32 	%r365, %r364, %r363;
	add.s32 	%r366, %r365, 1536;
	mul.wide.u32 	%rd54, %r366, 8;
	add.s64 	%rd55, %rd2, %rd54;
	cvt.u64.u32 	%rd56, %r131;
	atom.global.add.u64 	%rd57, [%rd55], %rd56;
$L__BB4_87:
	ld.shared.u32 	%r132, [%r124+7168];
	setp.eq.s32 	%p53, %r132, 0;
	@%p53 bra 	$L__BB4_89;
	cvt.u32.u64 	%r367, %rd5;
	shl.b32 	%r368, %r478, 8;
	add.s32 	%r369, %r368, %r367;
	add.s32 	%r370, %r369, 1792;
	mul.wide.u32 	%rd58, %r370, 8;
	add.s64 	%rd59, %rd2, %rd58;
	cvt.u64.u32 	%rd60, %r132;
	atom.global.add.u64 	%rd61, [%rd59], %rd60;
$L__BB4_89:
	add.s32 	%r478, %r478, 8;
	setp.ne.s32 	%p54, %r478, %r16;
	mov.u32 	%r480, %r16;
	@%p54 bra 	$L__BB4_73;
$L__BB4_90:
	add.s32 	%r135, %r5, -1;
	setp.eq.s32 	%p55, %r3, 0;
	@%p55 bra 	$L__BB4_111;
	setp.lt.u32 	%p56, %r4, 3;
	@%p56 bra 	$L__BB4_101;
	shl.b32 	%r371, %r480, 10;
	add.s32 	%r136, %r6, %r371;
	ld.shared.u32 	%r137, [%r136];
	setp.eq.s32 	%p57, %r137, 0;
	@%p57 bra 	$L__BB4_94;
	cvt.u32.u64 	%r372, %rd5;
	shl.b32 	%r373, %r480, 8;
	add.s32 	%r374, %r373, %r372;
	mul.wide.u32 	%rd62, %r374, 8;
	add.s64 	%rd63, %rd2, %rd62;
	cvt.u64.u32 	%rd64, %r137;
	atom.global.add.u64 	%rd65, [%rd63], %rd64;
$L__BB4_94:
	ld.shared.u32 	%r138, [%r136+1024];
	setp.eq.s32 	%p58, %r138, 0;
	@%p58 bra 	$L__BB4_96;
	cvt.u32.u64 	%r375, %rd5;
	shl.b32 	%r376, %r480, 8;
	add.s32 	%r377, %r376, %r375;
	add.s32 	%r378, %r377, 256;
	mul.wide.u32 	%rd66, %r378, 8;
	add.s64 	%rd67, %rd2, %rd66;
	cvt.u64.u32 	%rd68, %r138;
	atom.global.add.u64 	%rd69, [%rd67], %rd68;
$L__BB4_96:
	ld.shared.u32 	%r139, [%r136+2048];
	setp.eq.s32 	%p59, %r139, 0;
	@%p59 bra 	$L__BB4_98;
	cvt.u32.u64 	%r379, %rd5;
	shl.b32 	%r380, %r480, 8;
	add.s32 	%r381, %r380, %r379;
	add.s32 	%r382, %r381, 512;
	mul.wide.u32 	%rd70, %r382, 8;
	add.s64 	%rd71, %rd2, %rd70;
	cvt.u64.u32 	%rd72, %r139;
	atom.global.add.u64 	%rd73, [%rd71], %rd72;
$L__BB4_98:
	ld.shared.u32 	%r140, [%r136+3072];
	setp.eq.s32 	%p60, %r140, 0;
	@%p60 bra 	$L__BB4_100;
	cvt.u32.u64 	%r383, %rd5;
	shl.b32 	%r384, %r480, 8;
	add.s32 	%r385, %r384, %r383;
	add.s32 	%r386, %r385, 768;
	mul.wide.u32 	%rd74, %r386, 8;
	add.s64 	%rd75, %rd2, %rd74;
	cvt.u64.u32 	%rd76, %r140;
	atom.global.add.u64 	%rd77, [%rd75], %rd76;
$L__BB4_100:
	add.s32 	%r480, %r480, 4;
$L__BB4_101:
	setp.eq.s32 	%p61, %r5, 0;
	@%p61 bra 	$L__BB4_111;
	setp.eq.s32 	%p62, %r135, 0;
	@%p62 bra 	$L__BB4_108;
	shl.b32 	%r387, %r480, 10;
	add.s32 	%r143, %r6, %r387;
	ld.shared.u32 	%r144, [%r143];
	setp.eq.s32 	%p63, %r144, 0;
	@%p63 bra 	$L__BB4_105;
	cvt.u32.u64 	%r388, %rd5;
	shl.b32 	%r389, %r480, 8;
	add.s32 	%r390, %r389, %r388;
	mul.wide.u32 	%rd78, %r390, 8;
	add.s64 	%rd79, %rd2, %rd78;
	cvt.u64.u32 	%rd80, %r144;
	atom.global.add.u64 	%rd81, [%rd79], %rd80;
$L__BB4_105:
	ld.shared.u32 	%r145, [%r143+1024];
	setp.eq.s32 	%p64, %r145, 0;
	@%p64 bra 	$L__BB4_107;
	cvt.u32.u64 	%r391, %rd5;
	shl.b32 	%r392, %r480, 8;
	add.s32 	%r393, %r392, %r391;
	add.s32 	%r394, %r393, 256;
	mul.wide.u32 	%rd82, %r394, 8;
	add.s64 	%rd83, %rd2, %rd82;
	cvt.u64.u32 	%rd84, %r145;
	atom.global.add.u64 	%rd85, [%rd83], %rd84;
$L__BB4_107:
	add.s32 	%r480, %r480, 2;
$L__BB4_108:
	setp.eq.s32 	%p65, %r17, 0;
	@%p65 bra 	$L__BB4_111;
	shl.b32 	%r395, %r480, 10;
	add.s32 	%r396, %r6, %r395;
	ld.shared.u32 	%r148, [%r396];
	setp.eq.s32 	%p66, %r148, 0;
	@%p66 bra 	$L__BB4_111;
	cvt.u32.u64 	%r397, %rd5;
	shl.b32 	%r398, %r480, 8;
	add.s32 	%r399, %r398, %r397;
	mul.wide.u32 	%rd86, %r399, 8;
	add.s64 	%rd87, %rd2, %rd86;
	cvt.u64.u32 	%rd88, %r148;
	atom.global.add.u64 	%rd89, [%rd87], %rd88;
$L__BB4_111:
	cvt.u32.u64 	%r400, %rd5;
	setp.gt.u32 	%p67, %r400, 127;
	@%p67 bra 	$L__BB4_152;
	setp.lt.u32 	%p68, %r1, 7;
	mov.b32 	%r484, 0;
	@%p68 bra 	$L__BB4_131;
	mov.b32 	%r482, 0;
$L__BB4_114:
	.pragma "nounroll";
	shl.b32 	%r404, %r482, 10;
	add.s32 	%r150, %r6, %r404;
	ld.shared.u32 	%r151, [%r150+512];
	setp.eq.s32 	%p69, %r151, 0;
	shl.b32 	%r405, %r482, 8;
	add.s32 	%r406, %r405, %r400;
	mul.wide.u32 	%rd90, %r406, 8;
	add.s64 	%rd15, %rd2, %rd90;
	@%p69 bra 	$L__BB4_116;
	cvt.u64.u32 	%rd91, %r151;
	atom.global.add.u64 	%rd92, [%rd15+1024], %rd91;
$L__BB4_116:
	ld.shared.u32 	%r152, [%r150+1536];
	setp.eq.s32 	%p70, %r152, 0;
	@%p70 bra 	$L__BB4_118;
	cvt.u64.u32 	%rd93, %r152;
	atom.global.add.u64 	%rd94, [%rd15+3072], %rd93;
$L__BB4_118:
	ld.shared.u32 	%r153, [%r150+2560];
	setp.eq.s32 	%p71, %r153, 0;
	@%p71 bra 	$L__BB4_120;
	cvt.u64.u32 	%rd95, %r153;
	atom.global.add.u64 	%rd96, [%rd15+5120], %rd95;
$L__BB4_120:
	ld.shared.u32 	%r154, [%r150+3584];
	setp.eq.s32 	%p72, %r154, 0;
	@%p72 bra 	$L__BB4_122;
	cvt.u64.u32 	%rd97, %r154;
	atom.global.add.u64 	%rd98, [%rd15+7168], %rd97;
$L__BB4_122:
	ld.shared.u32 	%r155, [%r150+4608];
	setp.eq.s32 	%p73, %r155, 0;
	@%p73 bra 	$L__BB4_124;
	cvt.u64.u32 	%rd99, %r155;
	atom.global.add.u64 	%rd100, [%rd15+9216], %rd99;
$L__BB4_124:
	ld.shared.u32 	%r156, [%r150+5632];
	setp.eq.s32 	%p74, %r156, 0;
	@%p74 bra 	$L__BB4_126;
	cvt.u64.u32 	%rd101, %r156;
	atom.global.add.u64 	%rd102, [%rd15+11264], %rd101;
$L__BB4_126:
	ld.shared.u32 	%r157, [%r150+6656];
	setp.eq.s32 	%p75, %r157, 0;
	@%p75 bra 	$L__BB4_128;
	cvt.u64.u32 	%rd103, %r157;
	atom.global.add.u64 	%rd104, [%rd15+13312], %rd103;
$L__BB4_128:
	ld.shared.u32 	%r158, [%r150+7680];
	setp.eq.s32 	%p76, %r158, 0;
	@%p76 bra 	$L__BB4_130;
	cvt.u64.u32 	%rd105, %r158;
	atom.global.add.u64 	%rd106, [%rd15+15360], %rd105;
$L__BB4_130:
	add.s32 	%r482, %r482, 8;
	setp.ne.s32 	%p77, %r482, %r16;
	mov.u32 	%r484, %r16;
	@%p77 bra 	$L__BB4_114;
$L__BB4_131:
	setp.eq.s32 	%p78, %r3, 0;
	@%p78 bra 	$L__BB4_152;
	setp.lt.u32 	%p79, %r4, 3;
	@%p79 bra 	$L__BB4_142;
	shl.b32 	%r407, %r484, 10;
	add.s32 	%r161, %r6, %r407;
	ld.shared.u32 	%r162, [%r161+512];
	setp.eq.s32 	%p80, %r162, 0;
	@%p80 bra 	$L__BB4_135;
	shl.b32 	%r409, %r484, 8;
	add.s32 	%r410, %r409, %r400;
	mul.wide.u32 	%rd107, %r410, 8;
	add.s64 	%rd108, %rd2, %rd107;
	cvt.u64.u32 	%rd109, %r162;
	atom.global.add.u64 	%rd110, [%rd108+1024], %rd109;
$L__BB4_135:
	ld.shared.u32 	%r163, [%r161+1536];
	setp.eq.s32 	%p81, %r163, 0;
	@%p81 bra 	$L__BB4_137;
	shl.b32 	%r412, %r484, 8;
	add.s32 	%r413, %r412, %r400;
	add.s32 	%r414, %r413, 256;
	mul.wide.u32 	%rd111, %r414, 8;
	add.s64 	%rd112, %rd2, %rd111;
	cvt.u64.u32 	%rd113, %r163;
	atom.global.add.u64 	%rd114, [%rd112+1024], %rd113;
$L__BB4_137:
	ld.shared.u32 	%r164, [%r161+2560];
	setp.eq.s32 	%p82, %r164, 0;
	@%p82 bra 	$L__BB4_139;
	shl.b32 	%r416, %r484, 8;
	add.s32 	%r417, %r416, %r400;
	add.s32 	%r418, %r417, 512;
	mul.wide.u32 	%rd115, %r418, 8;
	add.s64 	%rd116, %rd2, %rd115;
	cvt.u64.u32 	%rd117, %r164;
	atom.global.add.u64 	%rd118, [%rd116+1024], %rd117;
$L__BB4_139:
	ld.shared.u32 	%r165, [%r161+3584];
	setp.eq.s32 	%p83, %r165, 0;
	@%p83 bra 	$L__BB4_141;
	shl.b32 	%r420, %r484, 8;
	add.s32 	%r421, %r420, %r400;
	add.s32 	%r422, %r421, 768;
	mul.wide.u32 	%rd119, %r422, 8;
	add.s64 	%rd120, %rd2, %rd119;
	cvt.u64.u32 	%rd121, %r165;
	atom.global.add.u64 	%rd122, [%rd120+1024], %rd121;
$L__BB4_141:
	add.s32 	%r484, %r484, 4;
$L__BB4_142:
	setp.eq.s32 	%p84, %r5, 0;
	@%p84 bra 	$L__BB4_152;
	setp.eq.s32 	%p85, %r135, 0;
	@%p85 bra 	$L__BB4_149;
	shl.b32 	%r423, %r484, 10;
	add.s32 	%r168, %r6, %r423;
	ld.shared.u32 	%r169, [%r168+512];
	setp.eq.s32 	%p86, %r169, 0;
	@%p86 bra 	$L__BB4_146;
	shl.b32 	%r425, %r484, 8;
	add.s32 	%r426, %r425, %r400;
	mul.wide.u32 	%rd123, %r426, 8;
	add.s64 	%rd124, %rd2, %rd123;
	cvt.u64.u32 	%rd125, %r169;
	atom.global.add.u64 	%rd126, [%rd124+1024], %rd125;
$L__BB4_146:
	ld.shared.u32 	%r170, [%r168+1536];
	setp.eq.s32 	%p87, %r170, 0;
	@%p87 bra 	$L__BB4_148;
	shl.b32 	%r428, %r484, 8;
	add.s32 	%r429, %r428, %r400;
	add.s32 	%r430, %r429, 256;
	mul.wide.u32 	%rd127, %r430, 8;
	add.s64 	%rd128, %rd2, %rd127;
	cvt.u64.u32 	%rd129, %r170;
	atom.global.add.u64 	%rd130, [%rd128+1024], %rd129;
$L__BB4_148:
	add.s32 	%r484, %r484, 2;
$L__BB4_149:
	setp.eq.s32 	%p88, %r17, 0;
	@%p88 bra 	$L__BB4_152;
	shl.b32 	%r431, %r484, 10;
	add.s32 	%r432, %r6, %r431;
	ld.shared.u32 	%r173, [%r432+512];
	setp.eq.s32 	%p89, %r173, 0;
	@%p89 bra 	$L__BB4_152;
	shl.b32 	%r434, %r484, 8;
	add.s32 	%r435, %r434, %r400;
	mul.wide.u32 	%rd131, %r435, 8;
	add.s64 	%rd132, %rd2, %rd131;
	cvt.u64.u32 	%rd133, %r173;
	atom.global.add.u64 	%rd134, [%rd132+1024], %rd133;
$L__BB4_152:
	bar.sync 	0;
	add.s64 	%rd135, %rd135, 1;
	setp.ne.s64 	%p90, %rd135, %rd6;
	@%p90 bra 	$L__BB4_2;
$L__BB4_153:
	ret;

}
	// .globl	_ZN3cub18CUB_300001_SM_10006detail10radix_sort33DeviceRadixSortExclusiveSumKernelINS1_5radix10policy_hubIiiyE10Policy1000EyEEvPT0_
.visible .entry _ZN3cub18CUB_300001_SM_10006detail10radix_sort33DeviceRadixSortExclusiveSumKernelINS1_5radix10policy_hubIiiyE10Policy1000EyEEvPT0_(
	.param .u64 .ptr .align 1 _ZN3cub18CUB_300001_SM_10006detail10radix_sort33DeviceRadixSortExclusiveSumKernelINS1_5radix10policy_hubIiiyE10Policy1000EyEEvPT0__param_0
)
{
	.reg .pred 	%p<4>;
	.reg .b32 	%r<28>;
	.reg .b64 	%rd<54>;
	// demoted variable
	.shared .align 16 .b8 _ZZN3cub18CUB_300001_SM_10006detail10radix_sort33DeviceRadixSortExclusiveSumKernelINS1_5radix10policy_hubIiiyE10Policy1000EyEEvPT0_E12temp_storage[2336];
	ld.param.u64 	%rd5, [_ZN3cub18CUB_300001_SM_10006detail10radix_sort33DeviceRadixSortExclusiveSumKernelINS1_5radix10policy_hubIiiyE10Policy1000EyEEvPT0__param_0];
	cvta.to.global.u64 	%rd6, %rd5;
	mov.u32 	%r3, %ctaid.x;
	shl.b32 	%r4, %r3, 8;
	mov.u32 	%r1, %tid.x;
	setp.gt.u32 	%p1, %r1, 255;
	add.s32 	%r5, %r4, %r1;
	mul.wide.s32 	%rd7, %r5, 8;
	add.s64 	%rd1, %rd6, %rd7;
	@%p1 bra 	$L__BB5_2;
	ld.global.u64 	%rd53, [%rd1];
$L__BB5_2:
	shr.u32 	%r6, %r1, 3;
	add.s32 	%r7, %r6, %r1;
	shl.b32 	%r8, %r7, 3;
	mov.u32 	%r9, _ZZN3cub18CUB_300001_SM_10006detail10radix_sort33DeviceRadixSortExclusiveSumKernelINS1_5radix10policy_hubIiiyE10Policy1000EyEEvPT0_E12temp_storage;
	add.s32 	%r10, %r9, %r8;
	add.s32 	%r2, %r10, 16;
	st.shared.u64 	[%r10+16], %rd53;
	bar.sync 	0;
	setp.gt.u32 	%p2, %r1, 31;
	@%p2 bra 	$L__BB5_4;
	mad.lo.s32 	%r27, %r1, 72, %r9;
	ld.shared.u64 	%rd23, [%r27+16];
	ld.shared.u64 	%rd24, [%r27+24];
	ld.shared.u64 	%rd25, [%r27+32];
	ld.shared.u64 	%rd26, [%r27+40];
	ld.shared.u64 	%rd27, [%r27+48];
	ld.shared.u64 	%rd28, [%r27+56];
	ld.shared.u64 	%rd29, [%r27+64];
	ld.shared.u64 	%rd30, [%r27+72];
	add.s64 	%rd31, %rd24, %rd23;
	add.s64 	%rd32, %rd31, %rd25;
	add.s64 	%rd33, %rd32, %rd26;
	add.s64 	%rd34, %rd33, %rd27;
	add.s64 	%rd35, %rd34, %rd28;
	add.s64 	%rd36, %rd35, %rd29;
	add.s64 	%rd10, %rd36, %rd30;
	mov.b32 	%r11, 1;
	mov.b32 	%r24, 0;
	mov.b32 	%r25, -1;
	// begin inline asm
	{  .reg .u64 r0;  .reg .u32 lo;  .reg .u32 hi;  .reg .pred p;  mov.b64 {lo, hi}, %rd10;  shfl.sync.up.b32 lo|p, lo, %r11, %r24, %r25;  shfl.sync.up.b32 hi|p, hi, %r11, %r24, %r25;  mov.b64 r0, {lo, hi};  @p add.u64 r0, r0, %rd10;  mov.u64 %rd8, r0;}
	// end inline asm
	mov.b32 	%r14, 2;
	// begin inline asm
	{  .reg .u64 r0;  .reg .u32 lo;  .reg .u32 hi;  .reg .pred p;  mov.b64 {lo, hi}, %rd8;  shfl.sync.up.b32 lo|p, lo, %r14, %r24, %r25;  shfl.sync.up.b32 hi|p, hi, %r14, %r24, %r25;  mov.b64 r0, {lo, hi};  @p add.u64 r0, r0, %rd8;  mov.u64 %rd11, r0;}
	// end inline asm
	mov.b32 	%r17, 4;
	// begin inline asm
	{  .reg .u64 r0;  .reg .u32 lo;  .reg .u32 hi;  .reg .pred p;  mov.b64 {lo, hi}, %rd11;  shfl.sync.up.b32 lo|p, lo, %r17, %r24, %r25;  shfl.sync.up.b32 hi|p, hi, %r17, %r24, %r25;  mov.b64 r0, {lo, hi};  @p add.u64 r0, r0, %rd11;  mov.u64 %rd14, r0;}
	// end inline asm
	mov.b32 	%r20, 8;
	// begin inline asm
	{  .reg .u64 r0;  .reg .u32 lo;  .reg .u32 hi;  .reg .pred p;  mov.b64 {lo, hi}, %rd14;  shfl.sync.up.b32 lo|p, lo, %r20, %r24, %r25;  shfl.sync.up.b32 hi|p, hi, %r20, %r24, %r25;  mov.b64 r0, {lo, hi};  @p add.u64 r0, r0, %rd14;  mov.u64 %rd17, r0;}
	// end inline asm
	mov.b32 	%r23, 16;
	// begin inline asm
	{  .reg .u64 r0;  .reg .u32 lo;  .reg .u32 hi;  .reg .pred p;  mov.b64 {lo, hi}, %rd17;  shfl.sync.up.b32 lo|p, lo, %r23, %r24, %r25;  shfl.sync.up.b32 hi|p, hi, %r23, %r24, %r25;  mov.b64 r0, {lo, hi};  @p add.u64 r0, r0, %rd17;  mov.u64 %rd20, r0;}
	// end inline asm
	sub.s64 	%rd37, %rd20, %rd10;
	ld.shared.u64 	%rd38, [%r27+16];
	ld.shared.u64 	%rd39, [%r27+24];
	ld.shared.u64 	%rd40, [%r27+32];
	ld.shared.u64 	%rd41, [%r27+40];
	ld.shared.u64 	%rd42, [%r27+48];
	ld.shared.u64 	%rd43, [%r27+56];
	ld.shared.u64 	%rd44, [%r27+64];
	add.s64 	%rd45, %rd38, %rd37;
	add.s64 	%rd46, %rd39, %rd45;
	add.s64 	%rd47, %rd40, %rd46;
	add.s64 	%rd48, %rd41, %rd47;
	add.s64 	%rd49, %rd42, %rd48;
	add.s64 	%rd50, %rd43, %rd49;
	add.s64 	%rd51, %rd44, %rd50;
	st.shared.u64 	[%r27+16], %rd37;
	st.shared.u64 	[%r27+24], %rd45;
	st.shared.u64 	[%r27+32], %rd46;
	st.shared.u64 	[%r27+40], %rd47;
	st.shared.u64 	[%r27+48], %rd48;
	st.shared.u64 	[%r27+56], %rd49;
	st.shared.u64 	[%r27+64], %rd50;
	st.shared.u64 	[%r27+72], %rd51;
$L__BB5_4:
	setp.gt.u32 	%p3, %r1, 255;
	bar.sync 	0;
	@%p3 bra 	$L__BB5_6;
	ld.shared.u64 	%rd52, [%r2];
	st.global.u64 	[%rd1], %rd52;
$L__BB5_6:
	ret;

}
	// .globl	_ZN3cub18CUB_300001_SM_10006detail10radix_sort29DeviceRadixSortOnesweepKernelINS1_5radix10policy_hubIiiyE10Policy1000ELNS0_9SortOrderE0EiiyiiNS1_21identity_decomposer_tEEEvPT5_SB_PT3_PKSC_PT1_PKSG_PT2_PKSK_T4_iiT6_
.visible .entry _ZN3cub18CUB_300001_SM_10006detail10radix_sort29DeviceRadixSortOnesweepKernelINS1_5radix10policy_hubIiiyE10Policy1000ELNS0_9SortOrderE0EiiyiiNS1_21identity_decomposer_tEEEvPT5_SB_PT3_PKSC_PT1_PKSG_PT2_PKSK_T4_iiT6_(
	.param .u64 .ptr .align 1 _ZN3cub18CUB_300001_SM_10006detail10radix_sort29DeviceRadixSortOnesweepKernelINS1_5radix10policy_hubIiiyE10Policy1000ELNS0_9SortOrderE0EiiyiiNS1_21identity_decomposer_tEEEvPT5_SB_PT3_PKSC_PT1_PKSG_PT2_PKSK_T4_iiT6__param_0,
	.param .u64 .ptr .align 1 _ZN3cub18CUB_300001_SM_10006detail10radix_sort29DeviceRadixSortOnesweepKernelINS1_5radix10policy_hubIiiyE10Policy1000ELNS0_9SortOrderE0EiiyiiNS1_21identity_decomposer_tEEEvPT5_SB_PT3_PKSC_PT1_PKSG_PT2_PKSK_T4_iiT6__param_1,
	.param .u64 .ptr .align 1 _ZN3cub18CUB_300001_SM_10006detail10radix_sort29DeviceRadixSortOnesweepKernelINS1_5radix10policy_hubIiiyE10Policy1000ELNS0_9SortOrderE0EiiyiiNS1_21identity_decomposer_tEEEvPT5_SB_PT3_PKSC_PT1_PKSG_PT2_PKSK_T4_iiT6__param_2,
	.param .u64 .ptr .align 1 _ZN3cub18CUB_300001_SM_10006detail10radix_sort29DeviceRadixSortOnesweepKernelINS1_5radix10policy_hubIiiyE10Policy1000ELNS0_9SortOrderE0EiiyiiNS1_21identity_decomposer_tEEEvPT5_SB_PT3_PKSC_PT1_PKSG_PT2_PKSK_T4_iiT6__param_3,
	.param .u64 .ptr .align 1 _ZN3cub18CUB_300001_SM_10006detail10radix_sort29DeviceRadixSortOnesweepKernelINS1_5radix10policy_hubIiiyE10Policy1000ELNS0_9SortOrderE0EiiyiiNS1_21identity_decomposer_tEEEvPT5_SB_PT3_PKSC_PT1_PKSG_PT2_PKSK_T4_iiT6__param_4,
	.param .u64 .ptr .align 1 _ZN3cub18CUB_300001_SM_10006detail10radix_sort29DeviceRadixSortOnesweepKernelINS1_5radix10policy_hubIiiyE10Policy1000ELNS0_9SortOrderE0EiiyiiNS1_21identity_decomposer_tEEEvPT5_SB_PT3_PKSC_PT1_PKSG_PT2_PKSK_T4_iiT6__param_5,
	.param .u64 .ptr .align 1 _ZN3cub18CUB_300001_SM_10006detail10radix_sort29DeviceRadixSortOnesweepKernelINS1_5radix10policy_hubIiiyE10Policy1000ELNS0_9SortOrderE0EiiyiiNS1_21identity_decomposer_tEEEvPT5_SB_PT3_PKSC_PT1_PKSG_PT2_PKSK_T4_iiT6__param_6,
	.param .u64 .ptr .align 1 _ZN3cub18CUB_300001_SM_10006detail10radix_sort29DeviceRadixSortOnesweepKernelINS1_5radix10policy_hubIiiyE10Policy1000ELNS0_9SortOrderE0EiiyiiNS1_21identity_decomposer_tEEEvPT5_SB_PT3_PKSC_PT1_PKSG_PT2_PKSK_T4_iiT6__param_7,
	.param .u32 _ZN3cub18CUB_300001_SM_10006detail10radix_sort29DeviceRadixSortOnesweepKernelINS1_5radix10policy_hubIiiyE10Policy1000ELNS0_9SortOrderE0EiiyiiNS1_21identity_decomposer_tEEEvPT5_SB_PT3_PKSC_PT1_PKSG_PT2_PKSK_T4_iiT6__param_8,
	.param .u32 _ZN3cub18CUB_300001_SM_10006detail10radix_sort29DeviceRadixSortOnesweepKernelINS1_5radix10policy_hubIiiyE10Policy1000ELNS0_9SortOrderE0EiiyiiNS1_21identity_decomposer_tEEEvPT5_SB_PT3_PKSC_PT1_PKSG_PT2_PKSK_T4_iiT6__param_9,
	.param .u32 _ZN3cub18CUB_300001_SM_10006detail10radix_sort29DeviceRadixSortOnesweepKernelINS1_5radix10policy_hubIiiyE10Policy1000ELNS0_9SortOrderE0EiiyiiNS1_21identity_decomposer_tEEEvPT5_SB_PT3_PKSC_PT1_PKSG_PT2_PKSK_T4_iiT6__param_10,
	.param .align 1 .b8 _ZN3cub18CUB_300001_SM_10006detail10radix_sort29DeviceRadixSortOnesweepKernelINS1_5radix10policy_hubIiiyE10Policy1000ELNS0_9SortOrderE0EiiyiiNS1_21identity_decomposer_tEEEvPT5_SB_PT3_PKSC_PT1_PKSG_PT2_PKSK_T4_iiT6__param_11[1]
)
.maxntid 384
{
	.reg .pred 	%p<205>;
	.reg .b32 	%r<2283>;
	.reg .b64 	%rd<457>;
	// demoted variable
	.shared .align 16 .b8 _ZZN3cub18CUB_300001_SM_10006detail10radix_sort29DeviceRadixSortOnesweepKernelINS1_5radix10policy_hubIiiyE10Policy1000ELNS0_9SortOrderE0EiiyiiNS1_21identity_decomposer_tEEEvPT5_SB_PT3_PKSC_PT1_PKSG_PT2_PKSK_T4_iiT6_E1s[28160];
	ld.param.u64 	%rd43, [_ZN3cub18CUB_300001_SM_10006detail10radix_sort29DeviceRadixSortOnesweepKernelINS1_5radix10policy_hubIiiyE10Policy1000ELNS0_9SortOrderE0EiiyiiNS1_21identity_decomposer_tEEEvPT5_SB_PT3_PKSC_PT1_PKSG_PT2_PKSK_T4_iiT6__param_0];
	ld.param.u64 	%rd44, [_ZN3cub18CUB_300001_SM_10006detail10radix_sort29DeviceRadixSortOnesweepKernelINS1_5radix10policy_hubIiiyE10Policy1000ELNS0_9SortOrderE0EiiyiiNS1_21identity_decomposer_tEEEvPT5_SB_PT3_PKSC_PT1_PKSG_PT2_PKSK_T4_iiT6__param_1];
	ld.param.u64 	%rd47, [_ZN3cub18CUB_300001_SM_10006detail10radix_sort29DeviceRadixSortOnesweepKernelINS1_5radix10policy_hubIiiyE10Policy1000ELNS0_9SortOrderE0EiiyiiNS1_21identity_decomposer_tEEEvPT5_SB_PT3_PKSC_PT1_PKSG_PT2_PKSK_T4_iiT6__param_4];
	ld.param.u64 	%rd50, [_ZN3cub18CUB_300001_SM_10006detail10radix_sort29DeviceRadixSortOnesweepKernelINS1_5radix10policy_hubIiiyE10Policy1000ELNS0_9SortOrderE0EiiyiiNS1_21identity_decomposer_tEEEvPT5_SB_PT3_PKSC_PT1_PKSG_PT2_PKSK_T4_iiT6__param_5];
	cvta.to.global.u64 	%rd1, %rd47;
	cvta.to.global.u64 	%rd2, %rd43;
	cvta.to.global.u64 	%rd3, %rd50;
	mov.u32 	%r1, %tid.x;
	// begin inline asm
	mov.u32 %r443, %laneid;
	// end inline asm
	setp.ne.s32 	%p1, %r1, 0;
	@%p1 bra 	$L__BB6_2;
	cvta.to.global.u64 	%rd51, %rd44;
	atom.global.add.u32 	%r444, [%rd51], 1;
	st.shared.u32 	[_ZZN3cub18CUB_300001_SM_10006detail10radix_sort29DeviceRadixSortOnesweepKernelINS1_5radix10policy_hubIiiyE10Policy1000ELNS0_9SortOrderE0EiiyiiNS1_21identity_decomposer_tEEEvPT5_SB_PT3_PKSC_PT1_PKSG_PT2_PKSK_T4_iiT6_E1s+26112], %r444;
$L__BB6_2:
	ld.param.u32 	%r2078, [_ZN3cub18CUB_300001_SM_10006detail10radix_sort29DeviceRadixSortOnesweepKernelINS1_5radix10policy_hubIiiyE10Policy1000ELNS0_9SortOrderE0EiiyiiNS1_21identity_decomposer_tEEEvPT5_SB_PT3_PKSC_PT1_PKSG_PT2_PKSK_T4_iiT6__param_8];
	bar.sync 	0;
	ld.shared.u32 	%r3, [_ZZN3cub18CUB_300001_SM_10006detail10radix_sort29DeviceRadixSortOnesweepKernelINS1_5radix10policy_hubIiiyE10Policy1000ELNS0_9SortOrderE0EiiyiiNS1_21identity_decomposer_tEEEvPT5_SB_PT3_PKSC_PT1_PKSG_PT2_PKSK_T4_iiT6_E1s+26112];
	mul.lo.s32 	%r445, %r3, 6528;
	add.s32 	%r4, %r445, 6528;
	setp.gt.s32 	%p2, %r4, %r2078;
	cvt.s64.s32 	%rd4, %r445;
	@%p2 bra 	$L__BB6_4;
	and.b32  	%r446, %r1, 31;
	and.b32  	%r447, %r1, 992;
	mul.lo.s32 	%r448, %r447, 17;
	or.b32  	%r449, %r448, %r446;
	cvt.u64.u32 	%rd52, %r449;
	add.s64 	%rd53, %rd52, %rd4;
	shl.b64 	%rd54, %rd53, 2;
	add.s64 	%rd55, %rd3, %rd54;
	ld.global.u32 	%r2165, [%rd55];
	ld.global.u32 	%r2164, [%rd55+128];
	ld.global.u32 	%r2163, [%rd55+256];
	ld.global.u32 	%r2162, [%rd55+384];
	ld.global.u32 	%r2161, [%rd55+512];
	ld.global.u32 	%r2160, [%rd55+640];
	ld.global.u32 	%r2159, [%rd55+768];
	ld.global.u32 	%r2158, [%rd55+896];
	ld.global.u32 	%r2157, [%rd55+1024];
	ld.global.u32 	%r2156, [%rd55+1152];
	ld.global.u32 	%r2155, [%rd55+1280];
	ld.global.u32 	%r2154, [%rd55+1408];
	ld.global.u32 	%r2153, [%rd55+1536];
	ld.global.u32 	%r2152, [%rd55+1664];
	ld.global.u32 	%r2151, [%rd55+1792];
	ld.global.u32 	%r2150, [%rd55+1920];
	ld.global.u32 	%r2149, [%rd55+2048];
	bra.uni 	$L__BB6_38;
$L__BB6_4:
	ld.param.u32 	%r2079, [_ZN3cub18CUB_300001_SM_10006detail10radix_sort29DeviceRadixSortOnesweepKernelINS1_5radix10policy_hubIiiyE10Policy1000ELNS0_9SortOrderE0EiiyiiNS1_21identity_decomposer_tEEEvPT5_SB_PT3_PKSC_PT1_PKSG_PT2_PKSK_T4_iiT6__param_8];
	cvt.u32.u64 	%r451, %rd4;
	sub.s32 	%r22, %r2079, %r451;
	and.b32  	%r452, %r1, 31;
	and.b32  	%r453, %r1, 992;
	mul.lo.s32 	%r454, %r453, 17;
	or.b32  	%r23, %r454, %r452;
	setp.ge.s32 	%p3, %r23, %r22;
	cvt.u64.u32 	%rd56, %r23;
	add.s64 	%rd57, %rd56, %rd4;
	shl.b64 	%rd58, %rd57, 2;
	add.s64 	%rd5, %rd3, %rd58;
	mov.b32 	%r2165, 2147483647;
	@%p3 bra 	$L__BB6_6;
	ld.global.u32 	%r2165, [%rd5];
$L__BB6_6:
	add.s32 	%r456, %r23, 32;
	setp.ge.s32 	%p4, %r456, %r22;
	mov.b32 	%r2164, 2147483647;
	@%p4 bra 	$L__BB6_8;
	ld.global.u32 	%r2164, [%rd5+128];
$L__BB6_8:
	add.s32 	%r458, %r23, 64;
	setp.ge.s32 	%p5, %r458, %r22;
	mov.b32 	%r2163, 2147483647;
	@%p5 bra 	$L__BB6_10;
	ld.global.u32 	%r2163, [%rd5+256];
$L__BB6_10:
	add.s32 	%r460, %r23, 96;
	setp.ge.s32 	%p6, %r460, %r22;
	mov.b32 	%r2162, 2147483647;
	@%p6 bra 	$L__BB6_12;
	ld.global.u32 	%r2162, [%rd5+384];
$L__BB6_12:
	add.s32 	%r462, %r23, 128;
	setp.ge.s32 	%p7, %r462, %r22;
	mov.b32 	%r2161, 2147483647;
	@%p7 bra 	$L__BB6_14;
	ld.global.u32 	%r2161, [%rd5+512];
$L__BB6_14:
	add.s32 	%r464, %r23, 160;
	setp.ge.s32 	%p8, %r464, %r22;
	mov.b32 	%r2160, 2147483647;
	@%p8 bra 	$L__BB6_16;
	ld.global.u32 	%r2160, [%rd5+640];
$L__BB6_16:
	add.s32 	%r466, %r23, 192;
	setp.ge.s32 	%p9, %r466, %r22;
	mov.b32 	%r2159, 2147483647;
	@%p9 bra 	$L__BB6_18;
	ld.global.u32 	%r2159, [%rd5+768];
$L__BB6_18:
	add.s32 	%r468, %r23, 224;
	setp.ge.s32 	%p10, %r468, %r22;
	mov.b32 	%r2158, 2147483647;
	@%p10 bra 	$L__BB6_20;
	ld.global.u32 	%r2158, [%rd5+896];
$L__BB6_20:
	add.s32 	%r470, %r23, 256;
	setp.ge.s32 	%p11, %r470, %r22;
	mov.b32 	%r2157, 2147483647;
	@%p11 bra 	$L__BB6_22;
	ld.global.u32 	%r2157, [%rd5+1024];
$L__BB6_22:
	add.s32 	%r472, %r23, 288;
	setp.ge.s32 	%p12, %r472, %r22;
	mov.b32 	%r2156, 2147483647;
	@%p12 bra 	$L__BB6_24;
	ld.global.u32 	%r2156, [%rd5+1152];
$L__BB6_24:
	add.s32 	%r474, %r23, 320;
	setp.ge.s32 	%p13, %r474, %r22;
	mov.b32 	%r2155, 2147483647;
	@%p13 bra 	$L__BB6_26;
	ld.global.u32 	%r2155, [%rd5+1280];
$L__BB6_26:
	add.s32 	%r476, %r23, 352;
	setp.ge.s32 	%p14, %r476, %r22;
	mov.b32 	%r2154, 2147483647;
	@%p14 bra 	$L__BB6_28;
	ld.global.u32 	%r2154, [%rd5+1408];
$L__BB6_28:
	add.s32 	%r478, %r23, 384;
	setp.ge.s32 	%p15, %r478, %r22;
	mov.b32 	%r2153, 2147483647;
	@%p15 bra 	$L__BB6_30;
	ld.global.u32 	%r2153, [%rd5+1536];
$L__BB6_30:
	add.s32 	%r480, %r23, 416;
	setp.ge.s32 	%p16, %r480, %r22;
	mov.b32 	%r2152, 2147483647;
	@%p16 bra 	$L__BB6_32;
	ld.global.u32 	%r2152, [%rd5+1664];
$L__BB6_32:
	add.s32 	%r482, %r23, 448;
	setp.ge.s32 	%p17, %r482, %r22;
	mov.b32 	%r2151, 2147483647;
	@%p17 bra 	$L__BB6_34;
	ld.global.u32 	%r2151, [%rd5+1792];
$L__BB6_34:
	add.s32 	%r484, %r23, 480;
	setp.ge.s32 	%p18, %r484, %r22;
	mov.b32 	%r2150, 2147483647;
	@%p18 bra 	$L__BB6_36;
	ld.global.u32 	%r2150, [%rd5+1920];
$L__BB6_36:
	add.s32 	%r486, %r23, 512;
	setp.ge.s32 	%p19, %r486, %r22;
	mov.b32 	%r2149, 2147483647;
	@%p19 bra 	$L__BB6_38;
	ld.global.u32 	%r2149, [%rd5+2048];
$L__BB6_38:
	ld.param.u32 	%r2131, [_ZN3cub18CUB_300001_SM_10006detail10radix_sort29DeviceRadixSortOnesweepKernelINS1_5radix10policy_hubIiiyE10Policy1000ELNS0_9SortOrderE0EiiyiiNS1_21identity_decomposer_tEEEvPT5_SB_PT3_PKSC_PT1_PKSG_PT2_PKSK_T4_iiT6__param_10];
	mov.b32 	%r487, -1;
	shl.b32 	%r488, %r487, %r2131;
	not.b32 	%r74, %r488;
	shr.u32 	%r75, %r1, 5;
	shl.b32 	%r489, %r75, 10;
	mov.u32 	%r490, _ZZN3cub18CUB_300001_SM_10006detail10radix_sort29DeviceRadixSortOnesweepKernelINS1_5radix10policy_hubIiiyE10Policy1000ELNS0_9SortOrderE0EiiyiiNS1_21identity_decomposer_tEEEvPT5_SB_PT3_PKSC_PT1_PKSG_PT2_PKSK_T4_iiT6_E1s;
	add.s32 	%r76, %r490, %r489;
	setp.gt.s32 	%p20, %r443, 255;
	@%p20 bra 	$L__BB6_51;
	max.s32 	%r491, %r443, 224;
	sub.s32 	%r492, %r491, %r443;
	add.s32 	%r493, %r492, 31;
	shr.u32 	%r494, %r493, 5;
	add.s32 	%r77, %r494, 1;
	and.b32  	%r78, %r77, 15;
	setp.lt.u32 	%p21, %r493, 480;
	mov.u32 	%r2169, %r443;
	@%p21 bra 	$L__BB6_42;
	and.b32  	%r495, %r77, 268435440;
	neg.s32 	%r2167, %r495;
	shl.b32 	%r497, %r443, 2;
	add.s32 	%r498, %r489, %r497;
	add.s32 	%r500, %r498, %r490;
	add.s32 	%r2166, %r500, 1024;
	mov.u32 	%r2169, %r443;
$L__BB6_41:
	.pragma "nounroll";
	mov.b32 	%r501, 0;
	st.shared.u32 	[%r2166+-1024], %r501;
	st.shared.u32 	[%r2166+-896], %r501;
	st.shared.u32 	[%r2166+-768], %r501;
	st.shared.u32 	[%r2166+-640], %r501;
	st.shared.u32 	[%r2166+-512], %r501;
	st.shared.u32 	[%r2166+-384], %r501;
	st.shared.u32 	[%r2166+-256], %r501;
	st.shared.u32 	[%r2166+-128], %r501;
	st.shared.u32 	[%r2166], %r501;
	st.shared.u32 	[%r2166+128], %r501;
	st.shared.u32 	[%r2166+256], %r501;
	st.shared.u32 	[%r2166+384], %r501;
	st.shared.u32 	[%r2166+512], %r501;
	st.shared.u32 	[%r2166+640], %r501;
	st.shared.u32 	[%r2166+768], %r501;
	st.shared.u32 	[%r2166+896], %r501;
	add.s32 	%r2169, %r2169, 512;
	add.s32 	%r2167, %r2167, 16;
	add.s32 	%r2166, %r2166, 2048;
	setp.ne.s32 	%p22, %r2167, 0;
	@%p22 bra 	$L__BB6_41;
$L__BB6_42:
	setp.eq.s32 	%p23, %r78, 0;
	@%p23 bra 	$L__BB6_51;
	and.b32  	%r88, %r77, 7;
	setp.lt.u32 	%p24, %r78, 8;
	@%p24 bra 	$L__BB6_45;
	shl.b32 	%r502, %r2169, 2;
	add.s32 	%r503, %r76, %r502;
	mov.b32 	%r504, 0;
	st.shared.u32 	[%r503], %r504;
	st.shared.u32 	[%r503+128], %r504;
	st.shared.u32 	[%r503+256], %r504;
	st.shared.u32 	[%r503+384], %r504;
	st.shared.u32 	[%r503+512], %r504;
	st.shared.u32 	[%r503+640], %r504;
	st.shared.u32 	[%r503+768], %r504;
	st.shared.u32 	[%r503+896], %r504;
	add.s32 	%r2169, %r2169, 256;
$L__BB6_45:
	setp.eq.s32 	%p25, %r88, 0;
	@%p25 bra 	$L__BB6_51;
	and.b32  	%r91, %r77, 3;
	setp.lt.u32 	%p26, %r88, 4;
	@%p26 bra 	$L__BB6_48;
	shl.b32 	%r505, %r2169, 2;
	add.s32 	%r506, %r76, %r505;
	mov.b32 	%r507, 0;
	st.shared.u32 	[%r506], %r507;
	st.shared.u32 	[%r506+128], %r507;
	st.shared.u32 	[%r506+256], %r507;
	st.shared.u32 	[%r506+384], %r507;
	add.s32 	%r2169, %r2169, 128;
$L__BB6_48:
	setp.eq.s32 	%p27, %r91, 0;
	@%p27 bra 	$L__BB6_51;
	shl.b32 	%r509, %r2169, 2;
	add.s32 	%r510, %r489, %r509;
	add.s32 	%r2173, %r490, %r510;
	neg.s32 	%r2172, %r91;
$L__BB6_50:
	.pragma "nounroll";
	mov.b32 	%r512, 0;
	st.shared.u32 	[%r2173], %r512;
	add.s32 	%r2173, %r2173, 128;
	add.s32 	%r2172, %r2172, 1;
	setp.ne.s32 	%p28, %r2172, 0;
	@%p28 bra 	$L__BB6_50;
$L__BB6_51:
	ld.param.u32 	%r2094, [_ZN3cub18CUB_300001_SM_10006detail10radix_sort29DeviceRadixSortOnesweepKernelINS1_5radix10policy_hubIiiyE10Policy1000ELNS0_9SortOrderE0EiiyiiNS1_21identity_decomposer_tEEEvPT5_SB_PT3_PKSC_PT1_PKSG_PT2_PKSK_T4_iiT6__param_9];
	bar.warp.sync 	-1;
	xor.b32  	%r514, %r2165, -2147483648;
	shr.u32 	%r515, %r514, %r2094;
	and.b32  	%r100, %r515, %r74;
	shl.b32 	%r516, %r100, 2;
	add.s32 	%r517, %r76, %r516;
	atom.shared.add.u32 	%r518, [%r517], 1;
	xor.b32  	%r2227, %r2164, -2147483648;
	shr.u32 	%r520, %r2227, %r2094;
	and.b32  	%r521, %r520, %r74;
	shl.b32 	%r522, %r521, 2;
	add.s32 	%r523, %r76, %r522;
	atom.shared.add.u32 	%r524, [%r523], 1;
	xor.b32  	%r2226, %r2163, -2147483648;
	shr.u32 	%r526, %r2226, %r2094;
	and.b32  	%r527, %r526, %r74;
	shl.b32 	%r528, %r527, 2;
	add.s32 	%r529, %r76, %r528;
	atom.shared.add.u32 	%r530, [%r529], 1;
	xor.b32  	%r2225, %r2162, -2147483648;
	shr.u32 	%r532, %r2225, %r2094;
	and.b32  	%r533, %r532, %r74;
	shl.b32 	%r534, %r533, 2;
	add.s32 	%r535, %r76, %r534;
	atom.shared.add.u32 	%r536, [%r535], 1;
	xor.b32  	%r537, %r2161, -2147483648;
	shr.u32 	%r538, %r537, %r2094;
	and.b32  	%r539, %r538, %r74;
	shl.b32 	%r540, %r539, 2;
	add.s32 	%r541, %r76, %r540;
	atom.shared.add.u32 	%r542, [%r541], 1;
	xor.b32  	%r543, %r2160, -2147483648;
	shr.u32 	%r544, %r543, %r2094;
	and.b32  	%r545, %r544, %r74;
	shl.b32 	%r546, %r545, 2;
	add.s32 	%r547, %r76, %r546;
	atom.shared.add.u32 	%r548, [%r547], 1;
	xor.b32  	%r549, %r2159, -2147483648;
	shr.u32 	%r550, %r549, %r2094;
	and.b32  	%r551, %r550, %r74;
	shl.b32 	%r552, %r551, 2;
	add.s32 	%r553, %r76, %r552;
	atom.shared.add.u32 	%r554, [%r553], 1;
	xor.b32  	%r555, %r2158, -2147483648;
	shr.u32 	%r556, %r555, %r2094;
	and.b32  	%r557, %r556, %r74;
	shl.b32 	%r558, %r557, 2;
	add.s32 	%r559, %r76, %r558;
	atom.shared.add.u32 	%r560, [%r559], 1;
	xor.b32  	%r561, %r2157, -2147483648;
	shr.u32 	%r562, %r561, %r2094;
	and.b32  	%r563, %r562, %r74;
	shl.b32 	%r564, %r563, 2;
	add.s32 	%r565, %r76, %r564;
	atom.shared.add.u32 	%r566, [%r565], 1;
	xor.b32  	%r567, %r2156, -2147483648;
	shr.u32 	%r568, %r567, %r2094;
	and.b32  	%r569, %r568, %r74;
	shl.b32 	%r570, %r569, 2;
	add.s32 	%r571, %r76, %r570;
	atom.shared.add.u32 	%r572, [%r571], 1;
	xor.b32  	%r573, %r2155, -2147483648;
	shr.u32 	%r574, %r573, %r2094;
	and.b32  	%r575, %r574, %r74;
	shl.b32 	%r576, %r575, 2;
	add.s32 	%r577, %r76, %r576;
	atom.shared.add.u32 	%r578, [%r577], 1;
	xor.b32  	%r579, %r2154, -2147483648;
	shr.u32 	%r580, %r579, %r2094;
	and.b32  	%r581, %r580, %r74;
	shl.b32 	%r582, %r581, 2;
	add.s32 	%r583, %r76, %r582;
	atom.shared.add.u32 	%r584, [%r583], 1;
	xor.b32  	%r585, %r2153, -2147483648;
	shr.u32 	%r586, %r585, %r2094;
	and.b32  	%r587, %r586, %r74;
	shl.b32 	%r588, %r587, 2;
	add.s32 	%r589, %r76, %r588;
	atom.shared.add.u32 	%r590, [%r589], 1;
	xor.b32  	%r591, %r2152, -2147483648;
	shr.u32 	%r592, %r591, %r2094;
	and.b32  	%r593, %r592, %r74;
	shl.b32 	%r594, %r593, 2;
	add.s32 	%r595, %r76, %r594;
	atom.shared.add.u32 	%r596, [%r595], 1;
	xor.b32  	%r597, %r2151, -2147483648;
	shr.u32 	%r598, %r597, %r2094;
	and.b32  	%r599, %r598, %r74;
	shl.b32 	%r600, %r599, 2;
	add.s32 	%r601, %r76, %r600;
	atom.shared.add.u32 	%r602, [%r601], 1;
	xor.b32  	%r603, %r2150, -2147483648;
	shr.u32 	%r604, %r603, %r2094;
	and.b32  	%r605, %r604, %r74;
	shl.b32 	%r606, %r605, 2;
	add.s32 	%r607, %r76, %r606;
	atom.shared.add.u32 	%r608, [%r607], 1;
	xor.b32  	%r2212, %r2149, -2147483648;
	shr.u32 	%r610, %r2212, %r2094;
	and.b32  	%r611, %r610, %r74;
	shl.b32 	%r612, %r611, 2;
	add.s32 	%r613, %r76, %r612;
	atom.shared.add.u32 	%r614, [%r613], 1;
	bar.sync 	0;
	setp.gt.u32 	%p29, %r1, 255;
	shl.b32 	%r615, %r1, 2;
	add.s32 	%r101, %r490, %r615;
	mov.b32 	%r2174, 0;
	@%p29 bra 	$L__BB6_53;
	ld.shared.u32 	%r617, [%r101];
	mov.b32 	%r618, 0;
	st.shared.u32 	[%r101], %r618;
	ld.shared.u32 	%r619, [%r101+1024];
	st.shared.u32 	[%r101+1024], %r617;
	add.s32 	%r620, %r619, %r617;
	ld.shared.u32 	%r621, [%r101+2048];
	st.shared.u32 	[%r101+2048], %r620;
	add.s32 	%r622, %r621, %r620;
	ld.shared.u32 	%r623, [%r101+3072];
	st.shared.u32 	[%r101+3072], %r622;
	add.s32 	%r624, %r623, %r622;
	ld.shared.u32 	%r625, [%r101+4096];
	st.shared.u32 	[%r101+4096], %r624;
	add.s32 	%r626, %r625, %r624;
	ld.shared.u32 	%r627, [%r101+5120];
	st.shared.u32 	[%r101+5120], %r626;
	add.s32 	%r628, %r627, %r626;
	ld.shared.u32 	%r629, [%r101+6144];
	st.shared.u32 	[%r101+6144], %r628;
	add.s32 	%r630, %r629, %r628;
	ld.shared.u32 	%r631, [%r101+7168];
	st.shared.u32 	[%r101+7168], %r630;
	add.s32 	%r632, %r631, %r630;
	ld.shared.u32 	%r633, [%r101+8192];
	st.shared.u32 	[%r101+8192], %r632;
	add.s32 	%r634, %r633, %r632;
	ld.shared.u32 	%r635, [%r101+9216];
	st.shared.u32 	[%r101+9216], %r634;
	add.s32 	%r636, %r635, %r634;
	ld.shared.u32 	%r637, [%r101+10240];
	st.shared.u32 	[%r101+10240], %r636;
	add.s32 	%r638, %r637, %r636;
	ld.shared.u32 	%r639, [%r101+11264];
	st.shared.u32 	[%r101+11264], %r638;
	add.s32 	%r2174, %r639, %r638;
$L__BB6_53:
	setp.gt.u32 	%p30, %r1, 255;
	shl.b32 	%r640, %r3, 8;
	add.s32 	%r641, %r640, %r1;
	mul.wide.s32 	%rd59, %r641, 4;
	add.s64 	%rd6, %rd2, %rd59;
	@%p30 bra 	$L__BB6_55;
	or.b32  	%r642, %r2174, 1073741824;
	st.volatile.global.u32 	[%rd6], %r642;
$L__BB6_55:
	ld.param.u64 	%rd442, [_ZN3cub18CUB_300001_SM_10006detail10radix_sort29DeviceRadixSortOnesweepKernelINS1_5radix10policy_hubIiiyE10Policy1000ELNS0_9SortOrderE0EiiyiiNS1_21identity_decomposer_tEEEvPT5_SB_PT3_PKSC_PT1_PKSG_PT2_PKSK_T4_iiT6__param_7];
	xor.b32  	%r2223, %r2160, -2147483648;
	xor.b32  	%r2224, %r2161, -2147483648;
	xor.b32  	%r2222, %r2159, -2147483648;
	xor.b32  	%r2221, %r2158, -2147483648;
	xor.b32  	%r2228, %r2165, -2147483648;
	xor.b32  	%r2218, %r2155, -2147483648;
	xor.b32  	%r2220, %r2157, -2147483648;
	xor.b32  	%r2217, %r2154, -2147483648;
	xor.b32  	%r2219, %r2156, -2147483648;
	xor.b32  	%r2215, %r2152, -2147483648;
	xor.b32  	%r2216, %r2153, -2147483648;
	xor.b32  	%r2213, %r2150, -2147483648;
	xor.b32  	%r2214, %r2151, -2147483648;
	setp.lt.u32 	%p31, %r1, 256;
	setp.eq.s32 	%p32, %r2174, 6528;
	and.pred  	%p33, %p31, %p32;
	selp.u32 	%r643, 1, 0, %p33;
	{ 
	.reg .pred 	%p1; 
	.reg .pred 	%p2; 
	setp.ne.u32 	%p1, %r643, 0; 
	bar.red.or.pred 	%p2, 0, %p1; 
	selp.u32 	%r644, 1, 0, %p2; 
	}
	setp.eq.s32 	%p34, %r644, 0;
	and.b32  	%r645, %r1, 992;
	and.b32  	%r646, %r1, 31;
	mul.lo.s32 	%r647, %r645, 17;
	or.b32  	%r648, %r647, %r646;
	cvt.u64.u32 	%rd7, %r648;
	mul.lo.s32 	%r649, %r3, 6528;
	cvt.s64.s32 	%rd60, %r649;
	add.s64 	%rd61, %rd7, %rd60;
	cvta.to.global.u64 	%rd62, %rd442;
	shl.b64 	%rd63, %rd61, 2;
	add.s64 	%rd8, %rd62, %rd63;
	cvt.u64.u32 	%rd9, %r1;
	@%p34 bra 	$L__BB6_175;
	setp.gt.u32 	%p35, %r1, 255;
	shl.b32 	%r650, %r1, 3;
	mov.u32 	%r651, _ZZN3cub18CUB_300001_SM_10006detail10radix_sort29DeviceRadixSortOnesweepKernelINS1_5radix10policy_hubIiiyE10Policy1000ELNS0_9SortOrderE0EiiyiiNS1_21identity_decomposer_tEEEvPT5_SB_PT3_PKSC_PT1_PKSG_PT2_PKSK_T4_iiT6_E1s;
	add.s32 	%r652, %r651, %r650;
	add.s32 	%r121, %r652, 26112;
	@%p35 bra 	$L__BB6_64;
	ld.param.u64 	%rd436, [_ZN3cub18CUB_300001_SM_10006detail10radix_sort29DeviceRadixSortOnesweepKernelINS1_5radix10policy_hubIiiyE10Policy1000ELNS0_9SortOrderE0EiiyiiNS1_21identity_decomposer_tEEEvPT5_SB_PT3_PKSC_PT1_PKSG_PT2_PKSK_T4_iiT6__param_3];
	cvta.to.global.u64 	%rd64, %rd436;
	shl.b64 	%rd65, %rd9, 3;
	add.s64 	%rd66, %rd64, %rd65;
	ld.global.u64 	%rd67, [%rd66];
	setp.gt.u32 	%p36, %r1, %r100;
	selp.b64 	%rd68, 6528, 0, %p36;
	sub.s64 	%rd455, %rd67, %rd68;
	st.shared.u64 	[%r121], %rd455;
	setp.lt.s32 	%p37, %r3, 1;
	mov.u32 	%r2178, %r2174;
	@%p37 bra 	$L__BB6_63;
	mov.b32 	%r2176, -1;
	mov.u32 	%r2175, %r3;
	mov.u32 	%r2178, %r2174;
$L__BB6_59:
	ld.param.u64 	%rd429, [_ZN3cub18CUB_300001_SM_10006detail10radix_sort29DeviceRadixSortOnesweepKernelINS1_5radix10policy_hubIiiyE10Policy1000ELNS0_9SortOrderE0EiiyiiNS1_21identity_decomposer_tEEEvPT5_SB_PT3_PKSC_PT1_PKSG_PT2_PKSK_T4_iiT6__param_0];
	add.s32 	%r125, %r2175, -1;
	shl.b32 	%r654, %r125, 8;
	add.s32 	%r655, %r654, %r1;
	cvta.to.global.u64 	%rd69, %rd429;
	mul.wide.s32 	%rd70, %r655, 4;
	add.s64 	%rd11, %rd69, %rd70;
$L__BB6_60:
	membar.cta;
	ld.volatile.global.u32 	%r126, [%rd11];
	setp.eq.s32 	%p38, %r126, 0;
	@%p38 bra 	$L__BB6_60;
	and.b32  	%r656, %r126, 1073741823;
	add.s32 	%r2178, %r656, %r2178;
	setp.gt.s32 	%p39, %r126, -1;
	vote.sync.ballot.b32 	%r2176, %p39, %r2176;
	setp.gt.u32 	%p41, %r2175, 1;
	and.pred  	%p42, %p39, %p41;
	mov.u32 	%r2175, %r125;
	@%p42 bra 	$L__BB6_59;
	ld.shared.u64 	%rd455, [%r121];
$L__BB6_63:
	or.b32  	%r657, %r2178, -2147483648;
	st.volatile.global.u32 	[%rd6], %r657;
	sub.s32 	%r658, %r2178, %r2174;
	cvt.s64.s32 	%rd71, %r658;
	add.s64 	%rd72, %rd455, %rd71;
	st.shared.u64 	[%r121], %rd72;
$L__BB6_64:
	ld.param.u32 	%r2080, [_ZN3cub18CUB_300001_SM_10006detail10radix_sort29DeviceRadixSortOnesweepKernelINS1_5radix10policy_hubIiiyE10Policy1000ELNS0_9SortOrderE0EiiyiiNS1_21identity_decomposer_tEEEvPT5_SB_PT3_PKSC_PT1_PKSG_PT2_PKSK_T4_iiT6__param_8];
	ld.param.u64 	%rd432, [_ZN3cub18CUB_300001_SM_10006detail10radix_sort29DeviceRadixSortOnesweepKernelINS1_5radix10policy_hubIiiyE10Policy1000ELNS0_9SortOrderE0EiiyiiNS1_21identity_decomposer_tEEEvPT5_SB_PT3_PKSC_PT1_PKSG_PT2_PKSK_T4_iiT6__param_2];
	setp.gt.u32 	%p43, %r1, 255;
	setp.lt.s32 	%p44, %r4, %r2080;
	setp.eq.s64 	%p45, %rd432, 0;
	or.pred  	%p46, %p45, %p44;
	or.pred  	%p47, %p43, %p46;
	@%p47 bra 	$L__BB6_66;
	ld.param.u64 	%rd433, [_ZN3cub18CUB_300001_SM_10006detail10radix_sort29DeviceRadixSortOnesweepKernelINS1_5radix10policy_hubIiiyE10Policy1000ELNS0_9SortOrderE0EiiyiiNS1_21identity_decomposer_tEEEvPT5_SB_PT3_PKSC_PT1_PKSG_PT2_PKSK_T4_iiT6__param_2];
	ld.shared.u64 	%rd73, [%r121];
	setp.gt.u32 	%p48, %r1, %r100;
	selp.b64 	%rd74, 6528, 0, %p48;
	cvt.s64.s32 	%rd75, %r2174;
	add.s64 	%rd76, %rd74, %rd75;
	add.s64 	%rd77, %rd76, %rd73;
	cvta.to.global.u64 	%rd78, %rd433;
	shl.b64 	%rd79, %rd9, 3;
	add.s64 	%rd80, %rd78, %rd79;
	st.global.u64 	[%rd80], %rd77;
$L__BB6_66:
	ld.param.u32 	%r2081, [_ZN3cub18CUB_300001_SM_10006detail10radix_sort29DeviceRadixSortOnesweepKernelINS1_5radix10policy_hubIiiyE10Policy1000ELNS0_9SortOrderE0EiiyiiNS1_21identity_decomposer_tEEEvPT5_SB_PT3_PKSC_PT1_PKSG_PT2_PKSK_T4_iiT6__param_8];
	setp.gt.s32 	%p49, %r4, %r2081;
	bar.sync 	0;
	shl.b32 	%r659, %r100, 3;
	add.s32 	%r661, %r651, %r659;
	ld.shared.u64 	%rd14, [%r661+26112];
	@%p49 bra 	$L__BB6_68;
	add.s64 	%rd81, %rd14, %rd7;
	shl.b64 	%rd82, %rd81, 2;
	add.s64 	%rd83, %rd1, %rd82;
	st.global.u32 	[%rd83], %r2165;
	st.global.u32 	[%rd83+128], %r2164;
	st.global.u32 	[%rd83+256], %r2163;
	st.global.u32 	[%rd83+384], %r2162;
	st.global.u32 	[%rd83+512], %r2161;
	st.global.u32 	[%rd83+640], %r2160;
	st.global.u32 	[%rd83+768], %r2159;
	st.global.u32 	[%rd83+896], %r2158;
	st.global.u32 	[%rd83+1024], %r2157;
	st.global.u32 	[%rd83+1152], %r2156;
	st.global.u32 	[%rd83+1280], %r2155;
	st.global.u32 	[%rd83+1408], %r2154;
	st.global.u32 	[%rd83+1536], %r2153;
	st.global.u32 	[%rd83+1664], %r2152;
	st.global.u32 	[%rd83+1792], %r2151;
	st.global.u32 	[%rd83+1920], %r2150;
	st.global.u32 	[%rd83+2048], %r2149;
	bra.uni 	$L__BB6_102;
$L__BB6_68:
	ld.param.u32 	%r2082, [_ZN3cub18CUB_300001_SM_10006detail10radix_sort29DeviceRadixSortOnesweepKernelINS1_5radix10policy_hubIiiyE10Policy1000ELNS0_9SortOrderE0EiiyiiNS1_21identity_decomposer_tEEEvPT5_SB_PT3_PKSC_PT1_PKSG_PT2_PKSK_T4_iiT6__param_8];
	cvt.u32.u64 	%r662, %rd7;
	mad.lo.s32 	%r130, %r3, -6528, %r2082;
	setp.ge.s32 	%p50, %r662, %r130;
	add.s64 	%rd84, %rd14, %rd7;
	shl.b64 	%rd85, %rd84, 2;
	add.s64 	%rd15, %rd1, %rd85;
	@%p50 bra 	$L__BB6_70;
	st.global.u32 	[%rd15], %r2165;
$L__BB6_70:
	add.s32 	%r664, %r662, 32;
	setp.ge.s32 	%p51, %r664, %r130;
	@%p51 bra 	$L__BB6_72;
	st.global.u32 	[%rd15+128], %r2164;
$L__BB6_72:
	add.s32 	%r666, %r662, 64;
	setp.ge.s32 	%p52, %r666, %r130;
	@%p52 bra 	$L__BB6_74;
	st.global.u32 	[%rd15+256], %r2163;
$L__BB6_74:
	add.s32 	%r668, %r662, 96;
	setp.ge.s32 	%p53, %r668, %r130;
	@%p53 bra 	$L__BB6_76;
	st.global.u32 	[%rd15+384], %r2162;
$L__BB6_76:
	add.s32 	%r670, %r662, 128;
	setp.ge.s32 	%p54, %r670, %r130;
	@%p54 bra 	$L__BB6_78;
	st.global.u32 	[%rd15+512], %r2161;
$L__BB6_78:
	add.s32 	%r672, %r662, 160;
	setp.ge.s32 	%p55, %r672, %r130;
	@%p55 bra 	$L__BB6_80;
	st.global.u32 	[%rd15+640], %r2160;
$L__BB6_80:
	add.s32 	%r674, %r662, 192;
	setp.ge.s32 	%p56, %r674, %r130;
	@%p56 bra 	$L__BB6_82;
	st.global.u32 	[%rd15+768], %r2159;
$L__BB6_82:
	add.s32 	%r676, %r662, 224;
	setp.ge.s32 	%p57, %r676, %r130;
	@%p57 bra 	$L__BB6_84;
	st.global.u32 	[%rd15+896], %r2158;
$L__BB6_84:
	add.s32 	%r678, %r662, 256;
	setp.ge.s32 	%p58, %r678, %r130;
	@%p58 bra 	$L__BB6_86;
	st.global.u32 	[%rd15+1024], %r2157;
$L__BB6_86:
	add.s32 	%r680, %r662, 288;
	setp.ge.s32 	%p59, %r680, %r130;
	@%p59 bra 	$L__BB6_88;
	st.global.u32 	[%rd15+1152], %r2156;
$L__BB6_88:
	add.s32 	%r682, %r662, 320;
	setp.ge.s32 	%p60, %r682, %r130;
	@%p60 bra 	$L__BB6_90;
	st.global.u32 	[%rd15+1280], %r2155;
$L__BB6_90:
	add.s32 	%r684, %r662, 352;
	setp.ge.s32 	%p61, %r684, %r130;
	@%p61 bra 	$L__BB6_92;
	st.global.u32 	[%rd15+1408], %r2154;
$L__BB6_92:
	add.s32 	%r686, %r662, 384;
	setp.ge.s32 	%p62, %r686, %r130;
	@%p62 bra 	$L__BB6_94;
	st.global.u32 	[%rd15+1536], %r2153;
$L__BB6_94:
	add.s32 	%r688, %r662, 416;
	setp.ge.s32 	%p63, %r688, %r130;
	@%p63 bra 	$L__BB6_96;
	st.global.u32 	[%rd15+1664], %r2152;
$L__BB6_96:
	add.s32 	%r690, %r662, 448;
	setp.ge.s32 	%p64, %r690, %r130;
	@%p64 bra 	$L__BB6_98;
	st.global.u32 	[%rd15+1792], %r2151;
$L__BB6_98:
	add.s32 	%r692, %r662, 480;
	setp.ge.s32 	%p65, %r692, %r130;
	@%p65 bra 	$L__BB6_100;
	st.global.u32 	[%rd15+1920], %r2150;
$L__BB6_100:
	add.s32 	%r694, %r662, 512;
	setp.ge.s32 	%p66, %r694, %r130;
	@%p66 bra 	$L__BB6_102;
	st.global.u32 	[%rd15+2048], %r2149;
$L__BB6_102:
	ld.param.u32 	%r2083, [_ZN3cub18CUB_300001_SM_10006detail10radix_sort29DeviceRadixSortOnesweepKernelINS1_5radix10policy_hubIiiyE10Policy1000ELNS0_9SortOrderE0EiiyiiNS1_21identity_decomposer_tEEEvPT5_SB_PT3_PKSC_PT1_PKSG_PT2_PKSK_T4_iiT6__param_8];
	setp.gt.s32 	%p67, %r4, %r2083;
	@%p67 bra 	$L__BB6_104;
	ld.global.u32 	%r2211, [%rd8];
	ld.global.u32 	%r2210, [%rd8+128];
	ld.global.u32 	%r2209, [%rd8+256];
	ld.global.u32 	%r2208, [%rd8+384];
	ld.global.u32 	%r2207, [%rd8+512];
	ld.global.u32 	%r2206, [%rd8+640];
	ld.global.u32 	%r2205, [%rd8+768];
	ld.global.u32 	%r2204, [%rd8+896];
	ld.global.u32 	%r2203, [%rd8+1024];
	ld.global.u32 	%r2202, [%rd8+1152];
	ld.global.u32 	%r2201, [%rd8+1280];
	ld.global.u32 	%r2200, [%rd8+1408];
	ld.global.u32 	%r2199, [%rd8+1536];
	ld.global.u32 	%r2198, [%rd8+1664];
	ld.global.u32 	%r2197, [%rd8+1792];
	ld.global.u32 	%r2196, [%rd8+1920];
	ld.global.u32 	%r2195, [%rd8+2048];
	bra.uni 	$L__BB6_138;
$L__BB6_104:
	ld.param.u32 	%r2084, [_ZN3cub18CUB_300001_SM_10006detail10radix_sort29DeviceRadixSortOnesweepKernelINS1_5radix10policy_hubIiiyE10Policy1000ELNS0_9SortOrderE0EiiyiiNS1_21identity_decomposer_tEEEvPT5_SB_PT3_PKSC_PT1_PKSG_PT2_PKSK_T4_iiT6__param_8];
	cvt.u32.u64 	%r696, %rd7;
	sub.s32 	%r148, %r2084, %r649;
	setp.ge.s32 	%p68, %r696, %r148;
	@%p68 bra 	$L__BB6_106;
	ld.global.u32 	%r2211, [%rd8];
$L__BB6_106:
	add.s32 	%r700, %r696, 32;
	setp.ge.s32 	%p69, %r700, %r148;
	@%p69 bra 	$L__BB6_108;
	ld.global.u32 	%r2210, [%rd8+128];
$L__BB6_108:
	add.s32 	%r703, %r696, 64;
	setp.ge.s32 	%p70, %r703, %r148;
	@%p70 bra 	$L__BB6_110;
	ld.global.u32 	%r2209, [%rd8+256];
$L__BB6_110:
	add.s32 	%r706, %r696, 96;
	setp.ge.s32 	%p71, %r706, %r148;
	@%p71 bra 	$L__BB6_112;
	ld.global.u32 	%r2208, [%rd8+384];
$L__BB6_112:
	add.s32 	%r709, %r696, 128;
	setp.ge.s32 	%p72, %r709, %r148;
	@%p72 bra 	$L__BB6_114;
	ld.global.u32 	%r2207, [%rd8+512];
$L__BB6_114:
	add.s32 	%r712, %r696, 160;
	setp.ge.s32 	%p73, %r712, %r148;
	@%p73 bra 	$L__BB6_116;
	ld.global.u32 	%r2206, [%rd8+640];
$L__BB6_116:
	add.s32 	%r715, %r696, 192;
	setp.ge.s32 	%p74, %r715, %r148;
	@%p74 bra 	$L__BB6_118;
	ld.global.u32 	%r2205, [%rd8+768];
$L__BB6_118:
	add.s32 	%r718, %r696, 224;
	setp.ge.s32 	%p75, %r718, %r148;
	@%p75 bra 	$L__BB6_120;
	ld.global.u32 	%r2204, [%rd8+896];
$L__BB6_120:
	add.s32 	%r721, %r696, 256;
	setp.ge.s32 	%p76, %r721, %r148;
	@%p76 bra 	$L__BB6_122;
	ld.global.u32 	%r2203, [%rd8+1024];
$L__BB6_122:
	add.s32 	%r724, %r696, 288;
	setp.ge.s32 	%p77, %r724, %r148;
	@%p77 bra 	$L__BB6_124;
	ld.global.u32 	%r2202, [%rd8+1152];
$L__BB6_124:
	add.s32 	%r727, %r696, 320;
	setp.ge.s32 	%p78, %r727, %r148;
	@%p78 bra 	$L__BB6_126;
	ld.global.u32 	%r2201, [%rd8+1280];
$L__BB6_126:
	add.s32 	%r730, %r696, 352;
	setp.ge.s32 	%p79, %r730, %r148;
	@%p79 bra 	$L__BB6_128;
	ld.global.u32 	%r2200, [%rd8+1408];
$L__BB6_128:
	add.s32 	%r733, %r696, 384;
	setp.ge.s32 	%p80, %r733, %r148;
	@%p80 bra 	$L__BB6_130;
	ld.global.u32 	%r2199, [%rd8+1536];
$L__BB6_130:
	add.s32 	%r736, %r696, 416;
	setp.ge.s32 	%p81, %r736, %r148;
	@%p81 bra 	$L__BB6_132;
	ld.global.u32 	%r2198, [%rd8+1664];
$L__BB6_132:
	add.s32 	%r739, %r696, 448;
	setp.ge.s32 	%p82, %r739, %r148;
	@%p82 bra 	$L__BB6_134;
	ld.global.u32 	%r2197, [%rd8+1792];
$L__BB6_134:
	add.s32 	%r742, %r696, 480;
	setp.ge.s32 	%p83, %r742, %r148;
	@%p83 bra 	$L__BB6_136;
	ld.global.u32 	%r2196, [%rd8+1920];
$L__BB6_136:
	add.s32 	%r745, %r696, 512;
	setp.ge.s32 	%p84, %r745, %r148;
	@%p84 bra 	$L__BB6_138;
	ld.global.u32 	%r2195, [%rd8+2048];
$L__BB6_138:
	ld.param.u32 	%r2085, [_ZN3cub18CUB_300001_SM_10006detail10radix_sort29DeviceRadixSortOnesweepKernelINS1_5radix10policy_hubIiiyE10Policy1000ELNS0_9SortOrderE0EiiyiiNS1_21identity_decomposer_tEEEvPT5_SB_PT3_PKSC_PT1_PKSG_PT2_PKSK_T4_iiT6__param_8];
	mad.lo.s32 	%r746, %r3, 6528, 6528;
	setp.gt.s32 	%p85, %r746, %r2085;
	@%p85 bra 	$L__BB6_140;
	ld.param.u64 	%rd439, [_ZN3cub18CUB_300001_SM_10006detail10radix_sort29DeviceRadixSortOnesweepKernelINS1_5radix10policy_hubIiiyE10Policy1000ELNS0_9SortOrderE0EiiyiiNS1_21identity_decomposer_tEEEvPT5_SB_PT3_PKSC_PT1_PKSG_PT2_PKSK_T4_iiT6__param_6];
	add.s64 	%rd86, %rd14, %rd7;
	cvta.to.global.u64 	%rd87, %rd439;
	shl.b64 	%rd88, %rd86, 2;
	add.s64 	%rd89, %rd87, %rd88;
	st.global.u32 	[%rd89], %r2211;
	st.global.u32 	[%rd89+128], %r2210;
	st.global.u32 	[%rd89+256], %r2209;
	st.global.u32 	[%rd89+384], %r2208;
	st.global.u32 	[%rd89+512], %r2207;
	st.global.u32 	[%rd89+640], %r2206;
	st.global.u32 	[%rd89+768], %r2205;
	st.global.u32 	[%rd89+896], %r2204;
	st.global.u32 	[%rd89+1024], %r2203;
	st.global.u32 	[%rd89+1152], %r2202;
	st.global.u32 	[%rd89+1280], %r2201;
	st.global.u32 	[%rd89+1408], %r2200;
	st.global.u32 	[%rd89+1536], %r2199;
	st.global.u32 	[%rd89+1664], %r2198;
	st.global.u32 	[%rd89+1792], %r2197;
	st.global.u32 	[%rd89+1920], %r2196;
	st.global.u32 	[%rd89+2048], %r2195;
	bra.uni 	$L__BB6_174;
$L__BB6_140:
	ld.param.u32 	%r2086, [_ZN3cub18CUB_300001_SM_10006detail10radix_sort29DeviceRadixSortOnesweepKernelINS1_5radix10policy_hubIiiyE10Policy1000ELNS0_9SortOrderE0EiiyiiNS1_21identity_decomposer_tEEEvPT5_SB_PT3_PKSC_PT1_PKSG_PT2_PKSK_T4_iiT6__param_8];
	ld.param.u64 	%rd440, [_ZN3cub18CUB_300001_SM_10006detail10radix_sort29DeviceRadixSortOnesweepKernelINS1_5radix10policy_hubIiiyE10Policy1000ELNS0_9SortOrderE0EiiyiiNS1_21identity_decomposer_tEEEvPT5_SB_PT3_PKSC_PT1_PKSG_PT2_PKSK_T4_iiT6__param_6];
	cvt.u32.u64 	%r747, %rd7;
	mad.lo.s32 	%r199, %r3, -6528, %r2086;
	setp.ge.s32 	%p86, %r747, %r199;
	add.s64 	%rd90, %rd14, %rd7;
	cvta.to.global.u64 	%rd91, %rd440;
	shl.b64 	%rd92, %rd90, 2;
	add.s64 	%rd16, %rd91, %rd92;
	@%p86 bra 	$L__BB6_142;
	st.global.u32 	[%rd16], %r2211;
$L__BB6_142:
	add.s32 	%r749, %r747, 32;
	setp.ge.s32 	%p87, %r749, %r199;
	@%p87 bra 	$L__BB6_144;
	st.global.u32 	[%rd16+128], %r2210;
$L__BB6_144:
	add.s32 	%r751, %r747, 64;
	setp.ge.s32 	%p88, %r751, %r199;
	@%p88 bra 	$L__BB6_146;
	st.global.u32 	[%rd16+256], %r2209;
$L__BB6_146:
	add.s32 	%r753, %r747, 96;
	setp.ge.s32 	%p89, %r753, %r199;
	@%p89 bra 	$L__BB6_148;
	st.global.u32 	[%rd16+384], %r2208;
$L__BB6_148:
	add.s32 	%r755, %r747, 128;
	setp.ge.s32 	%p90, %r755, %r199;
	@%p90 bra 	$L__BB6_150;
	st.global.u32 	[%rd16+512], %r2207;
$L__BB6_150:
	add.s32 	%r757, %r747, 160;
	setp.ge.s32 	%p91, %r757, %r199;
	@%p91 bra 	$L__BB6_152;
	st.global.u32 	[%rd16+640], %r2206;
$L__BB6_152:
	add.s32 	%r759, %r747, 192;
	setp.ge.s32 	%p92, %r759, %r199;
	@%p92 bra 	$L__BB6_154;
	st.global.u32 	[%rd16+768], %r2205;
$L__BB6_154:
	add.s32 	%r761, %r747, 224;
	setp.ge.s32 	%p93, %r761, %r199;
	@%p93 bra 	$L__BB6_156;
	st.global.u32 	[%rd16+896], %r2204;
$L__BB6_156:
	add.s32 	%r763, %r747, 256;
	setp.ge.s32 	%p94, %r763, %r199;
	@%p94 bra 	$L__BB6_158;
	st.global.u32 	[%rd16+1024], %r2203;
$L__BB6_158:
	add.s32 	%r765, %r747, 288;
	setp.ge.s32 	%p95, %r765, %r199;
	@%p95 bra 	$L__BB6_160;
	st.global.u32 	[%rd16+1152], %r2202;
$L__BB6_160:
	add.s32 	%r767, %r747, 320;
	setp.ge.s32 	%p96, %r767, %r199;
	@%p96 bra 	$L__BB6_162;
	st.global.u32 	[%rd16+1280], %r2201;
$L__BB6_162:
	add.s32 	%r769, %r747, 352;
	setp.ge.s32 	%p97, %r769, %r199;
	@%p97 bra 	$L__BB6_164;
	st.global.u32 	[%rd16+1408], %r2200;
$L__BB6_164:
	add.s32 	%r771, %r747, 384;
	setp.ge.s32 	%p98, %r771, %r199;
	@%p98 bra 	$L__BB6_166;
	st.global.u32 	[%rd16+1536], %r2199;
$L__BB6_166:
	add.s32 	%r773, %r747, 416;
	setp.ge.s32 	%p99, %r773, %r199;
	@%p99 bra 	$L__BB6_168;
	st.global.u32 	[%rd16+1664], %r2198;
$L__BB6_168:
	add.s32 	%r775, %r747, 448;
	setp.ge.s32 	%p100, %r775, %r199;
	@%p100 bra 	$L__BB6_170;
	st.global.u32 	[%rd16+1792], %r2197;
$L__BB6_170:
	add.s32 	%r777, %r747, 480;
	setp.ge.s32 	%p101, %r777, %r199;
	@%p101 bra 	$L__BB6_172;
	st.global.u32 	[%rd16+1920], %r2196;
$L__BB6_172:
	add.s32 	%r779, %r747, 512;
	setp.ge.s32 	%p102, %r779, %r199;
	@%p102 bra 	$L__BB6_174;
	st.global.u32 	[%rd16+2048], %r2195;
$L__BB6_174:
	// begin inline asm
	exit;
	// end inline asm
	mov.u32 	%r2212, %r2149;
	mov.u32 	%r2213, %r2150;
	mov.u32 	%r2214, %r2151;
	mov.u32 	%r2215, %r2152;
	mov.u32 	%r2216, %r2153;
	mov.u32 	%r2217, %r2154;
	mov.u32 	%r2218, %r2155;
	mov.u32 	%r2219, %r2156;
	mov.u32 	%r2220, %r2157;
	mov.u32 	%r2221, %r2158;
	mov.u32 	%r2222, %r2159;
	mov.u32 	%r2223, %r2160;
	mov.u32 	%r2224, %r2161;
	mov.u32 	%r2225, %r2162;
	mov.u32 	%r2226, %r2163;
	mov.u32 	%r2227, %r2164;
	mov.u32 	%r2228, %r2165;
$L__BB6_175:
	mul.hi.u32 	%r780, %r1, 357913942;
	add.s32 	%r781, %r780, %r1;
	shl.b32 	%r782, %r781, 2;
	mov.u32 	%r783, _ZZN3cub18CUB_300001_SM_10006detail10radix_sort29DeviceRadixSortOnesweepKernelINS1_5radix10policy_hubIiiyE10Policy1000ELNS0_9SortOrderE0EiiyiiNS1_21identity_decomposer_tEEEvPT5_SB_PT3_PKSC_PT1_PKSG_PT2_PKSK_T4_iiT6_E1s;
	add.s32 	%r784, %r783, %r782;
	add.s32 	%r217, %r784, 13328;
	st.shared.u32 	[%r784+13328], %r2174;
	bar.sync 	0;
	setp.gt.u32 	%p103, %r1, 31;
	@%p103 bra 	$L__BB6_177;
	mad.lo.s32 	%r816, %r1, 52, %r783;
	ld.shared.u32 	%r817, [%r816+13328];
	ld.shared.u32 	%r818, [%r816+13332];
	ld.shared.u32 	%r819, [%r816+13336];
	ld.shared.u32 	%r820, [%r816+13340];
	ld.shared.u32 	%r821, [%r816+13344];
	ld.shared.u32 	%r822, [%r816+13348];
	ld.shared.u32 	%r823, [%r816+13352];
	ld.shared.u32 	%r824, [%r816+13356];
	ld.shared.u32 	%r825, [%r816+13360];
	ld.shared.u32 	%r826, [%r816+13364];
	ld.shared.u32 	%r827, [%r816+13368];
	ld.shared.u32 	%r828, [%r816+13372];
	add.s32 	%r829, %r818, %r817;
	add.s32 	%r830, %r829, %r819;
	add.s32 	%r831, %r830, %r820;
	add.s32 	%r832, %r831, %r821;
	add.s32 	%r833, %r832, %r822;
	add.s32 	%r834, %r833, %r823;
	add.s32 	%r835, %r834, %r824;
	add.s32 	%r836, %r835, %r825;
	add.s32 	%r837, %r836, %r826;
	add.s32 	%r838, %r837, %r827;
	add.s32 	%r789, %r838, %r828;
	mov.b32 	%r787, 1;
	mov.b32 	%r812, 0;
	mov.b32 	%r814, -1;
	// begin inline asm
	{  .reg .s32 r0;  .reg .pred p;  shfl.sync.up.b32 r0|p, %r789, %r787, %r812, %r814;  @p add.s32 r0, r0, %r789;  mov.s32 %r785, r0;}
	// end inline asm
	mov.b32 	%r793, 2;
	// begin inline asm
	{  .reg .s32 r0;  .reg .pred p;  shfl.sync.up.b32 r0|p, %r785, %r793, %r812, %r814;  @p add.s32 r0, r0, %r785;  mov.s32 %r791, r0;}
	// end inline asm
	mov.b32 	%r799, 4;
	// begin inline asm
	{  .reg .s32 r0;  .reg .pred p;  shfl.sync.up.b32 r0|p, %r791, %r799, %r812, %r814;  @p add.s32 r0, r0, %r791;  mov.s32 %r797, r0;}
	// end inline asm
	mov.b32 	%r805, 8;
	// begin inline asm
	{  .reg .s32 r0;  .reg .pred p;  shfl.sync.up.b32 r0|p, %r797, %r805, %r812, %r814;  @p add.s32 r0, r0, %r797;  mov.s32 %r803, r0;}
	// end inline asm
	mov.b32 	%r811, 16;
	// begin inline asm
	{  .reg .s32 r0;  .reg .pred p;  shfl.sync.up.b32 r0|p, %r803, %r811, %r812, %r814;  @p add.s32 r0, r0, %r803;  mov.s32 %r809, r0;}
	// end inline asm
	sub.s32 	%r839, %r809, %r789;
	add.s32 	%r840, %r817, %r839;
	add.s32 	%r841, %r818, %r840;
	add.s32 	%r842, %r819, %r841;
	add.s32 	%r843, %r820, %r842;
	add.s32 	%r844, %r821, %r843;
	add.s32 	%r845, %r822, %r844;
	add.s32 	%r846, %r823, %r845;
	add.s32 	%r847, %r824, %r846;
	add.s32 	%r848, %r825, %r847;
	add.s32 	%r849, %r826, %r848;
	add.s32 	%r850, %r827, %r849;
	st.shared.u32 	[%r816+13328], %r839;
	st.shared.u32 	[%r816+13332], %r840;
	st.shared.u32 	[%r816+13336], %r841;
	st.shared.u32 	[%r816+13340], %r842;
	st.shared.u32 	[%r816+13344], %r843;
	st.shared.u32 	[%r816+13348], %r844;
	st.shared.u32 	[%r816+13352], %r845;
	st.shared.u32 	[%r816+13356], %r846;
	st.shared.u32 	[%r816+13360], %r847;
	st.shared.u32 	[%r816+13364], %r848;
	st.shared.u32 	[%r816+13368], %r849;
	st.shared.u32 	[%r816+13372], %r850;
$L__BB6_177:
	setp.gt.u32 	%p104, %r1, 255;
	bar.sync 	0;
	ld.shared.u32 	%r218, [%r217];
	@%p104 bra 	$L__BB6_179;
	shl.b32 	%r851, %r1, 2;
	add.s32 	%r853, %r783, %r851;
	ld.shared.u32 	%r854, [%r853];
	add.s32 	%r855, %r854, %r218;
	st.shared.u32 	[%r853], %r855;
	ld.shared.u32 	%r856, [%r853+1024];
	add.s32 	%r857, %r856, %r218;
	st.shared.u32 	[%r853+1024], %r857;
	ld.shared.u32 	%r858, [%r853+2048];
	add.s32 	%r859, %r858, %r218;
	st.shared.u32 	[%r853+2048], %r859;
	ld.shared.u32 	%r860, [%r853+3072];
	add.s32 	%r861, %r860, %r218;
	st.shared.u32 	[%r853+3072], %r861;
	ld.shared.u32 	%r862, [%r853+4096];
	add.s32 	%r863, %r862, %r218;
	st.shared.u32 	[%r853+4096], %r863;
	ld.shared.u32 	%r864, [%r853+5120];
	add.s32 	%r865, %r864, %r218;
	st.shared.u32 	[%r853+5120], %r865;
	ld.shared.u32 	%r866, [%r853+6144];
	add.s32 	%r867, %r866, %r218;
	st.shared.u32 	[%r853+6144], %r867;
	ld.shared.u32 	%r868, [%r853+7168];
	add.s32 	%r869, %r868, %r218;
	st.shared.u32 	[%r853+7168], %r869;
	ld.shared.u32 	%r870, [%r853+8192];
	add.s32 	%r871, %r870, %r218;
	st.shared.u32 	[%r853+8192], %r871;
	ld.shared.u32 	%r872, [%r853+9216];
	add.s32 	%r873, %r872, %r218;
	st.shared.u32 	[%r853+9216], %r873;
	ld.shared.u32 	%r874, [%r853+10240];
	add.s32 	%r875, %r874, %r218;
	st.shared.u32 	[%r853+10240], %r875;
	ld.shared.u32 	%r876, [%r853+11264];
	add.s32 	%r877, %r876, %r218;
	st.shared.u32 	[%r853+11264], %r877;
$L__BB6_179:
	ld.param.u32 	%r2132, [_ZN3cub18CUB_300001_SM_10006detail10radix_sort29DeviceRadixSortOnesweepKernelINS1_5radix10policy_hubIiiyE10Policy1000ELNS0_9SortOrderE0EiiyiiNS1_21identity_decomposer_tEEEvPT5_SB_PT3_PKSC_PT1_PKSG_PT2_PKSK_T4_iiT6__param_10];
	ld.param.u32 	%r2095, [_ZN3cub18CUB_300001_SM_10006detail10radix_sort29DeviceRadixSortOnesweepKernelINS1_5radix10policy_hubIiiyE10Policy1000ELNS0_9SortOrderE0EiiyiiNS1_21identity_decomposer_tEEEvPT5_SB_PT3_PKSC_PT1_PKSG_PT2_PKSK_T4_iiT6__param_9];
	shl.b32 	%r904, %r1, 5;
	and.b32  	%r905, %r904, 31744;
	add.s32 	%r219, %r783, %r905;
	bar.sync 	0;
	// begin inline asm
	mov.u32 %r878, %lanemask_le;
	// end inline asm
	shr.u32 	%r907, %r2228, %r2095;
	mov.b32 	%r908, -1;
	shl.b32 	%r909, %r908, %r2132;
	not.b32 	%r221, %r909;
	and.b32  	%r901, %r907, %r221;
	mov.b32 	%r881, 1;
	// begin inline asm
	{
    .reg .pred p;
    and.b32 %r879, %r901, %r881;    setp.ne.u32 p, %r879, 0;
    vote.ballot.sync.b32 %r879, p, 0xffffffff;
    @!p not.b32 %r879, %r879;
}

	// end inline asm
	mov.b32 	%r884, 2;
	// begin inline asm
	{
    .reg .pred p;
    and.b32 %r882, %r901, %r884;    setp.ne.u32 p, %r882, 0;
    vote.ballot.sync.b32 %r882, p, 0xffffffff;
    @!p not.b32 %r882, %r882;
}

	// end inline asm
	and.b32  	%r910, %r882, %r879;
	mov.b32 	%r887, 4;
	// begin inline asm
	{
    .reg .pred p;
    and.b32 %r885, %r901, %r887;    setp.ne.u32 p, %r885, 0;
    vote.ballot.sync.b32 %r885, p, 0xffffffff;
    @!p not.b32 %r885, %r885;
}

	// end inline asm
	and.b32  	%r911, %r885, %r910;
	mov.b32 	%r890, 8;
	// begin inline asm
	{
    .reg .pred p;
    and.b32 %r888, %r901, %r890;    setp.ne.u32 p, %r888, 0;
    vote.ballot.sync.b32 %r888, p, 0xffffffff;
    @!p not.b32 %r888, %r888;
}

	// end inline asm
	and.b32  	%r912, %r888, %r911;
	mov.b32 	%r893, 16;
	// begin inline asm
	{
    .reg .pred p;
    and.b32 %r891, %r901, %r893;    setp.ne.u32 p, %r891, 0;
    vote.ballot.sync.b32 %r891, p, 0xffffffff;
    @!p not.b32 %r891, %r891;
}

	// end inline asm
	and.b32  	%r913, %r891, %r912;
	mov.b32 	%r896, 32;
	// begin inline asm
	{
    .reg .pred p;
    and.b32 %r894, %r901, %r896;    setp.ne.u32 p, %r894, 0;
    vote.ballot.sync.b32 %r894, p, 0xffffffff;
    @!p not.b32 %r894, %r894;
}

	// end inline asm
	and.b32  	%r914, %r894, %r913;
	mov.b32 	%r899, 64;
	// begin inline asm
	{
    .reg .pred p;
    and.b32 %r897, %r901, %r899;    setp.ne.u32 p, %r897, 0;
    vote.ballot.sync.b32 %r897, p, 0xffffffff;
    @!p not.b32 %r897, %r897;
}

	// end inline asm
	and.b32  	%r915, %r897, %r914;
	mov.b32 	%r902, 128;
	// begin inline asm
	{
    .reg .pred p;
    and.b32 %r900, %r901, %r902;    setp.ne.u32 p, %r900, 0;
    vote.ballot.sync.b32 %r900, p, 0xffffffff;
    @!p not.b32 %r900, %r900;
}

	// end inline asm
	and.b32  	%r916, %r900, %r915;
	clz.b32 	%r917, %r916;
	sub.s32 	%r223, 31, %r917;
	and.b32  	%r918, %r878, %r916;
	popc.b32 	%r224, %r918;
	setp.ne.s32 	%p105, %r443, %r223;
	mov.b32 	%r2229, 0;
	@%p105 bra 	$L__BB6_181;
	shl.b32 	%r919, %r901, 2;
	add.s32 	%r920, %r219, %r919;
	atom.shared.add.u32 	%r2229, [%r920], %r224;
$L__BB6_181:
	ld.param.u32 	%r2096, [_ZN3cub18CUB_300001_SM_10006detail10radix_sort29DeviceRadixSortOnesweepKernelINS1_5radix10policy_hubIiiyE10Policy1000ELNS0_9SortOrderE0EiiyiiNS1_21identity_decomposer_tEEEvPT5_SB_PT3_PKSC_PT1_PKSG_PT2_PKSK_T4_iiT6__param_9];
	shfl.sync.idx.b32	%r946|%p106, %r2229, %r223, 31, -1;
	add.s32 	%r227, %r224, %r946;
	shr.u32 	%r947, %r2227, %r2096;
	and.b32  	%r943, %r947, %r221;
	mov.b32 	%r923, 1;
	// begin inline asm
	{
    .reg .pred p;
    and.b32 %r921, %r943, %r923;    setp.ne.u32 p, %r921, 0;
    vote.ballot.sync.b32 %r921, p, 0xffffffff;
    @!p not.b32 %r921, %r921;
}

	// end inline asm
	mov.b32 	%r926, 2;
	// begin inline asm
	{
    .reg .pred p;
    and.b32 %r924, %r943, %r926;    setp.ne.u32 p, %r924, 0;
    vote.ballot.sync.b32 %r924, p, 0xffffffff;
    @!p not.b32 %r924, %r924;
}

	// end inline asm
	and.b32  	%r948, %r924, %r921;
	mov.b32 	%r929, 4;
	// begin inline asm
	{
    .reg .pred p;
    and.b32 %r927, %r943, %r929;    setp.ne.u32 p, %r927, 0;
    vote.ballot.sync.b32 %r927, p, 0xffffffff;
    @!p not.b32 %r927, %r927;
}

	// end inline asm
	and.b32  	%r949, %r927, %r948;
	mov.b32 	%r932, 8;
	// begin inline asm
	{
    .reg .pred p;
    and.b32 %r930, %r943, %r932;    setp.ne.u32 p, %r930, 0;
    vote.ballot.sync.b32 %r930, p, 0xffffffff;
    @!p not.b32 %r930, %r930;
}

	// end inline asm
	and.b32  	%r950, %r930, %r949;
	mov.b32 	%r935, 16;
	// begin inline asm
	{
    .reg .pred p;
    and.b32 %r933, %r943, %r935;    setp.ne.u32 p, %r933, 0;
    vote.ballot.sync.b32 %r933, p, 0xffffffff;
    @!p not.b32 %r933, %r933;
}

	// end inline asm
	and.b32  	%r951, %r933, %r950;
	mov.b32 	%r938, 32;
	// begin inline asm
	{
    .reg .pred p;
    and.b32 %r936, %r943, %r938;    setp.ne.u32 p, %r936, 0;
    vote.ballot.sync.b32 %r936, p, 0xffffffff;
    @!p not.b32 %r936, %r936;
}

	// end inline asm
	and.b32  	%r952, %r936, %r951;
	mov.b32 	%r941, 64;
	// begin inline asm
	{
    .reg .pred p;
    and.b32 %r939, %r943, %r941;    setp.ne.u32 p, %r939, 0;
    vote.ballot.sync.b32 %r939, p, 0xffffffff;
    @!p not.b32 %r939, %r939;
}

	// end inline asm
	and.b32  	%r953, %r939, %r952;
	mov.b32 	%r944, 128;
	// begin inline asm
	{
    .reg .pred p;
    and.b32 %r942, %r943, %r944;    setp.ne.u32 p, %r942, 0;
    vote.ballot.sync.b32 %r942, p, 0xffffffff;
    @!p not.b32 %r942, %r942;
}

	// end inline asm
	and.b32  	%r954, %r942, %r953;
	clz.b32 	%r955, %r954;
	sub.s32 	%r229, 31, %r955;
	and.b32  	%r956, %r878, %r954;
	popc.b32 	%r230, %r956;
	setp.ne.s32 	%p107, %r443, %r229;
	mov.b32 	%r2230, 0;
	@%p107 bra 	$L__BB6_183;
	shl.b32 	%r957, %r943, 2;
	add.s32 	%r958, %r219, %r957;
	atom.shared.add.u32 	%r2230, [%r958], %r230;
$L__BB6_183:
	ld.param.u32 	%r2097, [_ZN3cub18CUB_300001_SM_10006detail10radix_sort29DeviceRadixSortOnesweepKernelINS1_5radix10policy_hubIiiyE10Policy1000ELNS0_9SortOrderE0EiiyiiNS1_21identity_decomposer_tEEEvPT5_SB_PT3_PKSC_PT1_PKSG_PT2_PKSK_T4_iiT6__param_9];
	shfl.sync.idx.b32	%r984|%p108, %r2230, %r229, 31, -1;
	add.s32 	%r233, %r230, %r984;
	shr.u32 	%r985, %r2226, %r2097;
	and.b32  	%r981, %r985, %r221;
	mov.b32 	%r961, 1;
	// begin inline asm
	{
    .reg .pred p;
    and.b32 %r959, %r981, %r961;    setp.ne.u32 p, %r959, 0;
    vote.ballot.sync.b32 %r959, p, 0xffffffff;
    @!p not.b32 %r959, %r959;
}

	// end inline asm
	mov.b32 	%r964, 2;
	// begin inline asm
	{
    .reg .pred p;
    and.b32 %r962, %r981, %r964;    setp.ne.u32 p, %r962, 0;
    vote.ballot.sync.b32 %r962, p, 0xffffffff;
    @!p not.b32 %r962, %r962;
}

	// end inline asm
	and.b32  	%r986, %r962, %r959;
	mov.b32 	%r967, 4;
	// begin inline asm
	{
    .reg .pred p;
    and.b32 %r965, %r981, %r967;    setp.ne.u32 p, %r965, 0;
    vote.ballot.sync.b32 %r965, p, 0xffffffff;
    @!p not.b32 %r965, %r965;
}

	// end inline asm
	and.b32  	%r987, %r965, %r986;
	mov.b32 	%r970, 8;
	// begin inline asm
	{
    .reg .pred p;
    and.b32 %r968, %r981, %r970;    setp.ne.u32 p, %r968, 0;
    vote.ballot.sync.b32 %r968, p, 0xffffffff;
    @!p not.b32 %r968, %r968;
}

	// end inline asm
	and.b32  	%r988, %r968, %r987;
	mov.b32 	%r973, 16;
	// begin inline asm
	{
    .reg .pred p;
    and.b32 %r971, %r981, %r973;    setp.ne.u32 p, %r971, 0;
    vote.ballot.sync.b32 %r971, p, 0xffffffff;
    @!p not.b32 %r971, %r971;
}

	// end inline asm
	and.b32  	%r989, %r971, %r988;
	mov.b32 	%r976, 32;
	// begin inline asm
	{
    .reg .pred p;
    and.b32 %r974, %r981, %r976;    setp.ne.u32 p, %r974, 0;
    vote.ballot.sync.b32 %r974, p, 0xffffffff;
    @!p not.b32 %r974, %r974;
}

	// end inline asm
	and.b32  	%r990, %r974, %r989;
	mov.b32 	%r979, 64;
	// begin inline asm
	{
    .reg .pred p;
    and.b32 %r977, %r981, %r979;    setp.ne.u32 p, %r977, 0;
    vote.ballot.sync.b32 %r977, p, 0xffffffff;
    @!p not.b32 %r977, %r977;
}

	// end inline asm
	and.b32  	%r991, %r977, %r990;
	mov.b32 	%r982, 128;
	// begin inline asm
	{
    .reg .pred p;
    and.b32 %r980, %r981, %r982;    setp.ne.u32 p, %r980, 0;
    vote.ballot.sync.b32 %r980, p, 0xffffffff;
    @!p not.b32 %r980, %r980;
}

	// end inline asm
	and.b32  	%r992, %r980, %r991;
	clz.b32 	%r993, %r992;
	sub.s32 	%r235, 31, %r993;
	and.b32  	%r994, %r878, %r992;
	popc.b32 	%r236, %r994;
	setp.ne.s32 	%p109, %r443, %r235;
	mov.b32 	%r2231, 0;
	@%p109 bra 	$L__BB6_185;
	shl.b32 	%r995, %r981, 2;
	add.s32 	%r996, %r219, %r995;
	atom.shared.add.u32 	%r2231, [%r996], %r236;
$L__BB6_185:
	ld.param.u32 	%r2098, [_ZN3cub18CUB_300001_SM_10006detail10radix_sort29DeviceRadixSortOnesweepKernelINS1_5radix10policy_hubIiiyE10Policy1000ELNS0_9SortOrderE0EiiyiiNS1_21identity_decomposer_tEEEvPT5_SB_PT3_PKSC_PT1_PKSG_PT2_PKSK_T4_iiT6__param_9];
	shfl.sync.idx.b32	%r1022|%p110, %r2231, %r235, 31, -1;
	add.s32 	%r239, %r236, %r1022;
	shr.u32 	%r1023, %r2225, %r2098;
	and.b32  	%r1019, %r1023, %r221;
	mov.b32 	%r999, 1;
	// begin inline asm
	{
    .reg .pred p;
    and.b32 %r997, %r1019, %r999;    setp.ne.u32 p, %r997, 0;
    vote.ballot.sync.b32 %r997, p, 0xffffffff;
    @!p not.b32 %r997, %r997;
}

	// end inline asm
	mov.b32 	%r1002, 2;
	// begin inline asm
	{
    .reg .pred p;
    and.b32 %r1000, %r1019, %r1002;    setp.ne.u32 p, %r1000, 0;
    vote.ballot.sync.b32 %r1000, p, 0xffffffff;
    @!p not.b32 %r1000, %r1000;
}

	// end inline asm
	and.b32  	%r1024, %r1000, %r997;
	mov.b32 	%r1005, 4;
	// begin inline asm
	{
    .reg .pred p;
    and.b32 %r1003, %r1019, %r1005;    setp.ne.u32 p, %r1003, 0;
    vote.ballot.sync.b32 %r1003, p, 0xffffffff;
    @!p not.b32 %r1003, %r1003;
}

	// end inline asm
	and.b32  	%r1025, %r1003, %r1024;
	mov.b32 	%r1008, 8;
	// begin inline asm
	{
    .reg .pred p;
    and.b32 %r1006, %r1019, %r1008;    setp.ne.u32 p, %r1006, 0;
    vote.ballot.sync.b32 %r1006, p, 0xffffffff;
    @!p not.b32 %r1006, %r1006;
}

	// end inline asm
	and.b32  	%r1026, %r1006, %r1025;
	mov.b32 	%r1011, 16;
	// begin inline asm
	{
    .reg .pred p;
    and.b32 %r1009, %r1019, %r1011;    setp.ne.u32 p, %r1009, 0;
    vote.ballot.sync.b32 %r1009, p, 0xffffffff;
    @!p not.b32 %r1009, %r1009;
}

	// end inline asm
	and.b32  	%r1027, %r1009, %r1026;
	mov.b32 	%r1014, 32;
	// begin inline asm
	{
    .reg .pred p;
    and.b32 %r1012, %r1019, %r1014;    setp.ne.u32 p, %r1012, 0;
    vote.ballot.sync.b32 %r1012, p, 0xffffffff;
    @!p not.b32 %r1012, %r1012;
}

	// end inline asm
	and.b32  	%r1028, %r1012, %r1027;
	mov.b32 	%r1017, 64;
	// begin inline asm
	{
    .reg .pred p;
    and.b32 %r1015, %r1019, %r1017;    setp.ne.u32 p, %r1015, 0;
    vote.ballot.sync.b32 %r1015, p, 0xffffffff;
    @!p not.b32 %r1015, %r1015;
}

	// end inline asm
	and.b32  	%r1029, %r1015, %r1028;
	mov.b32 	%r1020, 128;
	// begin inline asm
	{
    .reg .pred p;
    and.b32 %r1018, %r1019, %r1020;    setp.ne.u32 p, %r1018, 0;
    vote.ballot.sync.b32 %r1018, p, 0xffffffff;
    @!p not.b32 %r1018, %r1018;
}

	// end inline asm
	and.b32  	%r1030, %r1018, %r1029;
	clz.b32 	%r1031, %r1030;
	sub.s32 	%r241, 31, %r1031;
	and.b32  	%r1032, %r878, %r1030;
	popc.b32 	%r242, %r1032;
	setp.ne.s32 	%p111, %r443, %r241;
	mov.b32 	%r2232, 0;
	@%p111 bra 	$L__BB6_187;
	shl.b32 	%r1033, %r1019, 2;
	add.s32 	%r1034, %r219, %r1033;
	atom.shared.add.u32 	%r2232, [%r1034], %r242;
$L__BB6_187:
	ld.param.u32 	%r2099, [_ZN3cub18CUB_300001_SM_10006detail10radix_sort29DeviceRadixSortOnesweepKernelINS1_5radix10policy_hubIiiyE10Policy1000ELNS0_9SortOrderE0EiiyiiNS1_21identity_decomposer_tEEEvPT5_SB_PT3_PKSC_PT1_PKSG_PT2_PKSK_T4_iiT6__param_9];
	shfl.sync.idx.b32	%r1060|%p112, %r2232, %r241, 31, -1;
	add.s32 	%r245, %r242, %r1060;
	shr.u32 	%r1061, %r2224, %r2099;
	and.b32  	%r1057, %r1061, %r221;
	mov.b32 	%r1037, 1;
	// begin inline asm
	{
    .reg .pred p;
    and.b32 %r1035, %r1057, %r1037;    setp.ne.u32 p, %r1035, 0;
    vote.ballot.sync.b32 %r1035, p, 0xffffffff;
    @!p not.b32 %r1035, %r1035;
}

	// end inline asm
	mov.b32 	%r1040, 2;
	// begin inline asm
	{
    .reg .pred p;
    and.b32 %r1038, %r1057, %r1040;    setp.ne.u32 p, %r1038, 0;
    vote.ballot.sync.b32 %r1038, p, 0xffffffff;
    @!p not.b32 %r1038, %r1038;
}

	// end inline asm
	and.b32  	%r1062, %r1038, %r1035;
	mov.b32 	%r1043, 4;
	// begin inline asm
	{
    .reg .pred p;
    and.b32 %r1041, %r1057, %r1043;    setp.ne.u32 p, %r1041, 0;
    vote.ballot.sync.b32 %r1041, p, 0xffffffff;
    @!p not.b32 %r1041, %r1041;
}

	// end inline asm
	and.b32  	%r1063, %r1041, %r1062;
	mov.b32 	%r1046, 8;
	// begin inline asm
	{
    .reg .pred p;
    and.b32 %r1044, %r1057, %r1046;    setp.ne.u32 p, %r1044, 0;
    vote.ballot.sync.b32 %r1044, p, 0xffffffff;
    @!p not.b32 %r1044, %r1044;
}

	// end inline asm
	and.b32  	%r1064, %r1044, %r1063;
	mov.b32 	%r1049, 16;
	// begin inline asm
	{
    .reg .pred p;
    and.b32 %r1047, %r1057, %r1049;    setp.ne.u32 p, %r1047, 0;
    vote.ballot.sync.b32 %r1047, p, 0xffffffff;
    @!p not.b32 %r1047, %r1047;
}

	// end inline asm
	and.b32  	%r1065, %r1047, %r1064;
	mov.b32 	%r1052, 32;
	// begin inline asm
	{
    .reg .pred p;
    and.b32 %r1050, %r1057, %r1052;    setp.ne.u32 p, %r1050, 0;
    vote.ballot.sync.b32 %r1050, p, 0xffffffff;
    @!p not.b32 %r1050, %r1050;
}

	// end inline asm
	and.b32  	%r1066, %r1050, %r1065;
	mov.b32 	%r1055, 64;
	// begin inline asm
	{
    .reg .pred p;
    and.b32 %r1053, %r1057, %r1055;    setp.ne.u32 p, %r1053, 0;
    vote.ballot.sync.b32 %r1053, p, 0xffffffff;
    @!p not.b32 %r1053, %r1053;
}

	// end inline asm
	and.b32  	%r1067, %r1053, %r1066;
	mov.b32 	%r1058, 128;
	// begin inline asm
	{
    .reg .pred p;
    and.b32 %r1056, %r1057, %r1058;    setp.ne.u32 p, %r1056, 0;
    vote.ballot.sync.b32 %r1056, p, 0xffffffff;
    @!p not.b32 %r1056, %r1056;
}

	// end inline asm
	and.b32  	%r1068, %r1056, %r1067;
	clz.b32 	%r1069, %r1068;
	sub.s32 	%r247, 31, %r1069;
	and.b32  	%r1070, %r878, %r1068;
	popc.b32 	%r248, %r1070;
	setp.ne.s32 	%p113, %r443, %r247;
	mov.b32 	%r2233, 0;
	@%p113 bra 	$L__BB6_189;
	shl.b32 	%r1071, %r1057, 2;
	add.s32 	%r1072, %r219, %r1071;
	atom.shared.add.u32 	%r2233, [%r1072], %r248;
$L__BB6_189:
	ld.param.u32 	%r2100, [_ZN3cub18CUB_300001_SM_10006detail10radix_sort29DeviceRadixSortOnesweepKernelINS1_5radix10policy_hubIiiyE10Policy1000ELNS0_9SortOrderE0EiiyiiNS1_21identity_decomposer_tEEEvPT5_SB_PT3_PKSC_PT1_PKSG_PT2_PKSK_T4_iiT6__param_9];
	shfl.sync.idx.b32	%r1098|%p114, %r2233, %r247, 31, -1;
	add.s32 	%r251, %r248, %r1098;
	shr.u32 	%r1099, %r2223, %r2100;
	and.b32  	%r1095, %r1099, %r221;
	mov.b32 	%r1075, 1;
	// begin inline asm
	{
    .reg .pred p;
    and.b32 %r1073, %r1095, %r1075;    setp.ne.u32 p, %r1073, 0;
    vote.ballot.sync.b32 %r1073, p, 0xffffffff;
    @!p not.b32 %r1073, %r1073;
}

	// end inline asm
	mov.b32 	%r1078, 2;
	// begin inline asm
	{
    .reg .pred p;
    and.b32 %r1076, %r1095, %r1078;    setp.ne.u32 p, %r1076, 0;
    vote.ballot.sync.b32 %r1076, p, 0xffffffff;
    @!p not.b32 %r1076, %r1076;
}

	// end inline asm
	and.b32  	%r1100, %r1076, %r1073;
	mov.b32 	%r1081, 4;
	// begin inline asm
	{
    .reg .pred p;
    and.b32 %r1079, %r1095, %r1081;    setp.ne.u32 p, %r1079, 0;
    vote.ballot.sync.b32 %r1079, p, 0xffffffff;
    @!p not.b32 %r1079, %r1079;
}

	// end inline asm
	and.b32  	%r1101, %r1079, %r1100;
	mov.b32 	%r1084, 8;
	// begin inline asm
	{
    .reg .pred p;
    and.b32 %r1082, %r1095, %r1084;    setp.ne.u32 p, %r1082, 0;
    vote.ballot.sync.b32 %r1082, p, 0xffffffff;
    @!p not.b32 %r1082, %r1082;
}

	// end inline asm
	and.b32  	%r1102, %r1082, %r1101;
	mov.b32 	%r1087, 16;
	// begin inline asm
	{
    .reg .pred p;
    and.b32 %r1085, %r1095, %r1087;    setp.ne.u32 p, %r1085, 0;
    vote.ballot.sync.b32 %r1085, p, 0xffffffff;
    @!p not.b32 %r1085, %r1085;
}

	// end inline asm
	and.b32  	%r1103, %r1085, %r1102;
	mov.b32 	%r1090, 32;
	// begin inline asm
	{
    .reg .pred p;
    and.b32 %r1088, %r1095, %r1090;    setp.ne.u32 p, %r1088, 0;
    vote.ballot.sync.b32 %r1088, p, 0xffffffff;
    @!p not.b32 %r1088, %r1088;
}

	// end inline asm
	and.b32  	%r1104, %r1088, %r1103;
	mov.b32 	%r1093, 64;
	// begin inline asm
	{
    .reg .pred p;
    and.b32 %r1091, %r1095, %r1093;    setp.ne.u32 p, %r1091, 0;
    vote.ballot.sync.b32 %r1091, p, 0xffffffff;
    @!p not.b32 %r1091, %r1091;
}

	// end inline asm
	and.b32  	%r1105, %r1091, %r1104;
	mov.b32 	%r1096, 128;
	// begin inline asm
	{
    .reg .pred p;
    and.b32 %r1094, %r1095, %r1096;    setp.ne.u32 p, %r1094, 0;
    vote.ballot.sync.b32 %r1094, p, 0xffffffff;
    @!p not.b32 %r1094, %r1094;
}

	// end inline asm
	and.b32  	%r1106, %r1094, %r1105;
	clz.b32 	%r1107, %r1106;
	sub.s32 	%r253, 31, %r1107;
	and.b32  	%r1108, %r878, %r1106;
	popc.b32 	%r254, %r1108;
	setp.ne.s32 	%p115, %r443, %r253;
	mov.b32 	%r2234, 0;
	@%p115 bra 	$L__BB6_191;
	shl.b32 	%r1109, %r1095, 2;
	add.s32 	%r1110, %r219, %r1109;
	atom.shared.add.u32 	%r2234, [%r1110], %r254;
$L__BB6_191:
	ld.param.u32 	%r2101, [_ZN3cub18CUB_300001_SM_10006detail10radix_sort29DeviceRadixSortOnesweepKernelINS1_5radix10policy_hubIiiyE10Policy1000ELNS0_9SortOrderE0EiiyiiNS1_21identity_decomposer_tEEEvPT5_SB_PT3_PKSC_PT1_PKSG_PT2_PKSK_T4_iiT6__param_9];
	shfl.sync.idx.b32	%r1136|%p116, %r2234, %r253, 31, -1;
	add.s32 	%r257, %r254, %r1136;
	shr.u32 	%r1137, %r2222, %r2101;
	and.b32  	%r1133, %r1137, %r221;
	mov.b32 	%r1113, 1;
	// begin inline asm
	{
    .reg .pred p;
    and.b32 %r1111, %r1133, %r1113;    setp.ne.u32 p, %r1111, 0;
    vote.ballot.sync.b32 %r1111, p, 0xffffffff;
    @!p not.b32 %r1111, %r1111;
}

	// end inline asm
	mov.b32 	%r1116, 2;
	// begin inline asm
	{
    .reg .pred p;
    and.b32 %r1114, %r1133, %r1116;    setp.ne.u32 p, %r1114, 0;
    vote.ballot.sync.b32 %r1114, p, 0xffffffff;
    @!p not.b32 %r1114, %r1114;
}

	// end inline asm
	and.b32  	%r1138, %r1114, %r1111;
	mov.b32 	%r1119, 4;
	// begin inline asm
	{
    .reg .pred p;
    and.b32 %r1117, %r1133, %r1119;    setp.ne.u32 p, %r1117, 0;
    vote.ballot.sync.b32 %r1117, p, 0xffffffff;
    @!p not.b32 %r1117, %r1117;
}

	// end inline asm
	and.b32  	%r1139, %r1117, %r1138;
	mov.b32 	%r1122, 8;
	// begin inline asm
	{
    .reg .pred p;
    and.b32 %r1120, %r1133, %r1122;    setp.ne.u32 p, %r1120, 0;
    vote.ballot.sync.b32 %r1120, p, 0xffffffff;
    @!p not.b32 %r1120, %r1120;
}

	// end inline asm
	and.b32  	%r1140, %r1120, %r1139;
	mov.b32 	%r1125, 16;
	// begin inline asm
	{
    .reg .pred p;
    and.b32 %r1123, %r1133, %r1125;    setp.ne.u32 p, %r1123, 0;
    vote.ballot.sync.b32 %r1123, p, 0xffffffff;
    @!p not.b32 %r1123, %r1123;
}

	// end inline asm
	and.b32  	%r1141, %r1123, %r1140;
	mov.b32 	%r1128, 32;
	// begin inline asm
	{
    .reg .pred p;
    and.b32 %r1126, %r1133, %r1128;    setp.ne.u32 p, %r1126, 0;
    vote.ballot.sync.b32 %r1126, p, 0xffffffff;
    @!p not.b32 %r1126, %r1126;
}

	// end inline asm
	and.b32  	%r1142, %r1126, %r1141;
	mov.b32 	%r1131, 64;
	// begin inline asm
	{
    .reg .pred p;
    and.b32 %r1129, %r1133, %r1131;    setp.ne.u32 p, %r1129, 0;
    vote.ballot.sync.b32 %r1129, p, 0xffffffff;
    @!p not.b32 %r1129, %r1129;
}

	// end inline asm
	and.b32  	%r1143, %r1129, %r1142;
	mov.b32 	%r1134, 128;
	// begin inline asm
	{
    .reg .pred p;
    and.b32 %r1132, %r1133, %r1134;    setp.ne.u32 p, %r1132, 0;
    vote.ballot.sync.b32 %r1132, p, 0xffffffff;
    @!p not.b32 %r1132, %r1132;
}

	// end inline asm
	and.b32  	%r1144, %r1132, %r1143;
	clz.b32 	%r1145, %r1144;
	sub.s32 	%r259, 31, %r1145;
	and.b32  	%r1146, %r878, %r1144;
	popc.b32 	%r260, %r1146;
	setp.ne.s32 	%p117, %r443, %r259;
	mov.b32 	%r2235, 0;
	@%p117 bra 	$L__BB6_193;
	shl.b32 	%r1147, %r1133, 2;
	add.s32 	%r1148, %r219, %r1147;
	atom.shared.add.u32 	%r2235, [%r1148], %r260;
$L__BB6_193:
	ld.param.u32 	%r2102, [_ZN3cub18CUB_300001_SM_10006detail10radix_sort29DeviceRadixSortOnesweepKernelINS1_5radix10policy_hubIiiyE10Policy1000ELNS0_9SortOrderE0EiiyiiNS1_21identity_decomposer_tEEEvPT5_SB_PT3_PKSC_PT1_PKSG_PT2_PKSK_T4_iiT6__param_9];
	shfl.sync.idx.b32	%r1174|%p118, %r2235, %r259, 31, -1;
	add.s32 	%r263, %r260, %r1174;
	shr.u32 	%r1175, %r2221, %r2102;
	and.b32  	%r1171, %r1175, %r221;
	mov.b32 	%r1151, 1;
	// begin inline asm
	{
    .reg .pred p;
    and.b32 %r1149, %r1171, %r1151;    setp.ne.u32 p, %r1149, 0;
    vote.ballot.sync.b32 %r1149, p, 0xffffffff;
    @!p not.b32 %r1149, %r1149;
}

	// end inline asm
	mov.b32 	%r1154, 2;
	// begin inline asm
	{
    .reg .pred p;
    and.b32 %r1152, %r1171, %r1154;    setp.ne.u32 p, %r1152, 0;
    vote.ballot.sync.b32 %r1152, p, 0xffffffff;
    @!p not.b32 %r1152, %r1152;
}

	// end inline asm
	and.b32  	%r1176, %r1152, %r1149;
	mov.b32 	%r1157, 4;
	// begin inline asm
	{
    .reg .pred p;
    and.b32 %r1155, %r1171, %r1157;    setp.ne.u32 p, %r1155, 0;
    vote.ballot.sync.b32 %r1155, p, 0xffffffff;
    @!p not.b32 %r1155, %r1155;
}

	// end inline asm
	and.b32  	%r1177, %r1155, %r1176;
	mov.b32 	%r1160, 8;
	// begin inline asm
	{
    .reg .pred p;
    and.b32 %r1158, %r1171, %r1160;    setp.ne.u32 p, %r1158, 0;
    vote.ballot.sync.b32 %r1158, p, 0xffffffff;
    @!p not.b32 %r1158, %r1158;
}

	// end inline asm
	and.b32  	%r1178, %r1158, %r1177;
	mov.b32 	%r1163, 16;
	// begin inline asm
	{
    .reg .pred p;
    and.b32 %r1161, %r1171, %r1163;    setp.ne.u32 p, %r1161, 0;
    vote.ballot.sync.b32 %r1161, p, 0xffffffff;
    @!p not.b32 %r1161, %r1161;
}

	// end inline asm
	and.b32  	%r1179, %r1161, %r1178;
	mov.b32 	%r1166, 32;
	// begin inline asm
	{
    .reg .pred p;
    and.b32 %r1164, %r1171, %r1166;    setp.ne.u32 p, %r1164, 0;
    vote.ballot.sync.b32 %r1164, p, 0xffffffff;
    @!p not.b32 %r1164, %r1164;
}

	// end inline asm
	and.b32  	%r1180, %r1164, %r1179;
	mov.b32 	%r1169, 64;
	// begin inline asm
	{
    .reg .pred p;
    and.b32 %r1167, %r1171, %r1169;    setp.ne.u32 p, %r1167, 0;
    vote.ballot.sync.b32 %r1167, p, 0xffffffff;
    @!p not.b32 %r1167, %r1167;
}

	// end inline asm
	and.b32  	%r1181, %r1167, %r1180;
	mov.b32 	%r1172, 128;
	// begin inline asm
	{
    .reg .pred p;
    and.b32 %r1170, %r1171, %r1172;    setp.ne.u32 p, %r1170, 0;
    vote.ballot.sync.b32 %r1170, p, 0xffffffff;
    @!p not.b32 %r1170, %r1170;
}

	// end inline asm
	and.b32  	%r1182, %r1170, %r1181;
	clz.b32 	%r1183, %r1182;
	sub.s32 	%r265, 31, %r1183;
	and.b32  	%r1184, %r878, %r1182;
	popc.b32 	%r266, %r1184;
	setp.ne.s32 	%p119, %r443, %r265;
	mov.b32 	%r2236, 0;
	@%p119 bra 	$L__BB6_195;
	shl.b32 	%r1185, %r1171, 2;
	add.s32 	%r1186, %r219, %r1185;
	atom.shared.add.u32 	%r2236, [%r1186], %r266;
$L__BB6_195:
	ld.param.u32 	%r2103, [_ZN3cub18CUB_300001_SM_10006detail10radix_sort29DeviceRadixSortOnesweepKernelINS1_5radix10policy_hubIiiyE10Policy1000ELNS0_9SortOrderE0EiiyiiNS1_21identity_decomposer_tEEEvPT5_SB_PT3_PKSC_PT1_PKSG_PT2_PKSK_T4_iiT6__param_9];
	shfl.sync.idx.b32	%r1212|%p120, %r2236, %r265, 31, -1;
	add.s32 	%r269, %r266, %r1212;
	shr.u32 	%r1213, %r2220, %r2103;
	and.b32  	%r1209, %r1213, %r221;
	mov.b32 	%r1189, 1;
	// begin inline asm
	{
    .reg .pred p;
    and.b32 %r1187, %r1209, %r1189;    setp.ne.u32 p, %r1187, 0;
    vote.ballot.sync.b32 %r1187, p, 0xffffffff;
    @!p not.b32 %r1187, %r1187;
}

	// end inline asm
	mov.b32 	%r1192, 2;
	// begin inline asm
	{
    .reg .pred p;
    and.b32 %r1190, %r1209, %r1192;    setp.ne.u32 p, %r1190, 0;
    vote.ballot.sync.b32 %r1190, p, 0xffffffff;
    @!p not.b32 %r1190, %r1190;
}

	// end inline asm
	and.b32  	%r1214, %r1190, %r1187;
	mov.b32 	%r1195, 4;
	// begin inline asm
	{
    .reg .pred p;
    and.b32 %r1193, %r1209, %r1195;    setp.ne.u32 p, %r1193, 0;
    vote.ballot.sync.b32 %r1193, p, 0xffffffff;
    @!p not.b32 %r1193, %r1193;
}

	// end inline asm
	and.b32  	%r1215, %r1193, %r1214;
	mov.b32 	%r1198, 8;
	// begin inline asm
	{
    .reg .pred p;
    and.b32 %r1196, %r1209, %r1198;    setp.ne.u32 p, %r1196, 0;
    vote.ballot.sync.b32 %r1196, p, 0xffffffff;
    @!p not.b32 %r1196, %r1196;
}

	// end inline asm
	and.b32  	%r1216, %r1196, %r1215;
	mov.b32 	%r1201, 16;
	// begin inline asm
	{
    .reg .pred p;
    and.b32 %r1199, %r1209, %r1201;    setp.ne.u32 p, %r1199, 0;
    vote.ballot.sync.b32 %r1199, p, 0xffffffff;
    @!p not.b32 %r1199, %r1199;
}

	// end inline asm
	and.b32  	%r1217, %r1199, %r1216;
	mov.b32 	%r1204, 32;
	// begin inline asm
	{
    .reg .pred p;
    and.b32 %r1202, %r1209, %r1204;    setp.ne.u32 p, %r1202, 0;
    vote.ballot.sync.b32 %r1202, p, 0xffffffff;
    @!p not.b32 %r1202, %r1202;
}

	// end inline asm
	and.b32  	%r1218, %r1202, %r1217;
	mov.b32 	%r1207, 64;
	// begin inline asm
	{
    .reg .pred p;
    and.b32 %r1205, %r1209, %r1207;    setp.ne.u32 p, %r1205, 0;
    vote.ballot.sync.b32 %r1205, p, 0xffffffff;
    @!p not.b32 %r1205, %r1205;
}

	// end inline asm
	and.b32  	%r1219, %r1205, %r1218;
	mov.b32 	%r1210, 128;
	// begin inline asm
	{
    .reg .pred p;
    and.b32 %r1208, %r1209, %r1210;    setp.ne.u32 p, %r1208, 0;
    vote.ballot.sync.b32 %r1208, p, 0xffffffff;
    @!p not.b32 %r1208, %r1208;
}

	// end inline asm
	and.b32  	%r1220, %r1208, %r1219;
	clz.b32 	%r1221, %r1220;
	sub.s32 	%r271, 31, %r1221;
	and.b32  	%r1222, %r878, %r1220;
	popc.b32 	%r272, %r1222;
	setp.ne.s32 	%p121, %r443, %r271;
	mov.b32 	%r2237, 0;
	@%p121 bra 	$L__BB6_197;
	shl.b32 	%r1223, %r1209, 2;
	add.s32 	%r1224, %r219, %r1223;
	atom.shared.add.u32 	%r2237, [%r1224], %r272;
$L__BB6_197:
	ld.param.u32 	%r2104, [_ZN3cub18CUB_300001_SM_10006detail10radix_sort29DeviceRadixSortOnesweepKernelINS1_5radix10policy_hubIiiyE10Policy1000ELNS0_9SortOrderE0EiiyiiNS1_21identity_decomposer_tEEEvPT5_SB_PT3_PKSC_PT1_PKSG_PT2_PKSK_T4_iiT6__param_9];
	shfl.sync.idx.b32	%r1250|%p122, %r2237, %r271, 31, -1;
	add.s32 	%r275, %r272, %r1250;
	shr.u32 	%r1251, %r2219, %r2104;
	and.b32  	%r1247, %r1251, %r221;
	mov.b32 	%r1227, 1;
	// begin inline asm
	{
    .reg .pred p;
    and.b32 %r1225, %r1247, %r1227;    setp.ne.u32 p, %r1225, 0;
    vote.ballot.sync.b32 %r1225, p, 0xffffffff;
    @!p not.b32 %r1225, %r1225;
}

	// end inline asm
	mov.b32 	%r1230, 2;
	// begin inline asm
	{
    .reg .pred p;
    and.b32 %r1228, %r1247, %r1230;    setp.ne.u32 p, %r1228, 0;
    vote.ballot.sync.b32 %r1228, p, 0xffffffff;
    @!p not.b32 %r1228, %r1228;
}

	// end inline asm
	and.b32  	%r1252, %r1228, %r1225;
	mov.b32 	%r1233, 4;
	// begin inline asm
	{
    .reg .pred p;
    and.b32 %r1231, %r1247, %r1233;    setp.ne.u32 p, %r1231, 0;
    vote.ballot.sync.b32 %r1231, p, 0xffffffff;
    @!p not.b32 %r1231, %r1231;
}

	// end inline asm
	and.b32  	%r1253, %r1231, %r1252;
	mov.b32 	%r1236, 8;
	// begin inline asm
	{
    .reg .pred p;
    and.b32 %r1234, %r1247, %r1236;    setp.ne.u32 p, %r1234, 0;
    vote.ballot.sync.b32 %r1234, p, 0xffffffff;
    @!p not.b32 %r1234, %r1234;
}

	// end inline asm
	and.b32  	%r1254, %r1234, %r1253;
	mov.b32 	%r1239, 16;
	// begin inline asm
	{
    .reg .pred p;
    and.b32 %r1237, %r1247, %r1239;    setp.ne.u32 p, %r1237, 0;
    vote.ballot.sync.b32 %r1237, p, 0xffffffff;
    @!p not.b32 %r1237, %r1237;
}

	// end inline asm
	and.b32  	%r1255, %r1237, %r1254;
	mov.b32 	%r1242, 32;
	// begin inline asm
	{
    .reg .pred p;
    and.b32 %r1240, %r1247, %r1242;    setp.ne.u32 p, %r1240, 0;
    vote.ballot.sync.b32 %r1240, p, 0xffffffff;
    @!p not.b32 %r1240, %r1240;
}

	// end inline asm
	and.b32  	%r1256, %r1240, %r1255;
	mov.b32 	%r1245, 64;
	// begin inline asm
	{
    .reg .pred p;
    and.b32 %r1243, %r1247, %r1245;    setp.ne.u32 p, %r1243, 0;
    vote.ballot.sync.b32 %r1243, p, 0xffffffff;
    @!p not.b32 %r1243, %r1243;
}

	// end inline asm
	and.b32  	%r1257, %r1243, %r1256;
	mov.b32 	%r1248, 128;
	// begin inline asm
	{
    .reg .pred p;
    and.b32 %r1246, %r1247, %r1248;    setp.ne.u32 p, %r1246, 0;
    vote.ballot.sync.b32 %r1246, p, 0xffffffff;
    @!p not.b32 %r1246, %r1246;
}

	// end inline asm
	and.b32  	%r1258, %r1246, %r1257;
	clz.b32 	%r1259, %r1258;
	sub.s32 	%r277, 31, %r1259;
	and.b32  	%r1260, %r878, %r1258;
	popc.b32 	%r278, %r1260;
	setp.ne.s32 	%p123, %r443, %r277;
	mov.b32 	%r2238, 0;
	@%p123 bra 	$L__BB6_199;
	shl.b32 	%r1265, %r1247, 2;
	add.s32 	%r1266, %r219, %r1265;
	atom.shared.add.u32 	%r2238, [%r1266], %r278;
$L__BB6_199:
	ld.param.u32 	%r2105, [_ZN3cub18CUB_300001_SM_10006detail10radix_sort29DeviceRadixSortOnesweepKernelINS1_5radix10policy_hubIiiyE10Policy1000ELNS0_9SortOrderE0EiiyiiNS1_21identity_decomposer_tEEEvPT5_SB_PT3_PKSC_PT1_PKSG_PT2_PKSK_T4_iiT6__param_9];
	shfl.sync.idx.b32	%r1292|%p124, %r2238, %r277, 31, -1;
	add.s32 	%r281, %r278, %r1292;
	shr.u32 	%r1293, %r2218, %r2105;
	and.b32  	%r1289, %r1293, %r221;
	mov.b32 	%r1269, 1;
	// begin inline asm
	{
    .reg .pred p;
    and.b32 %r1267, %r1289, %r1269;    setp.ne.u32 p, %r1267, 0;
    vote.ballot.sync.b32 %r1267, p, 0xffffffff;
    @!p not.b32 %r1267, %r1267;
}

	// end inline asm
	mov.b32 	%r1272, 2;
	// begin inline asm
	{
    .reg .pred p;
    and.b32 %r1270, %r1289, %r1272;    setp.ne.u32 p, %r1270, 0;
    vote.ballot.sync.b32 %r1270, p, 0xffffffff;
    @!p not.b32 %r1270, %r1270;
}

	// end inline asm
	and.b32  	%r1294, %r1270, %r1267;
	mov.b32 	%r1275, 4;
	// begin inline asm
	{
    .reg .pred p;
    and.b32 %r1273, %r1289, %r1275;    setp.ne.u32 p, %r1273, 0;
    vote.ballot.sync.b32 %r1273, p, 0xffffffff;
    @!p not.b32 %r1273, %r1273;
}

	// end inline asm
	and.b32  	%r1295, %r1273, %r1294;
	mov.b32 	%r1278, 8;
	// begin inline asm
	{
    .reg .pred p;
    and.b32 %r1276, %r1289, %r1278;    setp.ne.u32 p, %r1276, 0;
    vote.ballot.sync.b32 %r1276, p, 0xffffffff;
    @!p not.b32 %r1276, %r1276;
}

	// end inline asm
	and.b32  	%r1296, %r1276, %r1295;
	mov.b32 	%r1281, 16;
	// begin inline asm
	{
    .reg .pred p;
    and.b32 %r1279, %r1289, %r1281;    setp.ne.u32 p, %r1279, 0;
    vote.ballot.sync.b32 %r1279, p, 0xffffffff;
    @!p not.b32 %r1279, %r1279;
}

	// end inline asm
	and.b32  	%r1297, %r1279, %r1296;
	mov.b32 	%r1284, 32;
	// begin inline asm
	{
    .reg .pred p;
    and.b32 %r1282, %r1289, %r1284;    setp.ne.u32 p, %r1282, 0;
    vote.ballot.sync.b32 %r1282, p, 0xffffffff;
    @!p not.b32 %r1282, %r1282;
}

	// end inline asm
	and.b32  	%r1298, %r1282, %r1297;
	mov.b32 	%r1287, 64;
	// begin inline asm
	{
    .reg .pred p;
    and.b32 %r1285, %r1289, %r1287;    setp.ne.u32 p, %r1285, 0;
    vote.ballot.sync.b32 %r1285, p, 0xffffffff;
    @!p not.b32 %r1285, %r1285;
}

	// end inline asm
	and.b32  	%r1299, %r1285, %r1298;
	mov.b32 	%r1290, 128;
	// begin inline asm
	{
    .reg .pred p;
    and.b32 %r1288, %r1289, %r1290;    setp.ne.u32 p, %r1288, 0;
    vote.ballot.sync.b32 %r1288, p, 0xffffffff;
    @!p not.b32 %r1288, %r1288;
}

	// end inline asm
	and.b32  	%r1300, %r1288, %r1299;
	clz.b32 	%r1301, %r1300;
	sub.s32 	%r283, 31, %r1301;
	and.b32  	%r1302, %r878, %r1300;
	popc.b32 	%r284, %r1302;
	setp.ne.s32 	%p125, %r443, %r283;
	mov.b32 	%r2239, 0;
	@%p125 bra 	$L__BB6_201;
	shl.b32 	%r1307, %r1289, 2;
	add.s32 	%r1308, %r219, %r1307;
	atom.shared.add.u32 	%r2239, [%r1308], %r284;
$L__BB6_201:
	ld.param.u32 	%r2106, [_ZN3cub18CUB_300001_SM_10006detail10radix_sort29DeviceRadixSortOnesweepKernelINS1_5radix10policy_hubIiiyE10Policy1000ELNS0_9SortOrderE0EiiyiiNS1_21identity_decomposer_tEEEvPT5_SB_PT3_PKSC_PT1_PKSG_PT2_PKSK_T4_iiT6__param_9];
	shfl.sync.idx.b32	%r1334|%p126, %r2239, %r283, 31, -1;
	add.s32 	%r287, %r284, %r1334;
	shr.u32 	%r1335, %r2217, %r2106;
	and.b32  	%r1331, %r1335, %r221;
	mov.b32 	%r1311, 1;
	// begin inline asm
	{
    .reg .pred p;
    and.b32 %r1309, %r1331, %r1311;    setp.ne.u32 p, %r1309, 0;
    vote.ballot.sync.b32 %r1309, p, 0xffffffff;
    @!p not.b32 %r1309, %r1309;
}

	// end inline asm
	mov.b32 	%r1314, 2;
	// begin inline asm
	{
    .reg .pred p;
    and.b32 %r1312, %r1331, %r1314;    setp.ne.u32 p, %r1312, 0;
    vote.ballot.sync.b32 %r1312, p, 0xffffffff;
    @!p not.b32 %r1312, %r1312;
}

	// end inline asm
	and.b32  	%r1336, %r1312, %r1309;
	mov.b32 	%r1317, 4;
	// begin inline asm
	{
    .reg .pred p;
    and.b32 %r1315, %r1331, %r1317;    setp.ne.u32 p, %r1315, 0;
    vote.ballot.sync.b32 %r1315, p, 0xffffffff;
    @!p not.b32 %r1315, %r1315;
}

	// end inline asm
	and.b32  	%r1337, %r1315, %r1336;
	mov.b32 	%r1320, 8;
	// begin inline asm
	{
    .reg .pred p;
    and.b32 %r1318, %r1331, %r1320;    setp.ne.u32 p, %r1318, 0;
    vote.ballot.sync.b32 %r1318, p, 0xffffffff;
    @!p not.b32 %r1318, %r1318;
}

	// end inline asm
	and.b32  	%r1338, %r1318, %r1337;
	mov.b32 	%r1323, 16;
	// begin inline asm
	{
    .reg .pred p;
    and.b32 %r1321, %r1331, %r1323;    setp.ne.u32 p, %r1321, 0;
    vote.ballot.sync.b32 %r1321, p, 0xffffffff;
    @!p not.b32 %r1321, %r1321;
}

	// end inline asm
	and.b32  	%r1339, %r1321, %r1338;
	mov.b32 	%r1326, 32;
	// begin inline asm
	{
    .reg .pred p;
    and.b32 %r1324, %r1331, %r1326;    setp.ne.u32 p, %r1324, 0;
    vote.ballot.sync.b32 %r1324, p, 0xffffffff;
    @!p not.b32 %r1324, %r1324;
}

	// end inline asm
	and.b32  	%r1340, %r1324, %r1339;
	mov.b32 	%r1329, 64;
	// begin inline asm
	{
    .reg .pred p;
    and.b32 %r1327, %r1331, %r1329;    setp.ne.u32 p, %r1327, 0;
    vote.ballot.sync.b32 %r1327, p, 0xffffffff;
    @!p not.b32 %r1327, %r1327;
}

	// end inline asm
	and.b32  	%r1341, %r1327, %r1340;
	mov.b32 	%r1332, 128;
	// begin inline asm
	{
    .reg .pred p;
    and.b32 %r1330, %r1331, %r1332;    setp.ne.u32 p, %r1330, 0;
    vote.ballot.sync.b32 %r1330, p, 0xffffffff;
    @!p not.b32 %r1330, %r1330;
}

	// end inline asm
	and.b32  	%r1342, %r1330, %r1341;
	clz.b32 	%r1343, %r1342;
	sub.s32 	%r289, 31, %r1343;
	and.b32  	%r1344, %r878, %r1342;
	popc.b32 	%r290, %r1344;
	setp.ne.s32 	%p127, %r443, %r289;
	mov.b32 	%r2240, 0;
	@%p127 bra 	$L__BB6_203;
	shl.b32 	%r1349, %r1331, 2;
	add.s32 	%r1350, %r219, %r1349;
	atom.shared.add.u32 	%r2240, [%r1350], %r290;
$L__BB6_203:
	ld.param.u32 	%r2107, [_ZN3cub18CUB_300001_SM_10006detail10radix_sort29DeviceRadixSortOnesweepKernelINS1_5radix10policy_hubIiiyE10Policy1000ELNS0_9SortOrderE0EiiyiiNS1_21identity_decomposer_tEEEvPT5_SB_PT3_PKSC_PT1_PKSG_PT2_PKSK_T4_iiT6__param_9];
	shfl.sync.idx.b32	%r1376|%p128, %r2240, %r289, 31, -1;
	add.s32 	%r293, %r290, %r1376;
	shr.u32 	%r1377, %r2216, %r2107;
	and.b32  	%r1373, %r1377, %r221;
	mov.b32 	%r1353, 1;
	// begin inline asm
	{
    .reg .pred p;
    and.b32 %r1351, %r1373, %r1353;    setp.ne.u32 p, %r1351, 0;
    vote.ballot.sync.b32 %r1351, p, 0xffffffff;
    @!p not.b32 %r1351, %r1351;
}

	// end inline asm
	mov.b32 	%r1356, 2;
	// begin inline asm
	{
    .reg .pred p;
    and.b32 %r1354, %r1373, %r1356;    setp.ne.u32 p, %r1354, 0;
    vote.ballot.sync.b32 %r1354, p, 0xffffffff;
    @!p not.b32 %r1354, %r1354;
}

	// end inline asm
	and.b32  	%r1378, %r1354, %r1351;
	mov.b32 	%r1359, 4;
	// begin inline asm
	{
    .reg .pred p;
    and.b32 %r1357, %r1373, %r1359;    setp.ne.u32 p, %r1357, 0;
    vote.ballot.sync.b32 %r1357, p, 0xffffffff;
    @!p not.b32 %r1357, %r1357;
}

	// end inline asm
	and.b32  	%r1379, %r1357, %r1378;
	mov.b32 	%r1362, 8;
	// begin inline asm
	{
    .reg .pred p;
    and.b32 %r1360, %r1373, %r1362;    setp.ne.u32 p, %r1360, 0;
    vote.ballot.sync.b32 %r1360, p, 0xffffffff;
    @!p not.b32 %r1360, %r1360;
}

	// end inline asm
	and.b32  	%r1380, %r1360, %r1379;
	mov.b32 	%r1365, 16;
	// begin inline asm
	{
    .reg .pred p;
    and.b32 %r1363, %r1373, %r1365;    setp.ne.u32 p, %r1363, 0;
    vote.ballot.sync.b32 %r1363, p, 0xffffffff;
    @!p not.b32 %r1363, %r1363;
}

	// end inline asm
	and.b32  	%r1381, %r1363, %r1380;
	mov.b32 	%r1368, 32;
	// begin inline asm
	{
    .reg .pred p;
    and.b32 %r1366, %r1373, %r1368;    setp.ne.u32 p, %r1366, 0;
    vote.ballot.sync.b32 %r1366, p, 0xffffffff;
    @!p not.b32 %r1366, %r1366;
}

	// end inline asm
	and.b32  	%r1382, %r1366, %r1381;
	mov.b32 	%r1371, 64;
	// begin inline asm
	{
    .reg .pred p;
    and.b32 %r1369, %r1373, %r1371;    setp.ne.u32 p, %r1369, 0;
    vote.ballot.sync.b32 %r1369, p, 0xffffffff;
    @!p not.b32 %r1369, %r1369;
}

	// end inline asm
	and.b32  	%r1383, %r1369, %r1382;
	mov.b32 	%r1374, 128;
	// begin inline asm
	{
    .reg .pred p;
    and.b32 %r1372, %r1373, %r1374;    setp.ne.u32 p, %r1372, 0;
    vote.ballot.sync.b32 %r1372, p, 0xffffffff;
    @!p not.b32 %r1372, %r1372;
}

	// end inline asm
	and.b32  	%r1384, %r1372, %r1383;
	clz.b32 	%r1385, %r1384;
	sub.s32 	%r295, 31, %r1385;
	and.b32  	%r1386, %r878, %r1384;
	popc.b32 	%r296, %r1386;
	setp.ne.s32 	%p129, %r443, %r295;
	mov.b32 	%r2241, 0;
	@%p129 bra 	$L__BB6_205;
	shl.b32 	%r1391, %r1373, 2;
	add.s32 	%r1392, %r219, %r1391;
	atom.shared.add.u32 	%r2241, [%r1392], %r296;
$L__BB6_205:
	ld.param.u32 	%r2108, [_ZN3cub18CUB_300001_SM_10006detail10radix_sort29DeviceRadixSortOnesweepKernelINS1_5radix10policy_hubIiiyE10Policy1000ELNS0_9SortOrderE0EiiyiiNS1_21identity_decomposer_tEEEvPT5_SB_PT3_PKSC_PT1_PKSG_PT2_PKSK_T4_iiT6__param_9];
	shfl.sync.idx.b32	%r1418|%p130, %r2241, %r295, 31, -1;
	add.s32 	%r299, %r296, %r1418;
	shr.u32 	%r1419, %r2215, %r2108;
	and.b32  	%r1415, %r1419, %r221;
	mov.b32 	%r1395, 1;
	// begin inline asm
	{
    .reg .pred p;
    and.b32 %r1393, %r1415, %r1395;    setp.ne.u32 p, %r1393, 0;
    vote.ballot.sync.b32 %r1393, p, 0xffffffff;
    @!p not.b32 %r1393, %r1393;
}

	// end inline asm
	mov.b32 	%r1398, 2;
	// begin inline asm
	{
    .reg .pred p;
    and.b32 %r1396, %r1415, %r1398;    setp.ne.u32 p, %r1396, 0;
    vote.ballot.sync.b32 %r1396, p, 0xffffffff;
    @!p not.b32 %r1396, %r1396;
}

	// end inline asm
	and.b32  	%r1420, %r1396, %r1393;
	mov.b32 	%r1401, 4;
	// begin inline asm
	{
    .reg .pred p;
    and.b32 %r1399, %r1415, %r1401;    setp.ne.u32 p, %r1399, 0;
    vote.ballot.sync.b32 %r1399, p, 0xffffffff;
    @!p not.b32 %r1399, %r1399;
}

	// end inline asm
	and.b32  	%r1421, %r1399, %r1420;
	mov.b32 	%r1404, 8;
	// begin inline asm
	{
    .reg .pred p;
    and.b32 %r1402, %r1415, %r1404;    setp.ne.u32 p, %r1402, 0;
    vote.ballot.sync.b32 %r1402, p, 0xffffffff;
    @!p not.b32 %r1402, %r1402;
}

	// end inline asm
	and.b32  	%r1422, %r1402, %r1421;
	mov.b32 	%r1407, 16;
	// begin inline asm
	{
    .reg .pred p;
    and.b32 %r1405, %r1415, %r1407;    setp.ne.u32 p, %r1405, 0;
    vote.ballot.sync.b32 %r1405, p, 0xffffffff;
    @!p not.b32 %r1405, %r1405;
}

	// end inline asm
	and.b32  	%r1423, %r1405, %r1422;
	mov.b32 	%r1410, 32;
	// begin inline asm
	{
    .reg .pred p;
    and.b32 %r1408, %r1415, %r1410;    setp.ne.u32 p, %r1408, 0;
    vote.ballot.sync.b32 %r1408, p, 0xffffffff;
    @!p not.b32 %r1408, %r1408;
}

	// end inline asm
	and.b32  	%r1424, %r1408, %r1423;
	mov.b32 	%r1413, 64;
	// begin inline asm
	{
    .reg .pred p;
    and.b32 %r1411, %r1415, %r1413;    setp.ne.u32 p, %r1411, 0;
    vote.ballot.sync.b32 %r1411, p, 0xffffffff;
    @!p not.b32 %r1411, %r1411;
}

	// end inline asm
	and.b32  	%r1425, %r1411, %r1424;
	mov.b32 	%r1416, 128;
	// begin inline asm
	{
    .reg .pred p;
    and.b32 %r1414, %r1415, %r1416;    setp.ne.u32 p, %r1414, 0;
    vote.ballot.sync.b32 %r1414, p, 0xffffffff;
    @!p not.b32 %r1414, %r1414;
}

	// end inline asm
	and.b32  	%r1426, %r1414, %r1425;
	clz.b32 	%r1427, %r1426;
	sub.s32 	%r301, 31, %r1427;
	and.b32  	%r1428, %r878, %r1426;
	popc.b32 	%r302, %r1428;
	setp.ne.s32 	%p131, %r443, %r301;
	mov.b32 	%r2242, 0;
	@%p131 bra 	$L__BB6_207;
	shl.b32 	%r1433, %r1415, 2;
	add.s32 	%r1434, %r219, %r1433;
	atom.shared.add.u32 	%r2242, [%r1434], %r302;
$L__BB6_207:
	ld.param.u32 	%r2109, [_ZN3cub18CUB_300001_SM_10006detail10radix_sort29DeviceRadixSortOnesweepKernelINS1_5radix10policy_hubIiiyE10Policy1000ELNS0_9SortOrderE0EiiyiiNS1_21identity_decomposer_tEEEvPT5_SB_PT3_PKSC_PT1_PKSG_PT2_PKSK_T4_iiT6__param_9];
	shfl.sync.idx.b32	%r1460|%p132, %r2242, %r301, 31, -1;
	add.s32 	%r305, %r302, %r1460;
	shr.u32 	%r1461, %r2214, %r2109;
	and.b32  	%r1457, %r1461, %r221;
	mov.b32 	%r1437, 1;
	// begin inline asm
	{
    .reg .pred p;
    and.b32 %r1435, %r1457, %r1437;    setp.ne.u32 p, %r1435, 0;
    vote.ballot.sync.b32 %r1435, p, 0xffffffff;
    @!p not.b32 %r1435, %r1435;
}

	// end inline asm
	mov.b32 	%r1440, 2;
	// begin inline asm
	{
    .reg .pred p;
    and.b32 %r1438, %r1457, %r1440;    setp.ne.u32 p, %r1438, 0;
    vote.ballot.sync.b32 %r1438, p, 0xffffffff;
    @!p not.b32 %r1438, %r1438;
}

	// end inline asm
	and.b32  	%r1462, %r1438, %r1435;
	mov.b32 	%r1443, 4;
	// begin inline asm
	{
    .reg .pred p;
    and.b32 %r1441, %r1457, %r1443;    setp.ne.u32 p, %r1441, 0;
    vote.ballot.sync.b32 %r1441, p, 0xffffffff;
    @!p not.b32 %r1441, %r1441;
}

	// end inline asm
	and.b32  	%r1463, %r1441, %r1462;
	mov.b32 	%r1446, 8;
	// begin inline asm
	{
    .reg .pred p;
    and.b32 %r1444, %r1457, %r1446;    setp.ne.u32 p, %r1444, 0;
    vote.ballot.sync.b32 %r1444, p, 0xffffffff;
    @!p not.b32 %r1444, %r1444;
}

	// end inline asm
	and.b32  	%r1464, %r1444, %r1463;
	mov.b32 	%r1449, 16;
	// begin inline asm
	{
    .reg .pred p;
    and.b32 %r1447, %r1457, %r1449;    setp.ne.u32 p, %r1447, 0;
    vote.ballot.sync.b32 %r1447, p, 0xffffffff;
    @!p not.b32 %r1447, %r1447;
}

	// end inline asm
	and.b32  	%r1465, %r1447, %r1464;
	mov.b32 	%r1452, 32;
	// begin inline asm
	{
    .reg .pred p;
    and.b32 %r1450, %r1457, %r1452;    setp.ne.u32 p, %r1450, 0;
    vote.ballot.sync.b32 %r1450, p, 0xffffffff;
    @!p not.b32 %r1450, %r1450;
}

	// end inline asm
	and.b32  	%r1466, %r1450, %r1465;
	mov.b32 	%r1455, 64;
	// begin inline asm
	{
    .reg .pred p;
    and.b32 %r1453, %r1457, %r1455;    setp.ne.u32 p, %r1453, 0;
    vote.ballot.sync.b32 %r1453, p, 0xffffffff;
    @!p not.b32 %r1453, %r1453;
}

	// end inline asm
	and.b32  	%r1467, %r1453, %r1466;
	mov.b32 	%r1458, 128;
	// begin inline asm
	{
    .reg .pred p;
    and.b32 %r1456, %r1457, %r1458;    setp.ne.u32 p, %r1456, 0;
    vote.ballot.sync.b32 %r1456, p, 0xffffffff;
    @!p not.b32 %r1456, %r1456;
}

	// end inline asm
	and.b32  	%r1468, %r1456, %r1467;
	clz.b32 	%r1469, %r1468;
	sub.s32 	%r307, 31, %r1469;
	and.b32  	%r1470, %r878, %r1468;
	popc.b32 	%r308, %r1470;
	setp.ne.s32 	%p133, %r443, %r307;
	mov.b32 	%r2243, 0;
	@%p133 bra 	$L__BB6_209;
	shl.b32 	%r1475, %r1457, 2;
	add.s32 	%r1476, %r219, %r1475;
	atom.shared.add.u32 	%r2243, [%r1476], %r308;
$L__BB6_209:
	ld.param.u32 	%r2110, [_ZN3cub18CUB_300001_SM_10006detail10radix_sort29DeviceRadixSortOnesweepKernelINS1_5radix10policy_hubIiiyE10Policy1000ELNS0_9SortOrderE0EiiyiiNS1_21identity_decomposer_tEEEvPT5_SB_PT3_PKSC_PT1_PKSG_PT2_PKSK_T4_iiT6__param_9];
	shfl.sync.idx.b32	%r1502|%p134, %r2243, %r307, 31, -1;
	add.s32 	%r311, %r308, %r1502;
	shr.u32 	%r1503, %r2213, %r2110;
	and.b32  	%r1499, %r1503, %r221;
	mov.b32 	%r1479, 1;
	// begin inline asm
	{
    .reg .pred p;
    and.b32 %r1477, %r1499, %r1479;    setp.ne.u32 p, %r1477, 0;
    vote.ballot.sync.b32 %r1477, p, 0xffffffff;
    @!p not.b32 %r1477, %r1477;
}

	// end inline asm
	mov.b32 	%r1482, 2;
	// begin inline asm
	{
    .reg .pred p;
    and.b32 %r1480, %r1499, %r1482;    setp.ne.u32 p, %r1480, 0;
    vote.ballot.sync.b32 %r1480, p, 0xffffffff;
    @!p not.b32 %r1480, %r1480;
}

	// end inline asm
	and.b32  	%r1504, %r1480, %r1477;
	mov.b32 	%r1485, 4;
	// begin inline asm
	{
    .reg .pred p;
    and.b32 %r1483, %r1499, %r1485;    setp.ne.u32 p, %r1483, 0;
    vote.ballot.sync.b32 %r1483, p, 0xffffffff;
    @!p not.b32 %r1483, %r1483;
}

	// end inline asm
	and.b32  	%r1505, %r1483, %r1504;
	mov.b32 	%r1488, 8;
	// begin inline asm
	{
    .reg .pred p;
    and.b32 %r1486, %r1499, %r1488;    setp.ne.u32 p, %r1486, 0;
    vote.ballot.sync.b32 %r1486, p, 0xffffffff;
    @!p not.b32 %r1486, %r1486;
}

	// end inline asm
	and.b32  	%r1506, %r1486, %r1505;
	mov.b32 	%r1491, 16;
	// begin inline asm
	{
    .reg .pred p;
    and.b32 %r1489, %r1499, %r1491;    setp.ne.u32 p, %r1489, 0;
    vote.ballot.sync.b32 %r1489, p, 0xffffffff;
    @!p not.b32 %r1489, %r1489;
}

	// end inline asm
	and.b32  	%r1507, %r1489, %r1506;
	mov.b32 	%r1494, 32;
	// begin inline asm
	{
    .reg .pred p;
    and.b32 %r1492, %r1499, %r1494;    setp.ne.u32 p, %r1492, 0;
    vote.ballot.sync.b32 %r1492, p, 0xffffffff;
    @!p not.b32 %r1492, %r1492;
}

	// end inline asm
	and.b32  	%r1508, %r1492, %r1507;
	mov.b32 	%r1497, 64;
	// begin inline asm
	{
    .reg .pred p;
    and.b32 %r1495, %r1499, %r1497;    setp.ne.u32 p, %r1495, 0;
    vote.ballot.sync.b32 %r1495, p, 0xffffffff;
    @!p not.b32 %r1495, %r1495;
}

	// end inline asm
	and.b32  	%r1509, %r1495, %r1508;
	mov.b32 	%r1500, 128;
	// begin inline asm
	{
    .reg .pred p;
    and.b32 %r1498, %r1499, %r1500;    setp.ne.u32 p, %r1498, 0;
    vote.ballot.sync.b32 %r1498, p, 0xffffffff;
    @!p not.b32 %r1498, %r1498;
}

	// end inline asm
	and.b32  	%r1510, %r1498, %r1509;
	clz.b32 	%r1511, %r1510;
	sub.s32 	%r313, 31, %r1511;
	and.b32  	%r1512, %r878, %r1510;
	popc.b32 	%r314, %r1512;
	setp.ne.s32 	%p135, %r443, %r313;
	mov.b32 	%r2244, 0;
	@%p135 bra 	$L__BB6_211;
	shl.b32 	%r1517, %r1499, 2;
	add.s32 	%r1518, %r219, %r1517;
	atom.shared.add.u32 	%r2244, [%r1518], %r314;
$L__BB6_211:
	ld.param.u32 	%r2111, [_ZN3cub18CUB_300001_SM_10006detail10radix_sort29DeviceRadixSortOnesweepKernelINS1_5radix10policy_hubIiiyE10Policy1000ELNS0_9SortOrderE0EiiyiiNS1_21identity_decomposer_tEEEvPT5_SB_PT3_PKSC_PT1_PKSG_PT2_PKSK_T4_iiT6__param_9];
	shfl.sync.idx.b32	%r1544|%p136, %r2244, %r313, 31, -1;
	add.s32 	%r317, %r314, %r1544;
	shr.u32 	%r1545, %r2212, %r2111;
	and.b32  	%r1541, %r1545, %r221;
	mov.b32 	%r1521, 1;
	// begin inline asm
	{
    .reg .pred p;
    and.b32 %r1519, %r1541, %r1521;    setp.ne.u32 p, %r1519, 0;
    vote.ballot.sync.b32 %r1519, p, 0xffffffff;
    @!p not.b32 %r1519, %r1519;
}

	// end inline asm
	mov.b32 	%r1524, 2;
	// begin inline asm
	{
    .reg .pred p;
    and.b32 %r1522, %r1541, %r1524;    setp.ne.u32 p, %r1522, 0;
    vote.ballot.sync.b32 %r1522, p, 0xffffffff;
    @!p not.b32 %r1522, %r1522;
}

	// end inline asm
	and.b32  	%r1546, %r1522, %r1519;
	mov.b32 	%r1527, 4;
	// begin inline asm
	{
    .reg .pred p;
    and.b32 %r1525, %r1541, %r1527;    setp.ne.u32 p, %r1525, 0;
    vote.ballot.sync.b32 %r1525, p, 0xffffffff;
    @!p not.b32 %r1525, %r1525;
}

	// end inline asm
	and.b32  	%r1547, %r1525, %r1546;
	mov.b32 	%r1530, 8;
	// begin inline asm
	{
    .reg .pred p;
    and.b32 %r1528, %r1541, %r1530;    setp.ne.u32 p, %r1528, 0;
    vote.ballot.sync.b32 %r1528, p, 0xffffffff;
    @!p not.b32 %r1528, %r1528;
}

	// end inline asm
	and.b32  	%r1548, %r1528, %r1547;
	mov.b32 	%r1533, 16;
	// begin inline asm
	{
    .reg .pred p;
    and.b32 %r1531, %r1541, %r1533;    setp.ne.u32 p, %r1531, 0;
    vote.ballot.sync.b32 %r1531, p, 0xffffffff;
    @!p not.b32 %r1531, %r1531;
}

	// end inline asm
	and.b32  	%r1549, %r1531, %r1548;
	mov.b32 	%r1536, 32;
	// begin inline asm
	{
    .reg .pred p;
    and.b32 %r1534, %r1541, %r1536;    setp.ne.u32 p, %r1534, 0;
    vote.ballot.sync.b32 %r1534, p, 0xffffffff;
    @!p not.b32 %r1534, %r1534;
}

	// end inline asm
	and.b32  	%r1550, %r1534, %r1549;
	mov.b32 	%r1539, 64;
	// begin inline asm
	{
    .reg .pred p;
    and.b32 %r1537, %r1541, %r1539;    setp.ne.u32 p, %r1537, 0;
    vote.ballot.sync.b32 %r1537, p, 0xffffffff;
    @!p not.b32 %r1537, %r1537;
}

	// end inline asm
	and.b32  	%r1551, %r1537, %r1550;
	mov.b32 	%r1542, 128;
	// begin inline asm
	{
    .reg .pred p;
    and.b32 %r1540, %r1541, %r1542;    setp.ne.u32 p, %r1540, 0;
    vote.ballot.sync.b32 %r1540, p, 0xffffffff;
    @!p not.b32 %r1540, %r1540;
}

	// end inline asm
	and.b32  	%r1552, %r1540, %r1551;
	clz.b32 	%r1553, %r1552;
	sub.s32 	%r319, 31, %r1553;
	and.b32  	%r1554, %r878, %r1552;
	popc.b32 	%r320, %r1554;
	setp.ne.s32 	%p137, %r443, %r319;
	mov.b32 	%r2245, 0;
	@%p137 bra 	$L__BB6_213;
	shl.b32 	%r1559, %r1541, 2;
	add.s32 	%r1560, %r219, %r1559;
	atom.shared.add.u32 	%r2245, [%r1560], %r320;
$L__BB6_213:
	setp.gt.u32 	%p138, %r1, 255;
	shfl.sync.idx.b32	%r1561|%p139, %r2245, %r319, 31, -1;
	add.s32 	%r1562, %r320, %r1561;
	bar.sync 	0;
	shl.b32 	%r1563, %r227, 2;
	add.s32 	%r323, %r783, %r1563;
	st.shared.u32 	[%r323+-4], %r2228;
	shl.b32 	%r1565, %r233, 2;
	add.s32 	%r324, %r783, %r1565;
	st.shared.u32 	[%r324+-4], %r2227;
	shl.b32 	%r1566, %r239, 2;
	add.s32 	%r325, %r783, %r1566;
	st.shared.u32 	[%r325+-4], %r2226;
	shl.b32 	%r1567, %r245, 2;
	add.s32 	%r326, %r783, %r1567;
	st.shared.u32 	[%r326+-4], %r2225;
	shl.b32 	%r1568, %r251, 2;
	add.s32 	%r327, %r783, %r1568;
	st.shared.u32 	[%r327+-4], %r2224;
	shl.b32 	%r1569, %r257, 2;
	add.s32 	%r328, %r783, %r1569;
	st.shared.u32 	[%r328+-4], %r2223;
	shl.b32 	%r1570, %r263, 2;
	add.s32 	%r329, %r783, %r1570;
	st.shared.u32 	[%r329+-4], %r2222;
	shl.b32 	%r1571, %r269, 2;
	add.s32 	%r330, %r783, %r1571;
	st.shared.u32 	[%r330+-4], %r2221;
	shl.b32 	%r1572, %r275, 2;
	add.s32 	%r331, %r783, %r1572;
	st.shared.u32 	[%r331+-4], %r2220;
	shl.b32 	%r1573, %r281, 2;
	add.s32 	%r332, %r783, %r1573;
	st.shared.u32 	[%r332+-4], %r2219;
	shl.b32 	%r1574, %r287, 2;
	add.s32 	%r333, %r783, %r1574;
	st.shared.u32 	[%r333+-4], %r2218;
	shl.b32 	%r1575, %r293, 2;
	add.s32 	%r334, %r783, %r1575;
	st.shared.u32 	[%r334+-4], %r2217;
	shl.b32 	%r1576, %r299, 2;
	add.s32 	%r335, %r783, %r1576;
	st.shared.u32 	[%r335+-4], %r2216;
	shl.b32 	%r1577, %r305, 2;
	add.s32 	%r336, %r783, %r1577;
	st.shared.u32 	[%r336+-4], %r2215;
	shl.b32 	%r1578, %r311, 2;
	add.s32 	%r337, %r783, %r1578;
	st.shared.u32 	[%r337+-4], %r2214;
	shl.b32 	%r1579, %r317, 2;
	add.s32 	%r338, %r783, %r1579;
	st.shared.u32 	[%r338+-4], %r2213;
	shl.b32 	%r1580, %r1562, 2;
	add.s32 	%r339, %r783, %r1580;
	st.shared.u32 	[%r339+-4], %r2212;
	shl.b32 	%r1581, %r1, 3;
	add.s32 	%r1582, %r783, %r1581;
	add.s32 	%r340, %r1582, 26112;
	@%p138 bra 	$L__BB6_221;
	ld.param.u64 	%rd437, [_ZN3cub18CUB_300001_SM_10006detail10radix_sort29DeviceRadixSortOnesweepKernelINS1_5radix10policy_hubIiiyE10Policy1000ELNS0_9SortOrderE0EiiyiiNS1_21identity_decomposer_tEEEvPT5_SB_PT3_PKSC_PT1_PKSG_PT2_PKSK_T4_iiT6__param_3];
	cvta.to.global.u64 	%rd93, %rd437;
	shl.b64 	%rd94, %rd9, 3;
	add.s64 	%rd95, %rd93, %rd94;
	ld.global.u64 	%rd96, [%rd95];
	cvt.s64.s32 	%rd97, %r218;
	sub.s64 	%rd456, %rd96, %rd97;
	st.shared.u64 	[%r340], %rd456;
	setp.lt.s32 	%p140, %r3, 1;
	mov.u32 	%r2249, %r2174;
	@%p140 bra 	$L__BB6_220;
	mov.b32 	%r2247, -1;
	mov.u32 	%r2246, %r3;
	mov.u32 	%r2249, %r2174;
$L__BB6_216:
	ld.param.u64 	%rd430, [_ZN3cub18CUB_300001_SM_10006detail10radix_sort29DeviceRadixSortOnesweepKernelINS1_5radix10policy_hubIiiyE10Policy1000ELNS0_9SortOrderE0EiiyiiNS1_21identity_decomposer_tEEEvPT5_SB_PT3_PKSC_PT1_PKSG_PT2_PKSK_T4_iiT6__param_0];
	add.s32 	%r344, %r2246, -1;
	shl.b32 	%r1584, %r344, 8;
	add.s32 	%r1585, %r1584, %r1;
	cvta.to.global.u64 	%rd98, %rd430;
	mul.wide.s32 	%rd99, %r1585, 4;
	add.s64 	%rd19, %rd98, %rd99;
$L__BB6_217:
	membar.cta;
	ld.volatile.global.u32 	%r345, [%rd19];
	setp.eq.s32 	%p141, %r345, 0;
	@%p141 bra 	$L__BB6_217;
	and.b32  	%r1586, %r345, 1073741823;
	add.s32 	%r2249, %r1586, %r2249;
	setp.gt.s32 	%p142, %r345, -1;
	vote.sync.ballot.b32 	%r2247, %p142, %r2247;
	setp.gt.u32 	%p144, %r2246, 1;
	and.pred  	%p145, %p142, %p144;
	mov.u32 	%r2246, %r344;
	@%p145 bra 	$L__BB6_216;
	ld.shared.u64 	%rd456, [%r340];
$L__BB6_220:
	ld.param.u64 	%rd431, [_ZN3cub18CUB_300001_SM_10006detail10radix_sort29DeviceRadixSortOnesweepKernelINS1_5radix10policy_hubIiiyE10Policy1000ELNS0_9SortOrderE0EiiyiiNS1_21identity_decomposer_tEEEvPT5_SB_PT3_PKSC_PT1_PKSG_PT2_PKSK_T4_iiT6__param_0];
	or.b32  	%r1587, %r2249, -2147483648;
	cvta.to.global.u64 	%rd100, %rd431;
	shl.b32 	%r1588, %r3, 8;
	add.s32 	%r1589, %r1588, %r1;
	mul.wide.s32 	%rd101, %r1589, 4;
	add.s64 	%rd102, %rd100, %rd101;
	st.volatile.global.u32 	[%rd102], %r1587;
	sub.s32 	%r1590, %r2249, %r2174;
	cvt.s64.s32 	%rd103, %r1590;
	add.s64 	%rd104, %rd456, %rd103;
	st.shared.u64 	[%r340], %rd104;
$L__BB6_221:
	ld.param.u32 	%r2087, [_ZN3cub18CUB_300001_SM_10006detail10radix_sort29DeviceRadixSortOnesweepKernelINS1_5radix10policy_hubIiiyE10Policy1000ELNS0_9SortOrderE0EiiyiiNS1_21identity_decomposer_tEEEvPT5_SB_PT3_PKSC_PT1_PKSG_PT2_PKSK_T4_iiT6__param_8];
	ld.param.u64 	%rd434, [_ZN3cub18CUB_300001_SM_10006detail10radix_sort29DeviceRadixSortOnesweepKernelINS1_5radix10policy_hubIiiyE10Policy1000ELNS0_9SortOrderE0EiiyiiNS1_21identity_decomposer_tEEEvPT5_SB_PT3_PKSC_PT1_PKSG_PT2_PKSK_T4_iiT6__param_2];
	setp.gt.u32 	%p146, %r1, 255;
	mad.lo.s32 	%r349, %r3, 6528, 6528;
	setp.lt.s32 	%p147, %r349, %r2087;
	setp.eq.s64 	%p148, %rd434, 0;
	or.pred  	%p149, %p148, %p147;
	or.pred  	%p150, %p146, %p149;
	@%p150 bra 	$L__BB6_223;
	ld.param.u64 	%rd435, [_ZN3cub18CUB_300001_SM_10006detail10radix_sort29DeviceRadixSortOnesweepKernelINS1_5radix10policy_hubIiiyE10Policy1000ELNS0_9SortOrderE0EiiyiiNS1_21identity_decomposer_tEEEvPT5_SB_PT3_PKSC_PT1_PKSG_PT2_PKSK_T4_iiT6__param_2];
	ld.shared.u64 	%rd105, [%r340];
	cvt.s64.s32 	%rd106, %r2174;
	cvt.s64.s32 	%rd107, %r218;
	add.s64 	%rd108, %rd107, %rd106;
	add.s64 	%rd109, %rd108, %rd105;
	cvta.to.global.u64 	%rd110, %rd435;
	shl.b64 	%rd111, %rd9, 3;
	add.s64 	%rd112, %rd110, %rd111;
	st.global.u64 	[%rd112], %rd109;
$L__BB6_223:
	ld.param.u32 	%r2088, [_ZN3cub18CUB_300001_SM_10006detail10radix_sort29DeviceRadixSortOnesweepKernelINS1_5radix10policy_hubIiiyE10Policy1000ELNS0_9SortOrderE0EiiyiiNS1_21identity_decomposer_tEEEvPT5_SB_PT3_PKSC_PT1_PKSG_PT2_PKSK_T4_iiT6__param_8];
	ld.param.u64 	%rd438, [_ZN3cub18CUB_300001_SM_10006detail10radix_sort29DeviceRadixSortOnesweepKernelINS1_5radix10policy_hubIiiyE10Policy1000ELNS0_9SortOrderE0EiiyiiNS1_21identity_decomposer_tEEEvPT5_SB_PT3_PKSC_PT1_PKSG_PT2_PKSK_T4_iiT6__param_4];
	cvta.to.global.u64 	%rd22, %rd438;
	shl.b32 	%r1591, %r1, 2;
	add.s32 	%r350, %r783, %r1591;
	setp.gt.s32 	%p151, %r349, %r2088;
	bar.sync 	0;
	@%p151 bra 	$L__BB6_225;
	ld.param.u32 	%r2112, [_ZN3cub18CUB_300001_SM_10006detail10radix_sort29DeviceRadixSortOnesweepKernelINS1_5radix10policy_hubIiiyE10Policy1000ELNS0_9SortOrderE0EiiyiiNS1_21identity_decomposer_tEEEvPT5_SB_PT3_PKSC_PT1_PKSG_PT2_PKSK_T4_iiT6__param_9];
	ld.shared.u32 	%r1593, [%r350];
	shr.u32 	%r1594, %r1593, %r2112;
	and.b32  	%r1595, %r1594, %r221;
	shl.b32 	%r1596, %r1595, 3;
	add.s32 	%r1598, %r783, 26112;
	add.s32 	%r1599, %r1598, %r1596;
	ld.shared.u64 	%rd113, [%r1599];
	add.s64 	%rd114, %rd113, %rd9;
	xor.b32  	%r1600, %r1593, -2147483648;
	shl.b64 	%rd115, %rd114, 2;
	add.s64 	%rd116, %rd22, %rd115;
	st.global.u32 	[%rd116], %r1600;
	bar.warp.sync 	-1;
	ld.shared.u32 	%r1601, [%r350+1536];
	shr.u32 	%r1602, %r1601, %r2112;
	and.b32  	%r1603, %r1602, %r221;
	shl.b32 	%r1604, %r1603, 3;
	add.s32 	%r1605, %r1598, %r1604;
	ld.shared.u64 	%rd117, [%r1605];
	add.s64 	%rd118, %rd117, %rd9;
	xor.b32  	%r1606, %r1601, -2147483648;
	shl.b64 	%rd119, %rd118, 2;
	add.s64 	%rd120, %rd22, %rd119;
	st.global.u32 	[%rd120+1536], %r1606;
	bar.warp.sync 	-1;
	ld.shared.u32 	%r1607, [%r350+3072];
	shr.u32 	%r1608, %r1607, %r2112;
	and.b32  	%r1609, %r1608, %r221;
	shl.b32 	%r1610, %r1609, 3;
	add.s32 	%r1611, %r1598, %r1610;
	ld.shared.u64 	%rd121, [%r1611];
	add.s64 	%rd122, %rd121, %rd9;
	xor.b32  	%r1612, %r1607, -2147483648;
	shl.b64 	%rd123, %rd122, 2;
	add.s64 	%rd124, %rd22, %rd123;
	st.global.u32 	[%rd124+3072], %r1612;
	bar.warp.sync 	-1;
	ld.shared.u32 	%r1613, [%r350+4608];
	shr.u32 	%r1614, %r1613, %r2112;
	and.b32  	%r1615, %r1614, %r221;
	shl.b32 	%r1616, %r1615, 3;
	add.s32 	%r1617, %r1598, %r1616;
	ld.shared.u64 	%rd125, [%r1617];
	add.s64 	%rd126, %rd125, %rd9;
	xor.b32  	%r1618, %r1613, -2147483648;
	shl.b64 	%rd127, %rd126, 2;
	add.s64 	%rd128, %rd22, %rd127;
	st.global.u32 	[%rd128+4608], %r1618;
	bar.warp.sync 	-1;
	ld.shared.u32 	%r1619, [%r350+6144];
	shr.u32 	%r1620, %r1619, %r2112;
	and.b32  	%r1621, %r1620, %r221;
	shl.b32 	%r1622, %r1621, 3;
	add.s32 	%r1623, %r1598, %r1622;
	ld.shared.u64 	%rd129, [%r1623];
	add.s64 	%rd130, %rd129, %rd9;
	xor.b32  	%r1624, %r1619, -2147483648;
	shl.b64 	%rd131, %rd130, 2;
	add.s64 	%rd132, %rd22, %rd131;
	st.global.u32 	[%rd132+6144], %r1624;
	bar.warp.sync 	-1;
	ld.shared.u32 	%r1625, [%r350+7680];
	shr.u32 	%r1626, %r1625, %r2112;
	and.b32  	%r1627, %r1626, %r221;
	shl.b32 	%r1628, %r1627, 3;
	add.s32 	%r1629, %r1598, %r1628;
	ld.shared.u64 	%rd133, [%r1629];
	add.s64 	%rd134, %rd133, %rd9;
	xor.b32  	%r1630, %r1625, -2147483648;
	shl.b64 	%rd135, %rd134, 2;
	add.s64 	%rd136, %rd22, %rd135;
	st.global.u32 	[%rd136+7680], %r1630;
	bar.warp.sync 	-1;
	ld.shared.u32 	%r1631, [%r350+9216];
	shr.u32 	%r1632, %r1631, %r2112;
	and.b32  	%r1633, %r1632, %r221;
	shl.b32 	%r1634, %r1633, 3;
	add.s32 	%r1635, %r1598, %r1634;
	ld.shared.u64 	%rd137, [%r1635];
	add.s64 	%rd138, %rd137, %rd9;
	xor.b32  	%r1636, %r1631, -2147483648;
	shl.b64 	%rd139, %rd138, 2;
	add.s64 	%rd140, %rd22, %rd139;
	st.global.u32 	[%rd140+9216], %r1636;
	bar.warp.sync 	-1;
	ld.shared.u32 	%r1637, [%r350+10752];
	shr.u32 	%r1638, %r1637, %r2112;
	and.b32  	%r1639, %r1638, %r221;
	shl.b32 	%r1640, %r1639, 3;
	add.s32 	%r1641, %r1598, %r1640;
	ld.shared.u64 	%rd141, [%r1641];
	add.s64 	%rd142, %rd141, %rd9;
	xor.b32  	%r1642, %r1637, -2147483648;
	shl.b64 	%rd143, %rd142, 2;
	add.s64 	%rd144, %rd22, %rd143;
	st.global.u32 	[%rd144+10752], %r1642;
	bar.warp.sync 	-1;
	ld.shared.u32 	%r1643, [%r350+12288];
	shr.u32 	%r1644, %r1643, %r2112;
	and.b32  	%r1645, %r1644, %r221;
	shl.b32 	%r1646, %r1645, 3;
	add.s32 	%r1647, %r1598, %r1646;
	ld.shared.u64 	%rd145, [%r1647];
	add.s64 	%rd146, %rd145, %rd9;
	xor.b32  	%r1648, %r1643, -2147483648;
	shl.b64 	%rd147, %rd146, 2;
	add.s64 	%rd148, %rd22, %rd147;
	st.global.u32 	[%rd148+12288], %r1648;
	bar.warp.sync 	-1;
	ld.shared.u32 	%r1649, [%r350+13824];
	shr.u32 	%r1650, %r1649, %r2112;
	and.b32  	%r1651, %r1650, %r221;
	shl.b32 	%r1652, %r1651, 3;
	add.s32 	%r1653, %r1598, %r1652;
	ld.shared.u64 	%rd149, [%r1653];
	add.s64 	%rd150, %rd149, %rd9;
	xor.b32  	%r1654, %r1649, -2147483648;
	shl.b64 	%rd151, %rd150, 2;
	add.s64 	%rd152, %rd22, %rd151;
	st.global.u32 	[%rd152+13824], %r1654;
	bar.warp.sync 	-1;
	ld.shared.u32 	%r1655, [%r350+15360];
	shr.u32 	%r1656, %r1655, %r2112;
	and.b32  	%r1657, %r1656, %r221;
	shl.b32 	%r1658, %r1657, 3;
	add.s32 	%r1659, %r1598, %r1658;
	ld.shared.u64 	%rd153, [%r1659];
	add.s64 	%rd154, %rd153, %rd9;
	xor.b32  	%r1660, %r1655, -2147483648;
	shl.b64 	%rd155, %rd154, 2;
	add.s64 	%rd156, %rd22, %rd155;
	st.global.u32 	[%rd156+15360], %r1660;
	bar.warp.sync 	-1;
	ld.shared.u32 	%r1661, [%r350+16896];
	shr.u32 	%r1662, %r1661, %r2112;
	and.b32  	%r1663, %r1662, %r221;
	shl.b32 	%r1664, %r1663, 3;
	add.s32 	%r1665, %r1598, %r1664;
	ld.shared.u64 	%rd157, [%r1665];
	add.s64 	%rd158, %rd157, %rd9;
	xor.b32  	%r1666, %r1661, -2147483648;
	shl.b64 	%rd159, %rd158, 2;
	add.s64 	%rd160, %rd22, %rd159;
	st.global.u32 	[%rd160+16896], %r1666;
	bar.warp.sync 	-1;
	ld.shared.u32 	%r1667, [%r350+18432];
	shr.u32 	%r1668, %r1667, %r2112;
	and.b32  	%r1669, %r1668, %r221;
	shl.b32 	%r1670, %r1669, 3;
	add.s32 	%r1671, %r1598, %r1670;
	ld.shared.u64 	%rd161, [%r1671];
	add.s64 	%rd162, %rd161, %rd9;
	xor.b32  	%r1672, %r1667, -2147483648;
	shl.b64 	%rd163, %rd162, 2;
	add.s64 	%rd164, %rd22, %rd163;
	st.global.u32 	[%rd164+18432], %r1672;
	bar.warp.sync 	-1;
	ld.shared.u32 	%r1673, [%r350+19968];
	shr.u32 	%r1674, %r1673, %r2112;
	and.b32  	%r1675, %r1674, %r221;
	shl.b32 	%r1676, %r1675, 3;
	add.s32 	%r1677, %r1598, %r1676;
	ld.shared.u64 	%rd165, [%r1677];
	add.s64 	%rd166, %rd165, %rd9;
	xor.b32  	%r1678, %r1673, -2147483648;
	shl.b64 	%rd167, %rd166, 2;
	add.s64 	%rd168, %rd22, %rd167;
	st.global.u32 	[%rd168+19968], %r1678;
	bar.warp.sync 	-1;
	ld.shared.u32 	%r1679, [%r350+21504];
	shr.u32 	%r1680, %r1679, %r2112;
	and.b32  	%r1681, %r1680, %r221;
	shl.b32 	%r1682, %r1681, 3;
	add.s32 	%r1683, %r1598, %r1682;
	ld.shared.u64 	%rd169, [%r1683];
	add.s64 	%rd170, %rd169, %rd9;
	xor.b32  	%r1684, %r1679, -2147483648;
	shl.b64 	%rd171, %rd170, 2;
	add.s64 	%rd172, %rd22, %rd171;
	st.global.u32 	[%rd172+21504], %r1684;
	bar.warp.sync 	-1;
	ld.shared.u32 	%r1685, [%r350+23040];
	shr.u32 	%r1686, %r1685, %r2112;
	and.b32  	%r1687, %r1686, %r221;
	shl.b32 	%r1688, %r1687, 3;
	add.s32 	%r1689, %r1598, %r1688;
	ld.shared.u64 	%rd173, [%r1689];
	add.s64 	%rd174, %rd173, %rd9;
	xor.b32  	%r1690, %r1685, -2147483648;
	shl.b64 	%rd175, %rd174, 2;
	add.s64 	%rd176, %rd22, %rd175;
	st.global.u32 	[%rd176+23040], %r1690;
	bar.warp.sync 	-1;
	ld.shared.u32 	%r1691, [%r350+24576];
	shr.u32 	%r1692, %r1691, %r2112;
	and.b32  	%r1693, %r1692, %r221;
	shl.b32 	%r1694, %r1693, 3;
	add.s32 	%r1695, %r1598, %r1694;
	ld.shared.u64 	%rd177, [%r1695];
	add.s64 	%rd178, %rd177, %rd9;
	xor.b32  	%r1696, %r1691, -2147483648;
	shl.b64 	%rd179, %rd178, 2;
	add.s64 	%rd180, %rd22, %rd179;
	st.global.u32 	[%rd180+24576], %r1696;
	bar.warp.sync 	-1;
	bra.uni 	$L__BB6_260;
$L__BB6_225:
	ld.param.u32 	%r2089, [_ZN3cub18CUB_300001_SM_10006detail10radix_sort29DeviceRadixSortOnesweepKernelINS1_5radix10policy_hubIiiyE10Policy1000ELNS0_9SortOrderE0EiiyiiNS1_21identity_decomposer_tEEEvPT5_SB_PT3_PKSC_PT1_PKSG_PT2_PKSK_T4_iiT6__param_8];
	mad.lo.s32 	%r351, %r3, -6528, %r2089;
	setp.ge.s32 	%p152, %r1, %r351;
	@%p152 bra 	$L__BB6_227;
	ld.param.u32 	%r2113, [_ZN3cub18CUB_300001_SM_10006detail10radix_sort29DeviceRadixSortOnesweepKernelINS1_5radix10policy_hubIiiyE10Policy1000ELNS0_9SortOrderE0EiiyiiNS1_21identity_decomposer_tEEEvPT5_SB_PT3_PKSC_PT1_PKSG_PT2_PKSK_T4_iiT6__param_9];
	ld.shared.u32 	%r1697, [%r350];
	shr.u32 	%r1698, %r1697, %r2113;
	and.b32  	%r1699, %r1698, %r221;
	shl.b32 	%r1700, %r1699, 3;
	add.s32 	%r1702, %r783, %r1700;
	ld.shared.u64 	%rd181, [%r1702+26112];
	xor.b32  	%r1703, %r1697, -2147483648;
	add.s64 	%rd182, %rd181, %rd9;
	shl.b64 	%rd183, %rd182, 2;
	add.s64 	%rd184, %rd22, %rd183;
	st.global.u32 	[%rd184], %r1703;
$L__BB6_227:
	bar.warp.sync 	-1;
	add.s32 	%r1704, %r1, 384;
	setp.ge.s32 	%p153, %r1704, %r351;
	@%p153 bra 	$L__BB6_229;
	ld.param.u32 	%r2114, [_ZN3cub18CUB_300001_SM_10006detail10radix_sort29DeviceRadixSortOnesweepKernelINS1_5radix10policy_hubIiiyE10Policy1000ELNS0_9SortOrderE0EiiyiiNS1_21identity_decomposer_tEEEvPT5_SB_PT3_PKSC_PT1_PKSG_PT2_PKSK_T4_iiT6__param_9];
	ld.shared.u32 	%r1705, [%r350+1536];
	shr.u32 	%r1706, %r1705, %r2114;
	and.b32  	%r1707, %r1706, %r221;
	shl.b32 	%r1708, %r1707, 3;
	add.s32 	%r1710, %r783, %r1708;
	ld.shared.u64 	%rd185, [%r1710+26112];
	xor.b32  	%r1711, %r1705, -2147483648;
	add.s64 	%rd186, %rd185, %rd9;
	shl.b64 	%rd187, %rd186, 2;
	add.s64 	%rd188, %rd22, %rd187;
	st.global.u32 	[%rd188+1536], %r1711;
$L__BB6_229:
	bar.warp.sync 	-1;
	add.s32 	%r1712, %r1, 768;
	setp.ge.s32 	%p154, %r1712, %r351;
	@%p154 bra 	$L__BB6_231;
	ld.param.u32 	%r2115, [_ZN3cub18CUB_300001_SM_10006detail10radix_sort29DeviceRadixSortOnesweepKernelINS1_5radix10policy_hubIiiyE10Policy1000ELNS0_9SortOrderE0EiiyiiNS1_21identity_decomposer_tEEEvPT5_SB_PT3_PKSC_PT1_PKSG_PT2_PKSK_T4_iiT6__param_9];
	ld.shared.u32 	%r1713, [%r350+3072];
	shr.u32 	%r1714, %r1713, %r2115;
	and.b32  	%r1715, %r1714, %r221;
	shl.b32 	%r1716, %r1715, 3;
	add.s32 	%r1718, %r783, %r1716;
	ld.shared.u64 	%rd189, [%r1718+26112];
	xor.b32  	%r1719, %r1713, -2147483648;
	add.s64 	%rd190, %rd189, %rd9;
	shl.b64 	%rd191, %rd190, 2;
	add.s64 	%rd192, %rd22, %rd191;
	st.global.u32 	[%rd192+3072], %r1719;
$L__BB6_231:
	bar.warp.sync 	-1;
	add.s32 	%r1720, %r1, 1152;
	setp.ge.s32 	%p155, %r1720, %r351;
	@%p155 bra 	$L__BB6_233;
	ld.param.u32 	%r2116, [_ZN3cub18CUB_300001_SM_10006detail10radix_sort29DeviceRadixSortOnesweepKernelINS1_5radix10policy_hubIiiyE10Policy1000ELNS0_9SortOrderE0EiiyiiNS1_21identity_decomposer_tEEEvPT5_SB_PT3_PKSC_PT1_PKSG_PT2_PKSK_T4_iiT6__param_9];
	ld.shared.u32 	%r1721, [%r350+4608];
	shr.u32 	%r1722, %r1721, %r2116;
	and.b32  	%r1723, %r1722, %r221;
	shl.b32 	%r1724, %r1723, 3;
	add.s32 	%r1726, %r783, %r1724;
	ld.shared.u64 	%rd193, [%r1726+26112];
	xor.b32  	%r1727, %r1721, -2147483648;
	add.s64 	%rd194, %rd193, %rd9;
	shl.b64 	%rd195, %rd194, 2;
	add.s64 	%rd196, %rd22, %rd195;
	st.global.u32 	[%rd196+4608], %r1727;
$L__BB6_233:
	bar.warp.sync 	-1;
	add.s32 	%r1728, %r1, 1536;
	setp.ge.s32 	%p156, %r1728, %r351;
	@%p156 bra 	$L__BB6_235;
	ld.param.u32 	%r2117, [_ZN3cub18CUB_300001_SM_10006detail10radix_sort29DeviceRadixSortOnesweepKernelINS1_5radix10policy_hubIiiyE10Policy1000ELNS0_9SortOrderE0EiiyiiNS1_21identity_decomposer_tEEEvPT5_SB_PT3_PKSC_PT1_PKSG_PT2_PKSK_T4_iiT6__param_9];
	ld.shared.u32 	%r1729, [%r350+6144];
	shr.u32 	%r1730, %r1729, %r2117;
	and.b32  	%r1731, %r1730, %r221;
	shl.b32 	%r1732, %r1731, 3;
	add.s32 	%r1734, %r783, %r1732;
	ld.shared.u64 	%rd197, [%r1734+26112];
	xor.b32  	%r1735, %r1729, -2147483648;
	add.s64 	%rd198, %rd197, %rd9;
	shl.b64 	%rd199, %rd198, 2;
	add.s64 	%rd200, %rd22, %rd199;
	st.global.u32 	[%rd200+6144], %r1735;
$L__BB6_235:
	bar.warp.sync 	-1;
	add.s32 	%r1736, %r1, 1920;
	setp.ge.s32 	%p157, %r1736, %r351;
	@%p157 bra 	$L__BB6_237;
	ld.param.u32 	%r2118, [_ZN3cub18CUB_300001_SM_10006detail10radix_sort29DeviceRadixSortOnesweepKernelINS1_5radix10policy_hubIiiyE10Policy1000ELNS0_9SortOrderE0EiiyiiNS1_21identity_decomposer_tEEEvPT5_SB_PT3_PKSC_PT1_PKSG_PT2_PKSK_T4_iiT6__param_9];
	ld.shared.u32 	%r1737, [%r350+7680];
	shr.u32 	%r1738, %r1737, %r2118;
	and.b32  	%r1739, %r1738, %r221;
	shl.b32 	%r1740, %r1739, 3;
	add.s32 	%r1742, %r783, %r1740;
	ld.shared.u64 	%rd201, [%r1742+26112];
	xor.b32  	%r1743, %r1737, -2147483648;
	add.s64 	%rd202, %rd201, %rd9;
	shl.b64 	%rd203, %rd202, 2;
	add.s64 	%rd204, %rd22, %rd203;
	st.global.u32 	[%rd204+7680], %r1743;
$L__BB6_237:
	bar.warp.sync 	-1;
	add.s32 	%r1744, %r1, 2304;
	setp.ge.s32 	%p158, %r1744, %r351;
	@%p158 bra 	$L__BB6_239;
	ld.param.u32 	%r2119, [_ZN3cub18CUB_300001_SM_10006detail10radix_sort29DeviceRadixSortOnesweepKernelINS1_5radix10policy_hubIiiyE10Policy1000ELNS0_9SortOrderE0EiiyiiNS1_21identity_decomposer_tEEEvPT5_SB_PT3_PKSC_PT1_PKSG_PT2_PKSK_T4_iiT6__param_9];
	ld.shared.u32 	%r1745, [%r350+9216];
	shr.u32 	%r1746, %r1745, %r2119;
	and.b32  	%r1747, %r1746, %r221;
	shl.b32 	%r1748, %r1747, 3;
	add.s32 	%r1750, %r783, %r1748;
	ld.shared.u64 	%rd205, [%r1750+26112];
	xor.b32  	%r1751, %r1745, -2147483648;
	add.s64 	%rd206, %rd205, %rd9;
	shl.b64 	%rd207, %rd206, 2;
	add.s64 	%rd208, %rd22, %rd207;
	st.global.u32 	[%rd208+9216], %r1751;
$L__BB6_239:
	bar.warp.sync 	-1;
	add.s32 	%r1752, %r1, 2688;
	setp.ge.s32 	%p159, %r1752, %r351;
	@%p159 bra 	$L__BB6_241;
	ld.param.u32 	%r2120, [_ZN3cub18CUB_300001_SM_10006detail10radix_sort29DeviceRadixSortOnesweepKernelINS1_5radix10policy_hubIiiyE10Policy1000ELNS0_9SortOrderE0EiiyiiNS1_21identity_decomposer_tEEEvPT5_SB_PT3_PKSC_PT1_PKSG_PT2_PKSK_T4_iiT6__param_9];
	ld.shared.u32 	%r1753, [%r350+10752];
	shr.u32 	%r1754, %r1753, %r2120;
	and.b32  	%r1755, %r1754, %r221;
	shl.b32 	%r1756, %r1755, 3;
	add.s32 	%r1758, %r783, %r1756;
	ld.shared.u64 	%rd209, [%r1758+26112];
	xor.b32  	%r1759, %r1753, -2147483648;
	add.s64 	%rd210, %rd209, %rd9;
	shl.b64 	%rd211, %rd210, 2;
	add.s64 	%rd212, %rd22, %rd211;
	st.global.u32 	[%rd212+10752], %r1759;
$L__BB6_241:
	bar.warp.sync 	-1;
	or.b32  	%r1760, %r1, 3072;
	setp.ge.s32 	%p160, %r1760, %r351;
	@%p160 bra 	$L__BB6_243;
	ld.param.u32 	%r2121, [_ZN3cub18CUB_300001_SM_10006detail10radix_sort29DeviceRadixSortOnesweepKernelINS1_5radix10policy_hubIiiyE10Policy1000ELNS0_9SortOrderE0EiiyiiNS1_21identity_decomposer_tEEEvPT5_SB_PT3_PKSC_PT1_PKSG_PT2_PKSK_T4_iiT6__param_9];
	ld.shared.u32 	%r1761, [%r350+12288];
	shr.u32 	%r1762, %r1761, %r2121;
	and.b32  	%r1763, %r1762, %r221;
	shl.b32 	%r1764, %r1763, 3;
	add.s32 	%r1766, %r783, %r1764;
	ld.shared.u64 	%rd213, [%r1766+26112];
	xor.b32  	%r1767, %r1761, -2147483648;
	add.s64 	%rd214, %rd213, %rd9;
	shl.b64 	%rd215, %rd214, 2;
	add.s64 	%rd216, %rd22, %rd215;
	st.global.u32 	[%rd216+12288], %r1767;
$L__BB6_243:
	bar.warp.sync 	-1;
	add.s32 	%r1768, %r1, 3456;
	setp.ge.s32 	%p161, %r1768, %r351;
	@%p161 bra 	$L__BB6_245;
	ld.param.u32 	%r2122, [_ZN3cub18CUB_300001_SM_10006detail10radix_sort29DeviceRadixSortOnesweepKernelINS1_5radix10policy_hubIiiyE10Policy1000ELNS0_9SortOrderE0EiiyiiNS1_21identity_decomposer_tEEEvPT5_SB_PT3_PKSC_PT1_PKSG_PT2_PKSK_T4_iiT6__param_9];
	ld.shared.u32 	%r1769, [%r350+13824];
	shr.u32 	%r1770, %r1769, %r2122;
	and.b32  	%r1771, %r1770, %r221;
	shl.b32 	%r1772, %r1771, 3;
	add.s32 	%r1774, %r783, %r1772;
	ld.shared.u64 	%rd217, [%r1774+26112];
	xor.b32  	%r1775, %r1769, -2147483648;
	add.s64 	%rd218, %rd217, %rd9;
	shl.b64 	%rd219, %rd218, 2;
	add.s64 	%rd220, %rd22, %rd219;
	st.global.u32 	[%rd220+13824], %r1775;
$L__BB6_245:
	bar.warp.sync 	-1;
	add.s32 	%r1776, %r1, 3840;
	setp.ge.s32 	%p162, %r1776, %r351;
	@%p162 bra 	$L__BB6_247;
	ld.param.u32 	%r2123, [_ZN3cub18CUB_300001_SM_10006detail10radix_sort29DeviceRadixSortOnesweepKernelINS1_5radix10policy_hubIiiyE10Policy1000ELNS0_9SortOrderE0EiiyiiNS1_21identity_decomposer_tEEEvPT5_SB_PT3_PKSC_PT1_PKSG_PT2_PKSK_T4_iiT6__param_9];
	ld.shared.u32 	%r1777, [%r350+15360];
	shr.u32 	%r1778, %r1777, %r2123;
	and.b32  	%r1779, %r1778, %r221;
	shl.b32 	%r1780, %r1779, 3;
	add.s32 	%r1782, %r783, %r1780;
	ld.shared.u64 	%rd221, [%r1782+26112];
	xor.b32  	%r1783, %r1777, -2147483648;
	add.s64 	%rd222, %rd221, %rd9;
	shl.b64 	%rd223, %rd222, 2;
	add.s64 	%rd224, %rd22, %rd223;
	st.global.u32 	[%rd224+15360], %r1783;
$L__BB6_247:
	bar.warp.sync 	-1;
	add.s32 	%r1784, %r1, 4224;
	setp.ge.s32 	%p163, %r1784, %r351;
	@%p163 bra 	$L__BB6_249;
	ld.param.u32 	%r2124, [_ZN3cub18CUB_300001_SM_10006detail10radix_sort29DeviceRadixSortOnesweepKernelINS1_5radix10policy_hubIiiyE10Policy1000ELNS0_9SortOrderE0EiiyiiNS1_21identity_decomposer_tEEEvPT5_SB_PT3_PKSC_PT1_PKSG_PT2_PKSK_T4_iiT6__param_9];
	ld.shared.u32 	%r1785, [%r350+16896];
	shr.u32 	%r1786, %r1785, %r2124;
	and.b32  	%r1787, %r1786, %r221;
	shl.b32 	%r1788, %r1787, 3;
	add.s32 	%r1790, %r783, %r1788;
	ld.shared.u64 	%rd225, [%r1790+26112];
	xor.b32  	%r1791, %r1785, -2147483648;
	add.s64 	%rd226, %rd225, %rd9;
	shl.b64 	%rd227, %rd226, 2;
	add.s64 	%rd228, %rd22, %rd227;
	st.global.u32 	[%rd228+16896], %r1791;
$L__BB6_249:
	bar.warp.sync 	-1;
	add.s32 	%r1792, %r1, 4608;
	setp.ge.s32 	%p164, %r1792, %r351;
	@%p164 bra 	$L__BB6_251;
	ld.param.u32 	%r2125, [_ZN3cub18CUB_300001_SM_10006detail10radix_sort29DeviceRadixSortOnesweepKernelINS1_5radix10policy_hubIiiyE10Policy1000ELNS0_9SortOrderE0EiiyiiNS1_21identity_decomposer_tEEEvPT5_SB_PT3_PKSC_PT1_PKSG_PT2_PKSK_T4_iiT6__param_9];
	ld.shared.u32 	%r1793, [%r350+18432];
	shr.u32 	%r1794, %r1793, %r2125;
	and.b32  	%r1795, %r1794, %r221;
	shl.b32 	%r1796, %r1795, 3;
	add.s32 	%r1798, %r783, %r1796;
	ld.shared.u64 	%rd229, [%r1798+26112];
	xor.b32  	%r1799, %r1793, -2147483648;
	add.s64 	%rd230, %rd229, %rd9;
	shl.b64 	%rd231, %rd230, 2;
	add.s64 	%rd232, %rd22, %rd231;
	st.global.u32 	[%rd232+18432], %r1799;
$L__BB6_251:
	bar.warp.sync 	-1;
	add.s32 	%r1800, %r1, 4992;
	setp.ge.s32 	%p165, %r1800, %r351;
	@%p165 bra 	$L__BB6_253;
	ld.param.u32 	%r2126, [_ZN3cub18CUB_300001_SM_10006detail10radix_sort29DeviceRadixSortOnesweepKernelINS1_5radix10policy_hubIiiyE10Policy1000ELNS0_9SortOrderE0EiiyiiNS1_21identity_decomposer_tEEEvPT5_SB_PT3_PKSC_PT1_PKSG_PT2_PKSK_T4_iiT6__param_9];
	ld.shared.u32 	%r1801, [%r350+19968];
	shr.u32 	%r1802, %r1801, %r2126;
	and.b32  	%r1803, %r1802, %r221;
	shl.b32 	%r1804, %r1803, 3;
	add.s32 	%r1806, %r783, %r1804;
	ld.shared.u64 	%rd233, [%r1806+26112];
	xor.b32  	%r1807, %r1801, -2147483648;
	add.s64 	%rd234, %rd233, %rd9;
	shl.b64 	%rd235, %rd234, 2;
	add.s64 	%rd236, %rd22, %rd235;
	st.global.u32 	[%rd236+19968], %r1807;
$L__BB6_253:
	bar.warp.sync 	-1;
	add.s32 	%r1808, %r1, 5376;
	setp.ge.s32 	%p166, %r1808, %r351;
	@%p166 bra 	$L__BB6_255;
	ld.param.u32 	%r2127, [_ZN3cub18CUB_300001_SM_10006detail10radix_sort29DeviceRadixSortOnesweepKernelINS1_5radix10policy_hubIiiyE10Policy1000ELNS0_9SortOrderE0EiiyiiNS1_21identity_decomposer_tEEEvPT5_SB_PT3_PKSC_PT1_PKSG_PT2_PKSK_T4_iiT6__param_9];
	ld.shared.u32 	%r1809, [%r350+21504];
	shr.u32 	%r1810, %r1809, %r2127;
	and.b32  	%r1811, %r1810, %r221;
	shl.b32 	%r1812, %r1811, 3;
	add.s32 	%r1814, %r783, %r1812;
	ld.shared.u64 	%rd237, [%r1814+26112];
	xor.b32  	%r1815, %r1809, -2147483648;
	add.s64 	%rd238, %rd237, %rd9;
	shl.b64 	%rd239, %rd238, 2;
	add.s64 	%rd240, %rd22, %rd239;
	st.global.u32 	[%rd240+21504], %r1815;
$L__BB6_255:
	bar.warp.sync 	-1;
	add.s32 	%r1816, %r1, 5760;
	setp.ge.s32 	%p167, %r1816, %r351;
	@%p167 bra 	$L__BB6_257;
	ld.param.u32 	%r2128, [_ZN3cub18CUB_300001_SM_10006detail10radix_sort29DeviceRadixSortOnesweepKernelINS1_5radix10policy_hubIiiyE10Policy1000ELNS0_9SortOrderE0EiiyiiNS1_21identity_decomposer_tEEEvPT5_SB_PT3_PKSC_PT1_PKSG_PT2_PKSK_T4_iiT6__param_9];
	ld.shared.u32 	%r1817, [%r350+23040];
	shr.u32 	%r1818, %r1817, %r2128;
	and.b32  	%r1819, %r1818, %r221;
	shl.b32 	%r1820, %r1819, 3;
	add.s32 	%r1822, %r783, %r1820;
	ld.shared.u64 	%rd241, [%r1822+26112];
	xor.b32  	%r1823, %r1817, -2147483648;
	add.s64 	%rd242, %rd241, %rd9;
	shl.b64 	%rd243, %rd242, 2;
	add.s64 	%rd244, %rd22, %rd243;
	st.global.u32 	[%rd244+23040], %r1823;
$L__BB6_257:
	bar.warp.sync 	-1;
	or.b32  	%r1824, %r1, 6144;
	setp.ge.s32 	%p168, %r1824, %r351;
	@%p168 bra 	$L__BB6_259;
	ld.param.u32 	%r2129, [_ZN3cub18CUB_300001_SM_10006detail10radix_sort29DeviceRadixSortOnesweepKernelINS1_5radix10policy_hubIiiyE10Policy1000ELNS0_9SortOrderE0EiiyiiNS1_21identity_decomposer_tEEEvPT5_SB_PT3_PKSC_PT1_PKSG_PT2_PKSK_T4_iiT6__param_9];
	ld.shared.u32 	%r1825, [%r350+24576];
	shr.u32 	%r1826, %r1825, %r2129;
	and.b32  	%r1827, %r1826, %r221;
	shl.b32 	%r1828, %r1827, 3;
	add.s32 	%r1830, %r783, %r1828;
	ld.shared.u64 	%rd245, [%r1830+26112];
	xor.b32  	%r1831, %r1825, -2147483648;
	add.s64 	%rd246, %rd245, %rd9;
	shl.b64 	%rd247, %rd246, 2;
	add.s64 	%rd248, %rd22, %rd247;
	st.global.u32 	[%rd248+24576], %r1831;
$L__BB6_259:
	bar.warp.sync 	-1;
$L__BB6_260:
	ld.param.u32 	%r2130, [_ZN3cub18CUB_300001_SM_10006detail10radix_sort29DeviceRadixSortOnesweepKernelINS1_5radix10policy_hubIiiyE10Policy1000ELNS0_9SortOrderE0EiiyiiNS1_21identity_decomposer_tEEEvPT5_SB_PT3_PKSC_PT1_PKSG_PT2_PKSK_T4_iiT6__param_9];
	ld.param.u32 	%r2090, [_ZN3cub18CUB_300001_SM_10006detail10radix_sort29DeviceRadixSortOnesweepKernelINS1_5radix10policy_hubIiiyE10Policy1000ELNS0_9SortOrderE0EiiyiiNS1_21identity_decomposer_tEEEvPT5_SB_PT3_PKSC_PT1_PKSG_PT2_PKSK_T4_iiT6__param_8];
	setp.gt.s32 	%p169, %r349, %r2090;
	ld.shared.u32 	%r1832, [%r350];
	shr.u32 	%r1833, %r1832, %r2130;
	and.b32  	%r352, %r1833, %r221;
	ld.shared.u32 	%r1834, [%r350+1536];
	shr.u32 	%r1835, %r1834, %r2130;
	and.b32  	%r353, %r1835, %r221;
	ld.shared.u32 	%r1836, [%r350+3072];
	shr.u32 	%r1837, %r1836, %r2130;
	and.b32  	%r354, %r1837, %r221;
	ld.shared.u32 	%r1838, [%r350+4608];
	shr.u32 	%r1839, %r1838, %r2130;
	and.b32  	%r355, %r1839, %r221;
	ld.shared.u32 	%r1840, [%r350+6144];
	shr.u32 	%r1841, %r1840, %r2130;
	and.b32  	%r356, %r1841, %r221;
	ld.shared.u32 	%r1842, [%r350+7680];
	shr.u32 	%r1843, %r1842, %r2130;
	and.b32  	%r357, %r1843, %r221;
	ld.shared.u32 	%r1844, [%r350+9216];
	shr.u32 	%r1845, %r1844, %r2130;
	and.b32  	%r358, %r1845, %r221;
	ld.shared.u32 	%r1846, [%r350+10752];
	shr.u32 	%r1847, %r1846, %r2130;
	and.b32  	%r359, %r1847, %r221;
	ld.shared.u32 	%r1848, [%r350+12288];
	shr.u32 	%r1849, %r1848, %r2130;
	and.b32  	%r360, %r1849, %r221;
	ld.shared.u32 	%r1850, [%r350+13824];
	shr.u32 	%r1851, %r1850, %r2130;
	and.b32  	%r361, %r1851, %r221;
	ld.shared.u32 	%r1852, [%r350+15360];
	shr.u32 	%r1853, %r1852, %r2130;
	and.b32  	%r362, %r1853, %r221;
	ld.shared.u32 	%r1854, [%r350+16896];
	shr.u32 	%r1855, %r1854, %r2130;
	and.b32  	%r363, %r1855, %r221;
	ld.shared.u32 	%r1856, [%r350+18432];
	shr.u32 	%r1857, %r1856, %r2130;
	and.b32  	%r364, %r1857, %r221;
	ld.shared.u32 	%r1858, [%r350+19968];
	shr.u32 	%r1859, %r1858, %r2130;
	and.b32  	%r365, %r1859, %r221;
	ld.shared.u32 	%r1860, [%r350+21504];
	shr.u32 	%r1861, %r1860, %r2130;
	and.b32  	%r366, %r1861, %r221;
	ld.shared.u32 	%r1862, [%r350+23040];
	shr.u32 	%r1863, %r1862, %r2130;
	and.b32  	%r367, %r1863, %r221;
	ld.shared.u32 	%r1864, [%r350+24576];
	shr.u32 	%r1865, %r1864, %r2130;
	and.b32  	%r368, %r1865, %r221;
	@%p169 bra 	$L__BB6_262;
	ld.param.u64 	%rd443, [_ZN3cub18CUB_300001_SM_10006detail10radix_sort29DeviceRadixSortOnesweepKernelINS1_5radix10policy_hubIiiyE10Policy1000ELNS0_9SortOrderE0EiiyiiNS1_21identity_decomposer_tEEEvPT5_SB_PT3_PKSC_PT1_PKSG_PT2_PKSK_T4_iiT6__param_7];
	cvta.to.global.u64 	%rd249, %rd443;
	and.b32  	%r1869, %r1, 31;
	or.b32  	%r1870, %r647, %r1869;
	cvt.u64.u32 	%rd250, %r1870;
	mul.lo.s32 	%r1871, %r3, 6528;
	cvt.s64.s32 	%rd251, %r1871;
	add.s64 	%rd252, %rd250, %rd251;
	shl.b64 	%rd253, %rd252, 2;
	add.s64 	%rd254, %rd249, %rd253;
	ld.global.u32 	%r2266, [%rd254];
	ld.global.u32 	%r2267, [%rd254+128];
	ld.global.u32 	%r2268, [%rd254+256];
	ld.global.u32 	%r2269, [%rd254+384];
	ld.global.u32 	%r2270, [%rd254+512];
	ld.global.u32 	%r2271, [%rd254+640];
	ld.global.u32 	%r2272, [%rd254+768];
	ld.global.u32 	%r2273, [%rd254+896];
	ld.global.u32 	%r2274, [%rd254+1024];
	ld.global.u32 	%r2275, [%rd254+1152];
	ld.global.u32 	%r2276, [%rd254+1280];
	ld.global.u32 	%r2277, [%rd254+1408];
	ld.global.u32 	%r2278, [%rd254+1536];
	ld.global.u32 	%r2279, [%rd254+1664];
	ld.global.u32 	%r2280, [%rd254+1792];
	ld.global.u32 	%r2281, [%rd254+1920];
	ld.global.u32 	%r2282, [%rd254+2048];
	bra.uni 	$L__BB6_296;
$L__BB6_262:
	ld.param.u32 	%r2091, [_ZN3cub18CUB_300001_SM_10006detail10radix_sort29DeviceRadixSortOnesweepKernelINS1_5radix10policy_hubIiiyE10Policy1000ELNS0_9SortOrderE0EiiyiiNS1_21identity_decomposer_tEEEvPT5_SB_PT3_PKSC_PT1_PKSG_PT2_PKSK_T4_iiT6__param_8];
	ld.param.u64 	%rd444, [_ZN3cub18CUB_300001_SM_10006detail10radix_sort29DeviceRadixSortOnesweepKernelINS1_5radix10policy_hubIiiyE10Policy1000ELNS0_9SortOrderE0EiiyiiNS1_21identity_decomposer_tEEEvPT5_SB_PT3_PKSC_PT1_PKSG_PT2_PKSK_T4_iiT6__param_7];
	cvta.to.global.u64 	%rd255, %rd444;
	add.s64 	%rd23, %rd255, %rd63;
	cvt.u32.u64 	%r1874, %rd7;
	sub.s32 	%r386, %r2091, %r649;
	setp.ge.s32 	%p170, %r1874, %r386;
	@%p170 bra 	$L__BB6_264;
	ld.global.u32 	%r2266, [%rd23];
$L__BB6_264:
	add.s32 	%r1877, %r1874, 32;
	setp.ge.s32 	%p171, %r1877, %r386;
	@%p171 bra 	$L__BB6_266;
	ld.global.u32 	%r2267, [%rd23+128];
$L__BB6_266:
	add.s32 	%r1880, %r1874, 64;
	setp.ge.s32 	%p172, %r1880, %r386;
	@%p172 bra 	$L__BB6_268;
	ld.global.u32 	%r2268, [%rd23+256];
$L__BB6_268:
	add.s32 	%r1883, %r1874, 96;
	setp.ge.s32 	%p173, %r1883, %r386;
	@%p173 bra 	$L__BB6_270;
	ld.global.u32 	%r2269, [%rd23+384];
$L__BB6_270:
	add.s32 	%r1886, %r1874, 128;
	setp.ge.s32 	%p174, %r1886, %r386;
	@%p174 bra 	$L__BB6_272;
	ld.global.u32 	%r2270, [%rd23+512];
$L__BB6_272:
	add.s32 	%r1889, %r1874, 160;
	setp.ge.s32 	%p175, %r1889, %r386;
	@%p175 bra 	$L__BB6_274;
	ld.global.u32 	%r2271, [%rd23+640];
$L__BB6_274:
	add.s32 	%r1892, %r1874, 192;
	setp.ge.s32 	%p176, %r1892, %r386;
	@%p176 bra 	$L__BB6_276;
	ld.global.u32 	%r2272, [%rd23+768];
$L__BB6_276:
	add.s32 	%r1895, %r1874, 224;
	setp.ge.s32 	%p177, %r1895, %r386;
	@%p177 bra 	$L__BB6_278;
	ld.param.u64 	%rd445, [_ZN3cub18CUB_300001_SM_10006detail10radix_sort29DeviceRadixSortOnesweepKernelINS1_5radix10policy_hubIiiyE10Policy1000ELNS0_9SortOrderE0EiiyiiNS1_21identity_decomposer_tEEEvPT5_SB_PT3_PKSC_PT1_PKSG_PT2_PKSK_T4_iiT6__param_7];
	cvta.to.global.u64 	%rd259, %rd445;
	cvt.s64.s32 	%rd260, %r649;
	add.s64 	%rd261, %rd7, %rd260;
	shl.b64 	%rd262, %rd261, 2;
	add.s64 	%rd263, %rd259, %rd262;
	ld.global.u32 	%r2273, [%rd263+896];
$L__BB6_278:
	add.s32 	%r1899, %r1874, 256;
	setp.ge.s32 	%p178, %r1899, %r386;
	@%p178 bra 	$L__BB6_280;
	ld.param.u64 	%rd446, [_ZN3cub18CUB_300001_SM_10006detail10radix_sort29DeviceRadixSortOnesweepKernelINS1_5radix10policy_hubIiiyE10Policy1000ELNS0_9SortOrderE0EiiyiiNS1_21identity_decomposer_tEEEvPT5_SB_PT3_PKSC_PT1_PKSG_PT2_PKSK_T4_iiT6__param_7];
	cvta.to.global.u64 	%rd264, %rd446;
	cvt.s64.s32 	%rd265, %r649;
	add.s64 	%rd266, %rd7, %rd265;
	shl.b64 	%rd267, %rd266, 2;
	add.s64 	%rd268, %rd264, %rd267;
	ld.global.u32 	%r2274, [%rd268+1024];
$L__BB6_280:
	add.s32 	%r1903, %r1874, 288;
	setp.ge.s32 	%p179, %r1903, %r386;
	@%p179 bra 	$L__BB6_282;
	ld.param.u64 	%rd447, [_ZN3cub18CUB_300001_SM_10006detail10radix_sort29DeviceRadixSortOnesweepKernelINS1_5radix10policy_hubIiiyE10Policy1000ELNS0_9SortOrderE0EiiyiiNS1_21identity_decomposer_tEEEvPT5_SB_PT3_PKSC_PT1_PKSG_PT2_PKSK_T4_iiT6__param_7];
	cvta.to.global.u64 	%rd269, %rd447;
	cvt.s64.s32 	%rd270, %r649;
	add.s64 	%rd271, %rd7, %rd270;
	shl.b64 	%rd272, %rd271, 2;
	add.s64 	%rd273, %rd269, %rd272;
	ld.global.u32 	%r2275, [%rd273+1152];
$L__BB6_282:
	add.s32 	%r1907, %r1874, 320;
	setp.ge.s32 	%p180, %r1907, %r386;
	@%p180 bra 	$L__BB6_284;
	ld.param.u64 	%rd448, [_ZN3cub18CUB_300001_SM_10006detail10radix_sort29DeviceRadixSortOnesweepKernelINS1_5radix10policy_hubIiiyE10Policy1000ELNS0_9SortOrderE0EiiyiiNS1_21identity_decomposer_tEEEvPT5_SB_PT3_PKSC_PT1_PKSG_PT2_PKSK_T4_iiT6__param_7];
	cvta.to.global.u64 	%rd274, %rd448;
	cvt.s64.s32 	%rd275, %r649;
	add.s64 	%rd276, %rd7, %rd275;
	shl.b64 	%rd277, %rd276, 2;
	add.s64 	%rd278, %rd274, %rd277;
	ld.global.u32 	%r2276, [%rd278+1280];
$L__BB6_284:
	add.s32 	%r1911, %r1874, 352;
	setp.ge.s32 	%p181, %r1911, %r386;
	@%p181 bra 	$L__BB6_286;
	ld.param.u64 	%rd449, [_ZN3cub18CUB_300001_SM_10006detail10radix_sort29DeviceRadixSortOnesweepKernelINS1_5radix10policy_hubIiiyE10Policy1000ELNS0_9SortOrderE0EiiyiiNS1_21identity_decomposer_tEEEvPT5_SB_PT3_PKSC_PT1_PKSG_PT2_PKSK_T4_iiT6__param_7];
	cvta.to.global.u64 	%rd279, %rd449;
	mul.lo.s32 	%r1912, %r3, 6528;
	cvt.s64.s32 	%rd280, %r1912;
	add.s64 	%rd281, %rd7, %rd280;
	shl.b64 	%rd282, %rd281, 2;
	add.s64 	%rd283, %rd279, %rd282;
	ld.global.u32 	%r2277, [%rd283+1408];
$L__BB6_286:
	add.s32 	%r1915, %r1874, 384;
	setp.ge.s32 	%p182, %r1915, %r386;
	@%p182 bra 	$L__BB6_288;
	ld.param.u64 	%rd450, [_ZN3cub18CUB_300001_SM_10006detail10radix_sort29DeviceRadixSortOnesweepKernelINS1_5radix10policy_hubIiiyE10Policy1000ELNS0_9SortOrderE0EiiyiiNS1_21identity_decomposer_tEEEvPT5_SB_PT3_PKSC_PT1_PKSG_PT2_PKSK_T4_iiT6__param_7];
	cvta.to.global.u64 	%rd284, %rd450;
	mul.lo.s32 	%r1916, %r3, 6528;
	cvt.s64.s32 	%rd285, %r1916;
	add.s64 	%rd286, %rd7, %rd285;
	shl.b64 	%rd287, %rd286, 2;
	add.s64 	%rd288, %rd284, %rd287;
	ld.global.u32 	%r2278, [%rd288+1536];
$L__BB6_288:
	cvt.u32.u64 	%r1918, %rd7;
	add.s32 	%r1919, %r1918, 416;
	setp.ge.s32 	%p183, %r1919, %r386;
	@%p183 bra 	$L__BB6_290;
	ld.param.u64 	%rd451, [_ZN3cub18CUB_300001_SM_10006detail10radix_sort29DeviceRadixSortOnesweepKernelINS1_5radix10policy_hubIiiyE10Policy1000ELNS0_9SortOrderE0EiiyiiNS1_21identity_decomposer_tEEEvPT5_SB_PT3_PKSC_PT1_PKSG_PT2_PKSK_T4_iiT6__param_7];
	cvta.to.global.u64 	%rd289, %rd451;
	mul.lo.s32 	%r1920, %r3, 6528;
	cvt.s64.s32 	%rd290, %r1920;
	add.s64 	%rd291, %rd7, %rd290;
	shl.b64 	%rd292, %rd291, 2;
	add.s64 	%rd293, %rd289, %rd292;
	ld.global.u32 	%r2279, [%rd293+1664];
$L__BB6_290:
	cvt.u32.u64 	%r1922, %rd7;
	add.s32 	%r1923, %r1922, 448;
	setp.ge.s32 	%p184, %r1923, %r386;
	@%p184 bra 	$L__BB6_292;
	ld.param.u64 	%rd452, [_ZN3cub18CUB_300001_SM_10006detail10radix_sort29DeviceRadixSortOnesweepKernelINS1_5radix10policy_hubIiiyE10Policy1000ELNS0_9SortOrderE0EiiyiiNS1_21identity_decomposer_tEEEvPT5_SB_PT3_PKSC_PT1_PKSG_PT2_PKSK_T4_iiT6__param_7];
	cvta.to.global.u64 	%rd294, %rd452;
	mul.lo.s32 	%r1924, %r3, 6528;
	cvt.s64.s32 	%rd295, %r1924;
	add.s64 	%rd296, %rd7, %rd295;
	shl.b64 	%rd297, %rd296, 2;
	add.s64 	%rd298, %rd294, %rd297;
	ld.global.u32 	%r2280, [%rd298+1792];
$L__BB6_292:
	cvt.u32.u64 	%r1926, %rd7;
	add.s32 	%r1927, %r1926, 480;
	setp.ge.s32 	%p185, %r1927, %r386;
	@%p185 bra 	$L__BB6_294;
	ld.param.u64 	%rd453, [_ZN3cub18CUB_300001_SM_10006detail10radix_sort29DeviceRadixSortOnesweepKernelINS1_5radix10policy_hubIiiyE10Policy1000ELNS0_9SortOrderE0EiiyiiNS1_21identity_decomposer_tEEEvPT5_SB_PT3_PKSC_PT1_PKSG_PT2_PKSK_T4_iiT6__param_7];
	cvta.to.global.u64 	%rd299, %rd453;
	mul.lo.s32 	%r1928, %r3, 6528;
	cvt.s64.s32 	%rd300, %r1928;
	add.s64 	%rd301, %rd7, %rd300;
	shl.b64 	%rd302, %rd301, 2;
	add.s64 	%rd303, %rd299, %rd302;
	ld.global.u32 	%r2281, [%rd303+1920];
$L__BB6_294:
	cvt.u32.u64 	%r1930, %rd7;
	add.s32 	%r1931, %r1930, 512;
	setp.ge.s32 	%p186, %r1931, %r386;
	@%p186 bra 	$L__BB6_296;
	ld.param.u64 	%rd454, [_ZN3cub18CUB_300001_SM_10006detail10radix_sort29DeviceRadixSortOnesweepKernelINS1_5radix10policy_hubIiiyE10Policy1000ELNS0_9SortOrderE0EiiyiiNS1_21identity_decomposer_tEEEvPT5_SB_PT3_PKSC_PT1_PKSG_PT2_PKSK_T4_iiT6__param_7];
	cvta.to.global.u64 	%rd304, %rd454;
	mov.u32 	%r1932, %tid.x;
	and.b32  	%r1933, %r1932, 992;
	mul.lo.s32 	%r1934, %r1933, 17;
	and.b32  	%r1935, %r1932, 31;
	or.b32  	%r1936, %r1934, %r1935;
	cvt.u64.u32 	%rd305, %r1936;
	mul.lo.s32 	%r1937, %r3, 6528;
	cvt.s64.s32 	%rd306, %r1937;
	add.s64 	%rd307, %rd305, %rd306;
	shl.b64 	%rd308, %rd307, 2;
	add.s64 	%rd309, %rd304, %rd308;
	ld.global.u32 	%r2282, [%rd309+2048];
$L__BB6_296:
	ld.param.u32 	%r2092, [_ZN3cub18CUB_300001_SM_10006detail10radix_sort29DeviceRadixSortOnesweepKernelINS1_5radix10policy_hubIiiyE10Policy1000ELNS0_9SortOrderE0EiiyiiNS1_21identity_decomposer_tEEEvPT5_SB_PT3_PKSC_PT1_PKSG_PT2_PKSK_T4_iiT6__param_8];
	ld.param.u64 	%rd441, [_ZN3cub18CUB_300001_SM_10006detail10radix_sort29DeviceRadixSortOnesweepKernelINS1_5radix10policy_hubIiiyE10Policy1000ELNS0_9SortOrderE0EiiyiiNS1_21identity_decomposer_tEEEvPT5_SB_PT3_PKSC_PT1_PKSG_PT2_PKSK_T4_iiT6__param_6];
	cvta.to.global.u64 	%rd24, %rd441;
	mov.u32 	%r437, %tid.x;
	cvt.u64.u32 	%rd25, %r437;
	shl.b32 	%r1938, %r437, 2;
	mov.u32 	%r1939, _ZZN3cub18CUB_300001_SM_10006detail10radix_sort29DeviceRadixSortOnesweepKernelINS1_5radix10policy_hubIiiyE10Policy1000ELNS0_9SortOrderE0EiiyiiNS1_21identity_decomposer_tEEEvPT5_SB_PT3_PKSC_PT1_PKSG_PT2_PKSK_T4_iiT6_E1s;
	add.s32 	%r438, %r1939, %r1938;
	mad.lo.s32 	%r1940, %r3, 6528, 6528;
	setp.gt.s32 	%p187, %r1940, %r2092;
	bar.sync 	0;
	st.shared.u32 	[%r323+-4], %r2266;
	st.shared.u32 	[%r324+-4], %r2267;
	st.shared.u32 	[%r325+-4], %r2268;
	st.shared.u32 	[%r326+-4], %r2269;
	st.shared.u32 	[%r327+-4], %r2270;
	st.shared.u32 	[%r328+-4], %r2271;
	st.shared.u32 	[%r329+-4], %r2272;
	st.shared.u32 	[%r330+-4], %r2273;
	st.shared.u32 	[%r331+-4], %r2274;
	st.shared.u32 	[%r332+-4], %r2275;
	st.shared.u32 	[%r333+-4], %r2276;
	st.shared.u32 	[%r334+-4], %r2277;
	st.shared.u32 	[%r335+-4], %r2278;
	st.shared.u32 	[%r336+-4], %r2279;
	st.shared.u32 	[%r337+-4], %r2280;
	st.shared.u32 	[%r338+-4], %r2281;
	st.shared.u32 	[%r339+-4], %r2282;
	bar.sync 	0;
	@%p187 bra 	$L__BB6_298;
	ld.shared.u32 	%r1941, [%r438];
	shl.b32 	%r1942, %r352, 3;
	add.s32 	%r1944, %r1939, 26112;
	add.s32 	%r1945, %r1944, %r1942;
	ld.shared.u64 	%rd310, [%r1945];
	add.s64 	%rd311, %rd310, %rd25;
	shl.b64 	%rd312, %rd311, 2;
	add.s64 	%rd313, %rd24, %rd312;
	st.global.u32 	[%rd313], %r1941;
	bar.warp.sync 	-1;
	ld.shared.u32 	%r1946, [%r438+1536];
	shl.b32 	%r1947, %r353, 3;
	add.s32 	%r1948, %r1944, %r1947;
	ld.shared.u64 	%rd314, [%r1948];
	add.s64 	%rd315, %rd314, %rd25;
	shl.b64 	%rd316, %rd315, 2;
	add.s64 	%rd317, %rd24, %rd316;
	st.global.u32 	[%rd317+1536], %r1946;
	bar.warp.sync 	-1;
	ld.shared.u32 	%r1949, [%r438+3072];
	shl.b32 	%r1950, %r354, 3;
	add.s32 	%r1951, %r1944, %r1950;
	ld.shared.u64 	%rd318, [%r1951];
	add.s64 	%rd319, %rd318, %rd25;
	shl.b64 	%rd320, %rd319, 2;
	add.s64 	%rd321, %rd24, %rd320;
	st.global.u32 	[%rd321+3072], %r1949;
	bar.warp.sync 	-1;
	ld.shared.u32 	%r1952, [%r438+4608];
	shl.b32 	%r1953, %r355, 3;
	add.s32 	%r1954, %r1944, %r1953;
	ld.shared.u64 	%rd322, [%r1954];
	add.s64 	%rd323, %rd322, %rd25;
	shl.b64 	%rd324, %rd323, 2;
	add.s64 	%rd325, %rd24, %rd324;
	st.global.u32 	[%rd325+4608], %r1952;
	bar.warp.sync 	-1;
	ld.shared.u32 	%r1955, [%r438+6144];
	shl.b32 	%r1956, %r356, 3;
	add.s32 	%r1957, %r1944, %r1956;
	ld.shared.u64 	%rd326, [%r1957];
	add.s64 	%rd327, %rd326, %rd25;
	shl.b64 	%rd328, %rd327, 2;
	add.s64 	%rd329, %rd24, %rd328;
	st.global.u32 	[%rd329+6144], %r1955;
	bar.warp.sync 	-1;
	ld.shared.u32 	%r1958, [%r438+7680];
	shl.b32 	%r1959, %r357, 3;
	add.s32 	%r1960, %r1944, %r1959;
	ld.shared.u64 	%rd330, [%r1960];
	add.s64 	%rd331, %rd330, %rd25;
	shl.b64 	%rd332, %rd331, 2;
	add.s64 	%rd333, %rd24, %rd332;
	st.global.u32 	[%rd333+7680], %r1958;
	bar.warp.sync 	-1;
	ld.shared.u32 	%r1961, [%r438+9216];
	shl.b32 	%r1962, %r358, 3;
	add.s32 	%r1963, %r1944, %r1962;
	ld.shared.u64 	%rd334, [%r1963];
	add.s64 	%rd335, %rd334, %rd25;
	shl.b64 	%rd336, %rd335, 2;
	add.s64 	%rd337, %rd24, %rd336;
	st.global.u32 	[%rd337+9216], %r1961;
	bar.warp.sync 	-1;
	ld.shared.u32 	%r1964, [%r438+10752];
	shl.b32 	%r1965, %r359, 3;
	add.s32 	%r1966, %r1944, %r1965;
	ld.shared.u64 	%rd338, [%r1966];
	add.s64 	%rd339, %rd338, %rd25;
	shl.b64 	%rd340, %rd339, 2;
	add.s64 	%rd341, %rd24, %rd340;
	st.global.u32 	[%rd341+10752], %r1964;
	bar.warp.sync 	-1;
	ld.shared.u32 	%r1967, [%r438+12288];
	shl.b32 	%r1968, %r360, 3;
	add.s32 	%r1969, %r1944, %r1968;
	ld.shared.u64 	%rd342, [%r1969];
	add.s64 	%rd343, %rd342, %rd25;
	shl.b64 	%rd344, %rd343, 2;
	add.s64 	%rd345, %rd24, %rd344;
	st.global.u32 	[%rd345+12288], %r1967;
	bar.warp.sync 	-1;
	ld.shared.u32 	%r1970, [%r438+13824];
	shl.b32 	%r1971, %r361, 3;
	add.s32 	%r1972, %r1944, %r1971;
	ld.shared.u64 	%rd346, [%r1972];
	add.s64 	%rd347, %rd346, %rd25;
	shl.b64 	%rd348, %rd347, 2;
	add.s64 	%rd349, %rd24, %rd348;
	st.global.u32 	[%rd349+13824], %r1970;
	bar.warp.sync 	-1;
	ld.shared.u32 	%r1973, [%r438+15360];
	shl.b32 	%r1974, %r362, 3;
	add.s32 	%r1975, %r1944, %r1974;
	ld.shared.u64 	%rd350, [%r1975];
	add.s64 	%rd351, %rd350, %rd25;
	shl.b64 	%rd352, %rd351, 2;
	add.s64 	%rd353, %rd24, %rd352;
	st.global.u32 	[%rd353+15360], %r1973;
	bar.warp.sync 	-1;
	ld.shared.u32 	%r1976, [%r438+16896];
	shl.b32 	%r1977, %r363, 3;
	add.s32 	%r1978, %r1944, %r1977;
	ld.shared.u64 	%rd354, [%r1978];
	add.s64 	%rd355, %rd354, %rd25;
	shl.b64 	%rd356, %rd355, 2;
	add.s64 	%rd357, %rd24, %rd356;
	st.global.u32 	[%rd357+16896], %r1976;
	bar.warp.sync 	-1;
	ld.shared.u32 	%r1979, [%r438+18432];
	shl.b32 	%r1980, %r364, 3;
	add.s32 	%r1981, %r1944, %r1980;
	ld.shared.u64 	%rd358, [%r1981];
	add.s64 	%rd359, %rd358, %rd25;
	shl.b64 	%rd360, %rd359, 2;
	add.s64 	%rd361, %rd24, %rd360;
	st.global.u32 	[%rd361+18432], %r1979;
	bar.warp.sync 	-1;
	ld.shared.u32 	%r1982, [%r438+19968];
	shl.b32 	%r1983, %r365, 3;
	add.s32 	%r1984, %r1944, %r1983;
	ld.shared.u64 	%rd362, [%r1984];
	add.s64 	%rd363, %rd362, %rd25;
	shl.b64 	%rd364, %rd363, 2;
	add.s64 	%rd365, %rd24, %rd364;
	st.global.u32 	[%rd365+19968], %r1982;
	bar.warp.sync 	-1;
	ld.shared.u32 	%r1985, [%r438+21504];
	shl.b32 	%r1986, %r366, 3;
	add.s32 	%r1987, %r1944, %r1986;
	ld.shared.u64 	%rd366, [%r1987];
	add.s64 	%rd367, %rd366, %rd25;
	shl.b64 	%rd368, %rd367, 2;
	add.s64 	%rd369, %rd24, %rd368;
	st.global.u32 	[%rd369+21504], %r1985;
	bar.warp.sync 	-1;
	ld.shared.u32 	%r1988, [%r438+23040];
	shl.b32 	%r1989, %r367, 3;
	add.s32 	%r1990, %r1944, %r1989;
	ld.shared.u64 	%rd370, [%r1990];
	add.s64 	%rd371, %rd370, %rd25;
	shl.b64 	%rd372, %rd371, 2;
	add.s64 	%rd373, %rd24, %rd372;
	st.global.u32 	[%rd373+23040], %r1988;
	bar.warp.sync 	-1;
	ld.shared.u32 	%r1991, [%r438+24576];
	shl.b32 	%r1992, %r368, 3;
	add.s32 	%r1993, %r1944, %r1992;
	ld.shared.u64 	%rd374, [%r1993];
	add.s64 	%rd375, %rd374, %rd25;
	shl.b64 	%rd376, %rd375, 2;
	add.s64 	%rd377, %rd24, %rd376;
	st.global.u32 	[%rd377+24576], %r1991;
	bar.warp.sync 	-1;
	bra.uni 	$L__BB6_333;
$L__BB6_298:
	ld.param.u32 	%r2093, [_ZN3cub18CUB_300001_SM_10006detail10radix_sort29DeviceRadixSortOnesweepKernelINS1_5radix10policy_hubIiiyE10Policy1000ELNS0_9SortOrderE0EiiyiiNS1_21identity_decomposer_tEEEvPT5_SB_PT3_PKSC_PT1_PKSG_PT2_PKSK_T4_iiT6__param_8];
	mad.lo.s32 	%r439, %r3, -6528, %r2093;
	shl.b32 	%r1994, %r352, 3;
	add.s32 	%r1996, %r1939, %r1994;
	ld.shared.u64 	%rd26, [%r1996+26112];
	setp.ge.s32 	%p188, %r437, %r439;
	@%p188 bra 	$L__BB6_300;
	ld.shared.u32 	%r1997, [%r438];
	add.s64 	%rd378, %rd26, %rd25;
	shl.b64 	%rd379, %rd378, 2;
	add.s64 	%rd380, %rd24, %rd379;
	st.global.u32 	[%rd380], %r1997;
$L__BB6_300:
	bar.warp.sync 	-1;
	shl.b32 	%r1998, %r353, 3;
	add.s32 	%r2000, %r1939, %r1998;
	ld.shared.u64 	%rd27, [%r2000+26112];
	add.s32 	%r2001, %r437, 384;
	setp.ge.s32 	%p189, %r2001, %r439;
	@%p189 bra 	$L__BB6_302;
	ld.shared.u32 	%r2002, [%r438+1536];
	add.s64 	%rd381, %rd27, %rd25;
	shl.b64 	%rd382, %rd381, 2;
	add.s64 	%rd383, %rd24, %rd382;
	st.global.u32 	[%rd383+1536], %r2002;
$L__BB6_302:
	bar.warp.sync 	-1;
	shl.b32 	%r2003, %r354, 3;
	add.s32 	%r2005, %r1939, %r2003;
	ld.shared.u64 	%rd28, [%r2005+26112];
	add.s32 	%r2006, %r437, 768;
	setp.ge.s32 	%p190, %r2006, %r439;
	@%p190 bra 	$L__BB6_304;
	ld.shared.u32 	%r2007, [%r438+3072];
	add.s64 	%rd384, %rd28, %rd25;
	shl.b64 	%rd385, %rd384, 2;
	add.s64 	%rd386, %rd24, %rd385;
	st.global.u32 	[%rd386+3072], %r2007;
$L__BB6_304:
	bar.warp.sync 	-1;
	shl.b32 	%r2008, %r355, 3;
	add.s32 	%r2010, %r1939, %r2008;
	ld.shared.u64 	%rd29, [%r2010+26112];
	add.s32 	%r2011, %r437, 1152;
	setp.ge.s32 	%p191, %r2011, %r439;
	@%p191 bra 	$L__BB6_306;
	ld.shared.u32 	%r2012, [%r438+4608];
	add.s64 	%rd387, %rd29, %rd25;
	shl.b64 	%rd388, %rd387, 2;
	add.s64 	%rd389, %rd24, %rd388;
	st.global.u32 	[%rd389+4608], %r2012;
$L__BB6_306:
	bar.warp.sync 	-1;
	shl.b32 	%r2013, %r356, 3;
	add.s32 	%r2015, %r1939, %r2013;
	ld.shared.u64 	%rd30, [%r2015+26112];
	add.s32 	%r2016, %r437, 1536;
	setp.ge.s32 	%p192, %r2016, %r439;
	@%p192 bra 	$L__BB6_308;
	ld.shared.u32 	%r2017, [%r438+6144];
	add.s64 	%rd390, %rd30, %rd25;
	shl.b64 	%rd391, %rd390, 2;
	add.s64 	%rd392, %rd24, %rd391;
	st.global.u32 	[%rd392+6144], %r2017;
$L__BB6_308:
	bar.warp.sync 	-1;
	shl.b32 	%r2018, %r357, 3;
	add.s32 	%r2020, %r1939, %r2018;
	ld.shared.u64 	%rd31, [%r2020+26112];
	add.s32 	%r2021, %r437, 1920;
	setp.ge.s32 	%p193, %r2021, %r439;
	@%p193 bra 	$L__BB6_310;
	ld.shared.u32 	%r2022, [%r438+7680];
	add.s64 	%rd393, %rd31, %rd25;
	shl.b64 	%rd394, %rd393, 2;
	add.s64 	%rd395, %rd24, %rd394;
	st.global.u32 	[%rd395+7680], %r2022;
$L__BB6_310:
	bar.warp.sync 	-1;
	shl.b32 	%r2023, %r358, 3;
	add.s32 	%r2025, %r1939, %r2023;
	ld.shared.u64 	%rd32, [%r2025+26112];
	add.s32 	%r2026, %r437, 2304;
	setp.ge.s32 	%p194, %r2026, %r439;
	@%p194 bra 	$L__BB6_312;
	ld.shared.u32 	%r2027, [%r438+9216];
	add.s64 	%rd396, %rd32, %rd25;
	shl.b64 	%rd397, %rd396, 2;
	add.s64 	%rd398, %rd24, %rd397;
	st.global.u32 	[%rd398+9216], %r2027;
$L__BB6_312:
	bar.warp.sync 	-1;
	shl.b32 	%r2028, %r359, 3;
	add.s32 	%r2030, %r1939, %r2028;
	ld.shared.u64 	%rd33, [%r2030+26112];
	add.s32 	%r2031, %r437, 2688;
	setp.ge.s32 	%p195, %r2031, %r439;
	@%p195 bra 	$L__BB6_314;
	ld.shared.u32 	%r2032, [%r438+10752];
	add.s64 	%rd399, %rd33, %rd25;
	shl.b64 	%rd400, %rd399, 2;
	add.s64 	%rd401, %rd24, %rd400;
	st.global.u32 	[%rd401+10752], %r2032;
$L__BB6_314:
	bar.warp.sync 	-1;
	shl.b32 	%r2033, %r360, 3;
	add.s32 	%r2035, %r1939, %r2033;
	ld.shared.u64 	%rd34, [%r2035+26112];
	or.b32  	%r2036, %r437, 3072;
	setp.ge.s32 	%p196, %r2036, %r439;
	@%p196 bra 	$L__BB6_316;
	ld.shared.u32 	%r2037, [%r438+12288];
	add.s64 	%rd402, %rd34, %rd25;
	shl.b64 	%rd403, %rd402, 2;
	add.s64 	%rd404, %rd24, %rd403;
	st.global.u32 	[%rd404+12288], %r2037;
$L__BB6_316:
	bar.warp.sync 	-1;
	shl.b32 	%r2038, %r361, 3;
	add.s32 	%r2040, %r1939, %r2038;
	ld.shared.u64 	%rd35, [%r2040+26112];
	add.s32 	%r2041, %r437, 3456;
	setp.ge.s32 	%p197, %r2041, %r439;
	@%p197 bra 	$L__BB6_318;
	ld.shared.u32 	%r2042, [%r438+13824];
	add.s64 	%rd405, %rd35, %rd25;
	shl.b64 	%rd406, %rd405, 2;
	add.s64 	%rd407, %rd24, %rd406;
	st.global.u32 	[%rd407+13824], %r2042;
$L__BB6_318:
	bar.warp.sync 	-1;
	shl.b32 	%r2043, %r362, 3;
	add.s32 	%r2045, %r1939, %r2043;
	ld.shared.u64 	%rd36, [%r2045+26112];
	add.s32 	%r2046, %r437, 3840;
	setp.ge.s32 	%p198, %r2046, %r439;
	@%p198 bra 	$L__BB6_320;
	ld.shared.u32 	%r2047, [%r438+15360];
	add.s64 	%rd408, %rd36, %rd25;
	shl.b64 	%rd409, %rd408, 2;
	add.s64 	%rd410, %rd24, %rd409;
	st.global.u32 	[%rd410+15360], %r2047;
$L__BB6_320:
	bar.warp.sync 	-1;
	shl.b32 	%r2048, %r363, 3;
	add.s32 	%r2050, %r1939, %r2048;
	ld.shared.u64 	%rd37, [%r2050+26112];
	add.s32 	%r2051, %r437, 4224;
	setp.ge.s32 	%p199, %r2051, %r439;
	@%p199 bra 	$L__BB6_322;
	ld.shared.u32 	%r2052, [%r438+16896];
	add.s64 	%rd411, %rd37, %rd25;
	shl.b64 	%rd412, %rd411, 2;
	add.s64 	%rd413, %rd24, %rd412;
	st.global.u32 	[%rd413+16896], %r2052;
$L__BB6_322:
	bar.warp.sync 	-1;
	shl.b32 	%r2053, %r364, 3;
	add.s32 	%r2055, %r1939, %r2053;
	ld.shared.u64 	%rd38, [%r2055+26112];
	add.s32 	%r2056, %r437, 4608;
	setp.ge.s32 	%p200, %r2056, %r439;
	@%p200 bra 	$L__BB6_324;
	ld.shared.u32 	%r2057, [%r438+18432];
	add.s64 	%rd414, %rd38, %rd25;
	shl.b64 	%rd415, %rd414, 2;
	add.s64 	%rd416, %rd24, %rd415;
	st.global.u32 	[%rd416+18432], %r2057;
$L__BB6_324:
	bar.warp.sync 	-1;
	shl.b32 	%r2058, %r365, 3;
	add.s32 	%r2060, %r1939, %r2058;
	ld.shared.u64 	%rd39, [%r2060+26112];
	add.s32 	%r2061, %r437, 4992;
	setp.ge.s32 	%p201, %r2061, %r439;
	@%p201 bra 	$L__BB6_326;
	ld.shared.u32 	%r2062, [%r438+19968];
	add.s64 	%rd417, %rd39, %rd25;
	shl.b64 	%rd418, %rd417, 2;
	add.s64 	%rd419, %rd24, %rd418;
	st.global.u32 	[%rd419+19968], %r2062;
$L__BB6_326:
	bar.warp.sync 	-1;
	shl.b32 	%r2063, %r366, 3;
	add.s32 	%r2065, %r1939, %r2063;
	ld.shared.u64 	%rd40, [%r2065+26112];
	add.s32 	%r2066, %r437, 5376;
	setp.ge.s32 	%p202, %r2066, %r439;
	@%p202 bra 	$L__BB6_328;
	ld.shared.u32 	%r2067, [%r438+21504];
	add.s64 	%rd420, %rd40, %rd25;
	shl.b64 	%rd421, %rd420, 2;
	add.s64 	%rd422, %rd24, %rd421;
	st.global.u32 	[%rd422+21504], %r2067;
$L__BB6_328:
	bar.warp.sync 	-1;
	shl.b32 	%r2068, %r367, 3;
	add.s32 	%r2070, %r1939, %r2068;
	ld.shared.u64 	%rd41, [%r2070+26112];
	add.s32 	%r2071, %r437, 5760;
	setp.ge.s32 	%p203, %r2071, %r439;
	@%p203 bra 	$L__BB6_330;
	ld.shared.u32 	%r2072, [%r438+23040];
	add.s64 	%rd423, %rd41, %rd25;
	shl.b64 	%rd424, %rd423, 2;
	add.s64 	%rd425, %rd24, %rd424;
	st.global.u32 	[%rd425+23040], %r2072;
$L__BB6_330:
	bar.warp.sync 	-1;
	shl.b32 	%r2073, %r368, 3;
	add.s32 	%r2075, %r1939, %r2073;
	ld.shared.u64 	%rd426, [%r2075+26112];
	add.s64 	%rd42, %rd426, %rd25;
	or.b32  	%r2076, %r437, 6144;
	setp.ge.s32 	%p204, %r2076, %r439;
	@%p204 bra 	$L__BB6_332;
	ld.shared.u32 	%r2077, [%r438+24576];
	shl.b64 	%rd427, %rd42, 2;
	add.s64 	%rd428, %rd24, %rd427;
	st.global.u32 	[%rd428+24576], %r2077;
$L__BB6_332:
	bar.warp.sync 	-1;
$L__BB6_333:
	ret;

}


// ===== COMPILED SASS (sm_100) =====

	.target	sm_100

	.elftype	@"ET_EXEC"


//--------------------- .note.nv.tkinfo           --------------------------
	.section	.note.nv.tkinfo,"",@"SHT_NOTE"
	.sectionflags	@"SHF_NOTE_NV_TKINFO"
	.tkinfo
        /*0018*/ 	.word	0x00000002
        /*0030*/ 	.string	""
        /*0030*/ 	.string	"ptxas"
        /*0030*/ 	.string	"Cuda compilation tools, release 13.0, V13.0.88"
        /*0030*/ 	.string	"Build cuda_13.0.r13.0/compiler.36424714_0"
        /*0030*/ 	.string	"-arch sm_100 -m 64 "



//--------------------- .note.nv.cuinfo           --------------------------
	.section	.note.nv.cuinfo,"",@"SHT_NOTE"
	.sectionflags	@"SHF_NOTE_NV_CUINFO"
        /*0018*/ 	.short	0x0002
        /*001a*/ 	.short	0x0064
        /*001c*/ 	.short	0x0082
	.zero		2


//--------------------- .nv.info                  --------------------------
	.section	.nv.info,"",@"SHT_CUDA_INFO"
	.align	4


	//----- nvinfo : EIATTR_REGCOUNT
	.align		4
        /*0000*/ 	.byte	0x04, 0x2f
        /*0002*/ 	.short	(.L_46 - .L_45)
	.align		4
.L_45:
        /*0004*/ 	.word	index@(_Z20sort_using_cascadingRKi)
        /*0008*/ 	.word	0x00000004


	//----- nvinfo : EIATTR_FRAME_SIZE
	.align		4
.L_46:
        /*000c*/ 	.byte	0x04, 0x11
        /*000e*/ 	.short	(.L_48 - .L_47)
	.align		4
.L_47:
        /*0010*/ 	.word	index@(_Z20sort_using_cascadingRKi)
        /*0014*/ 	.word	0x00000000


	//----- nvinfo : EIATTR_REGCOUNT
	.align		4
.L_48:
        /*0018*/ 	.byte	0x04, 0x2f
        /*001a*/ 	.short	(.L_50 - .L_49)
	.align		4
.L_49:
        /*001c*/ 	.word	index@(_ZN3cub18CUB_300001_SM_10006detail11EmptyKernelIvEEvv)
        /*0020*/ 	.word	0x00000004


	//----- nvinfo : EIATTR_FRAME_SIZE
	.align		4
.L_50:
        /*0024*/ 	.byte	0x04, 0x11
        /*0026*/ 	.short	(.L_52 - .L_51)
	.align		4
.L_51:
        /*0028*/ 	.word	index@(_ZN3cub18CUB_300001_SM_10006detail11EmptyKernelIvEEvv)
        /*002c*/ 	.word	0x00000000


	//----- nvinfo : EIATTR_REGCOUNT
	.align		4
.L_52:
        /*0030*/ 	.byte	0x04, 0x2f
        /*0032*/ 	.short	(.L_54 - .L_53)
	.align		4
.L_53:
        /*0034*/ 	.word	index@(_ZN3cub18CUB_300001_SM_10006detail8for_each13static_kernelINS2_12policy_hub_t12policy_500_tEmN6thrust24THRUST_300001_SM_1000_NS8cuda_cub20__uninitialized_fill7functorINS7_10device_ptrIiEEiEEEEvT0_T1_)
        /*0038*/ 	.word	0x00000008


	//----- nvinfo : EIATTR_FRAME_SIZE
	.align		4
.L_54:
        /*003c*/ 	.byte	0x04, 0x11
        /*003e*/ 	.short	(.L_56 - .L_55)
	.align		4
.L_55:
        /*0040*/ 	.word	index@(_ZN3cub18CUB_300001_SM_10006detail8for_each13static_kernelINS2_12policy_hub_t12policy_500_tEmN6thrust24THRUST_300001_SM_1000_NS8cuda_cub20__uninitialized_fill7functorINS7_10device_ptrIiEEiEEEEvT0_T1_)
        /*0044*/ 	.word	0x00000000


	//----- nvinfo : EIATTR_REGCOUNT
	.align		4
.L_56:
        /*0048*/ 	.byte	0x04, 0x2f
        /*004a*/ 	.short	(.L_58 - .L_57)
	.align		4
.L_57:
        /*004c*/ 	.word	index@(_ZN3cub18CUB_300001_SM_10006detail10radix_sort31DeviceRadixSortSingleTileKernelINS1_5radix10policy_hubIiiyE10Policy1000ELNS0_9SortOrderE0EiiyNS1_21identity_decomposer_tEEEvPKT1_PSA_PKT2_PSE_T3_iiT4_)
        /*0050*/ 	.word	0x00000099


	//----- nvinfo : EIATTR_FRAME_SIZE
	.align		4
.L_58:
        /*0054*/ 	.byte	0x04, 0x11
        /*0056*/ 	.short	(.L_60 - .L_59)
	.align		4
.L_59:
        /*0058*/ 	.word	index@(_ZN3cub18CUB_300001_SM_10006detail10radix_sort31DeviceRadixSortSingleTileKernelINS1_5radix10policy_hubIiiyE10Policy1000ELNS0_9SortOrderE0EiiyNS1_21identity_decomposer_tEEEvPKT1_PSA_PKT2_PSE_T3_iiT4_)
        /*005c*/ 	.word	0x00000000


	//----- nvinfo : EIATTR_REGCOUNT
	.align		4
.L_60:
        /*0060*/ 	.byte	0x04, 0x2f
        /*0062*/ 	.short	(.L_62 - .L_61)
	.align		4
.L_61:
        /*0064*/ 	.word	index@(_ZN3cub18CUB_300001_SM_10006detail10radix_sort30DeviceRadixSortHistogramKernelINS1_5radix10policy_hubIiiyE10Policy1000ELNS0_9SortOrderE0EiyNS1_21identity_decomposer_tEEEvPT2_PKT1_SA_iiT3_)
        /*0068*/ 	.word	0x00000020


	//----- nvinfo : EIATTR_FRAME_SIZE
	.align		4
.L_62:
        /*006c*/ 	.byte	0x04, 0x11
        /*006e*/ 	.short	(.L_64 - .L_63)
	.align		4
.L_63:
        /*0070*/ 	.word	index@(_ZN3cub18CUB_300001_SM_10006detail10radix_sort30DeviceRadixSortHistogramKernelINS1_5radix10policy_hubIiiyE10Policy1000ELNS0_9SortOrderE0EiyNS1_21identity_decomposer_tEEEvPT2_PKT1_SA_iiT3_)
        /*0074*/ 	.word	0x00000000


	//----- nvinfo : EIATTR_REGCOUNT
	.align		4
.L_64:
        /*0078*/ 	.byte	0x04, 0x2f
        /*007a*/ 	.short	(.L_66 - .L_65)
	.align		4
.L_65:
        /*007c*/ 	.word	index@(_ZN3cub18CUB_300001_SM_10006detail10radix_sort33DeviceRadixSortExclusiveSumKernelINS1_5radix10policy_hubIiiyE10Policy1000EyEEvPT0_)
        /*0080*/ 	.word	0x00000020


	//----- nvinfo : EIATTR_FRAME_SIZE
	.align		4
.L_66:
        /*0084*/ 	.byte	0x04, 0x11
        /*0086*/ 	.short	(.L_68 - .L_67)
	.align		4
.L_67:
        /*0088*/ 	.word	index@(_ZN3cub18CUB_300001_SM_10006detail10radix_sort33DeviceRadixSortExclusiveSumKernelINS1_5radix10policy_hubIiiyE10Policy1000EyEEvPT0_)
        /*008c*/ 	.word	0x00000000


	//----- nvinfo : EIATTR_REGCOUNT
	.align		4
.L_68:
        /*0090*/ 	.byte	0x04, 0x2f
        /*0092*/ 	.short	(.L_70 - .L_69)
	.align		4
.L_69:
        /*0094*/ 	.word	index@(_ZN3cub18CUB_300001_SM_10006detail10radix_sort29DeviceRadixSortOnesweepKernelINS1_5radix10policy_hubIiiyE10Policy1000ELNS0_9SortOrderE0EiiyiiNS1_21identity_decomposer_tEEEvPT5_SB_PT3_PKSC_PT1_PKSG_PT2_PKSK_T4_iiT6_)
        /*0098*/ 	.word	0x00000049


	//----- nvinfo : EIATTR_FRAME_SIZE
	.align		4
.L_70:
        /*009c*/ 	.byte	0x04, 0x11
        /*009e*/ 	.short	(.L_72 - .L_71)
	.align		4
.L_71:
        /*00a0*/ 	.word	index@(_ZN3cub18CUB_300001_SM_10006detail10radix_sort29DeviceRadixSortOnesweepKernelINS1_5radix10policy_hubIiiyE10Policy1000ELNS0_9SortOrderE0EiiyiiNS1_21identity_decomposer_tEEEvPT5_SB_PT3_PKSC_PT1_PKSG_PT2_PKSK_T4_iiT6_)
        /*00a4*/ 	.word	0x00000000


	//----- nvinfo : EIATTR_MIN_STACK_SIZE
	.align		4
.L_72:
        /*00a8*/ 	.byte	0x04, 0x12
        /*00aa*/ 	.short	(.L_74 - .L_73)
	.align		4
.L_73:
        /*00ac*/ 	.word	index@(_ZN3cub18CUB_300001_SM_10006detail10radix_sort29DeviceRadixSortOnesweepKernelINS1_5radix10policy_hubIiiyE10Policy1000ELNS0_9SortOrderE0EiiyiiNS1_21identity_decomposer_tEEEvPT5_SB_PT3_PKSC_PT1_PKSG_PT2_PKSK_T4_iiT6_)
        /*00b0*/ 	.word	0x00000000


	//----- nvinfo : EIATTR_MIN_STACK_SIZE
	.align		4
.L_74:
        /*00b4*/ 	.byte	0x04, 0x12
        /*00b6*/ 	.short	(.L_76 - .L_75)
	.align		4
.L_75:
        /*00b8*/ 	.word	index@(_ZN3cub18CUB_300001_SM_10006detail10radix_sort33DeviceRadixSortExclusiveSumKernelINS1_5radix10policy_hubIiiyE10Policy1000EyEEvPT0_)
        /*00bc*/ 	.word	0x00000000


	//----- nvinfo : EIATTR_MIN_STACK_SIZE
	.align		4
.L_76:
        /*00c0*/ 	.byte	0x04, 0x12
        /*00c2*/ 	.short	(.L_78 - .L_77)
	.align		4
.L_77:
        /*00c4*/ 	.word	index@(_ZN3cub18CUB_300001_SM_10006detail10radix_sort30DeviceRadixSortHistogramKernelINS1_5radix10policy_hubIiiyE10Policy1000ELNS0_9SortOrderE0EiyNS1_21identity_decomposer_tEEEvPT2_PKT1_SA_iiT3_)
        /*00c8*/ 	.word	0x00000000


	//----- nvinfo : EIATTR_MIN_STACK_SIZE
	.align		4
.L_78:
        /*00cc*/ 	.byte	0x04, 0x12
        /*00ce*/ 	.short	(.L_80 - .L_79)
	.align		4
.L_79:
        /*00d0*/ 	.word	index@(_ZN3cub18CUB_300001_SM_10006detail10radix_sort31DeviceRadixSortSingleTileKernelINS1_5radix10policy_hubIiiyE10Policy1000ELNS0_9SortOrderE0EiiyNS1_21identity_decomposer_tEEEvPKT1_PSA_PKT2_PSE_T3_iiT4_)
        /*00d4*/ 	.word	0x00000000


	//----- nvinfo : EIATTR_MIN_STACK_SIZE
	.align		4
.L_80:
        /*00d8*/ 	.byte	0x04, 0x12
        /*00da*/ 	.short	(.L_82 - .L_81)
	.align		4
.L_81:
        /*00dc*/ 	.word	index@(_ZN3cub18CUB_300001_SM_10006detail8for_each13static_kernelINS2_12policy_hub_t12policy_500_tEmN6thrust24THRUST_300001_SM_1000_NS8cuda_cub20__uninitialized_fill7functorINS7_10device_ptrIiEEiEEEEvT0_T1_)
        /*00e0*/ 	.word	0x00000000


	//----- nvinfo : EIATTR_MIN_STACK_SIZE
	.align		4
.L_82:
        /*00e4*/ 	.byte	0x04, 0x12
        /*00e6*/ 	.short	(.L_84 - .L_83)
	.align		4
.L_83:
        /*00e8*/ 	.word	index@(_ZN3cub18CUB_300001_SM_10006detail11EmptyKernelIvEEvv)
        /*00ec*/ 	.word	0x00000000


	//----- nvinfo : EIATTR_MIN_STACK_SIZE
	.align		4
.L_84:
        /*00f0*/ 	.byte	0x04, 0x12
        /*00f2*/ 	.short	(.L_86 - .L_85)
	.align		4
.L_85:
        /*00f4*/ 	.word	index@(_Z20sort_using_cascadingRKi)
        /*00f8*/ 	.word	0x00000000
.L_86:


//--------------------- .nv.compat                --------------------------
	.section	.nv.compat,"",@"SHT_CUDA_COMPAT_INFO"
	.align	4
        /*0000*/ 	.byte	0x02, 0x09, 0x00, 0x00, 0x02, 0x02, 0x01, 0x00, 0x02, 0x05, 0x05, 0x00, 0x03, 0x07, 0x01, 0x01
        /*0010*/ 	.byte	0x02, 0x03, 0x00, 0x00, 0x02, 0x06, 0x01, 0x00, 0x04, 0x0b, 0x08, 0x00, 0x09, 0x00, 0x00, 0x00
        /*0020*/ 	.byte	0x00, 0x00, 0x00, 0x00


//--------------------- .nv.info._ZN3cub18CUB_300001_SM_10006detail10radix_sort29DeviceRadixSortOnesweepKernelINS1_5radix10policy_hubIiiyE10Policy1000ELNS0_9SortOrderE0EiiyiiNS1_21identity_decomposer_tEEEvPT5_SB_PT3_PKSC_PT1_PKSG_PT2_PKSK_T4_iiT6_ --------------------------
	.section	.nv.info._ZN3cub18CUB_300001_SM_10006detail10radix_sort29DeviceRadixSortOnesweepKernelINS1_5radix10policy_hubIiiyE10Policy1000ELNS0_9SortOrderE0EiiyiiNS1_21identity_decomposer_tEEEvPT5_SB_PT3_PKSC_PT1_PKSG_PT2_PKSK_T4_iiT6_,"",@"SHT_CUDA_INFO"
	.sectionflags	@""
	.align	4


	//----- nvinfo : EIATTR_CUDA_API_VERSION
	.align		4
        /*0000*/ 	.byte	0x04, 0x37
        /*0002*/ 	.short	(.L_88 - .L_87)
.L_87:
        /*0004*/ 	.word	0x00000082


	//----- nvinfo : EIATTR_KPARAM_INFO
	.align		4
.L_88:
        /*0008*/ 	.byte	0x04, 0x17
        /*000a*/ 	.short	(.L_90 - .L_89)
.L_89:
        /*000c*/ 	.word	0x00000000
        /*0010*/ 	.short	0x000b
        /*0012*/ 	.short	0x004c
        /*0014*/ 	.byte	0x00, 0xf0, 0x05, 0x00


	//----- nvinfo : EIATTR_KPARAM_INFO
	.align		4
.L_90:
        /*0018*/ 	.byte	0x04, 0x17
        /*001a*/ 	.short	(.L_92 - .L_91)
.L_91:
        /*001c*/ 	.word	0x00000000
        /*0020*/ 	.short	0x000a
        /*0022*/ 	.short	0x0048
        /*0024*/ 	.byte	0x00, 0xf0, 0x11, 0x00


	//----- nvinfo : EIATTR_KPARAM_INFO
	.align		4
.L_92:
        /*0028*/ 	.byte	0x04, 0x17
        /*002a*/ 	.short	(.L_94 - .L_93)
.L_93:
        /*002c*/ 	.word	0x00000000
        /*0030*/ 	.short	0x0009
        /*0032*/ 	.short	0x0044
        /*0034*/ 	.byte	0x00, 0xf0, 0x11, 0x00


	//----- nvinfo : EIATTR_KPARAM_INFO
	.align		4
.L_94:
        /*0038*/ 	.byte	0x04, 0x17
        /*003a*/ 	.short	(.L_96 - .L_95)
.L_95:
        /*003c*/ 	.word	0x00000000
        /*0040*/ 	.short	0x0008
        /*0042*/ 	.short	0x0040
        /*0044*/ 	.byte	0x00, 0xf0, 0x11, 0x00


	//----- nvinfo : EIATTR_KPARAM_INFO
	.align		4
.L_96:
        /*0048*/ 	.byte	0x04, 0x17
        /*004a*/ 	.short	(.L_98 - .L_97)
.L_97:
        /*004c*/ 	.word	0x00000000
        /*0050*/ 	.short	0x0007
        /*0052*/ 	.short	0x0038
        /*0054*/ 	.byte	0x00, 0xf5, 0x21, 0x00


	//----- nvinfo : EIATTR_KPARAM_INFO
	.align		4
.L_98:
        /*0058*/ 	.byte	0x04, 0x17
        /*005a*/ 	.short	(.L_100 - .L_99)
.L_99:
        /*005c*/ 	.word	0x00000000
        /*0060*/ 	.short	0x0006
        /*0062*/ 	.short	0x0030
        /*0064*/ 	.byte	0x00, 0xf5, 0x21, 0x00


	//----- nvinfo : EIATTR_KPARAM_INFO
	.align		4
.L_100:
        /*0068*/ 	.byte	0x04, 0x17
        /*006a*/ 	.short	(.L_102 - .L_101)
.L_101:
        /*006c*/ 	.word	0x00000000
        /*0070*/ 	.short	0x0005
        /*0072*/ 	.short	0x0028
        /*0074*/ 	.byte	0x00, 0xf5, 0x21, 0x00


	//----- nvinfo : EIATTR_KPARAM_INFO
	.align		4
.L_102:
        /*0078*/ 	.byte	0x04, 0x17
        /*007a*/ 	.short	(.L_104 - .L_103)
.L_103:
        /*007c*/ 	.word	0x00000000
        /*0080*/ 	.short	0x0004
        /*0082*/ 	.short	0x0020
        /*0084*/ 	.byte	0x00, 0xf5, 0x21, 0x00


	//----- nvinfo : EIATTR_KPARAM_INFO
	.align		4
.L_104:
        /*0088*/ 	.byte	0x04, 0x17
        /*008a*/ 	.short	(.L_106 - .L_105)
.L_105:
        /*008c*/ 	.word	0x00000000
        /*0090*/ 	.short	0x0003
        /*0092*/ 	.short	0x0018
        /*0094*/ 	.byte	0x00, 0xf5, 0x21, 0x00


	//----- nvinfo : EIATTR_KPARAM_INFO
	.align		4
.L_106:
        /*0098*/ 	.byte	0x04, 0x17
        /*009a*/ 	.short	(.L_108 - .L_107)
.L_107:
        /*009c*/ 	.word	0x00000000
        /*00a0*/ 	.short	0x0002
        /*00a2*/ 	.short	0x0010
        /*00a4*/ 	.byte	0x00, 0xf5, 0x21, 0x00


	//----- nvinfo : EIATTR_KPARAM_INFO
	.align		4
.L_108:
        /*00a8*/ 	.byte	0x04, 0x17
        /*00aa*/ 	.short	(.L_110 - .L_109)
.L_109:
        /*00ac*/ 	.word	0x00000000
        /*00b0*/ 	.short	0x0001
        /*00b2*/ 	.short	0x0008
        /*00b4*/ 	.byte	0x00, 0xf5, 0x21, 0x00


	//----- nvinfo : EIATTR_KPARAM_INFO
	.align		4
.L_110:
        /*00b8*/ 	.byte	0x04, 0x17
        /*00ba*/ 	.short	(.L_112 - .L_111)
.L_111:
        /*00bc*/ 	.word	0x00000000
        /*00c0*/ 	.short	0x0000
        /*00c2*/ 	.short	0x0000
        /*00c4*/ 	.byte	0x00, 0xf5, 0x21, 0x00


	//----- nvinfo : EIATTR_SPARSE_MMA_MASK
	.align		4
.L_112:
        /*00c8*/ 	.byte	0x03, 0x50
        /*00ca*/ 	.short	0x0000


	//----- nvinfo : EIATTR_MAXREG_COUNT
	.align		4
        /*00cc*/ 	.byte	0x03, 0x1b
        /*00ce*/ 	.short	0x00a8


	//----- nvinfo : EIATTR_NUM_BARRIERS
	.align		4
        /*00d0*/ 	.byte	0x02, 0x4c
        /*00d2*/ 	.byte	0x01
	.zero		1


	//----- nvinfo : EIATTR_MERCURY_ISA_VERSION
	.align		4
        /*00d4*/ 	.byte	0x03, 0x5f
        /*00d6*/ 	.short	0x0101


	//----- nvinfo : EIATTR_COOP_GROUP_MASK_REGIDS
	.align		4
        /*00d8*/ 	.byte	0x04, 0x29
        /*00da*/ 	.short	(.L_114 - .L_113)


	//   ....[0]....
.L_113:
        /*00dc*/ 	.word	0xffffffff


	//   ....[1]....
        /*00e0*/ 	.word	0x05000006


	//   ....[2]....
        /*00e4*/ 	.word	0xffffffff


	//   ....[3]....
        /*00e8*/ 	.word	0xffffffff


	//   ....[4]....
        /*00ec*/ 	.word	0xffffffff


	//   ....[5]....
        /*00f0*/ 	.word	0xffffffff


	//   ....[6]....
        /*00f4*/ 	.word	0xffffffff


	//   ....[7]....
        /*00f8*/ 	.word	0xffffffff


	//   ....[8]....
        /*00fc*/ 	.word	0xffffffff


	//   ....[9]....
        /*0100*/ 	.word	0xffffffff


	//   ....[10]....
        /*0104*/ 	.word	0xffffffff


	//   ....[11]....
        /*0108*/ 	.word	0xffffffff


	//   ....[12]....
        /*010c*/ 	.word	0xffffffff


	//   ....[13]....
        /*0110*/ 	.word	0xffffffff


	//   ....[14]....
        /*0114*/ 	.word	0xffffffff


	//   ....[15]....
        /*0118*/ 	.word	0xffffffff


	//   ....[16]....
        /*011c*/ 	.word	0xffffffff


	//   ....[17]....
        /*0120*/ 	.word	0xffffffff


	//   ....[18]....
        /*0124*/ 	.word	0xffffffff


	//   ....[19]....
        /*0128*/ 	.word	0xffffffff


	//   ....[20]....
        /*012c*/ 	.word	0xffffffff


	//   ....[21]....
        /*0130*/ 	.word	0xffffffff


	//   ....[22]....
        /*0134*/ 	.word	0xffffffff


	//   ....[23]....
        /*0138*/ 	.word	0xffffffff


	//   ....[24]....
        /*013c*/ 	.word	0xffffffff


	//   ....[25]....
        /*0140*/ 	.word	0xffffffff


	//   ....[26]....
        /*0144*/ 	.word	0xffffffff


	//   ....[27]....
        /*0148*/ 	.word	0xffffffff


	//   ....[28]....
        /*014c*/ 	.word	0xffffffff


	//   ....[29]....
        /*0150*/ 	.word	0xffffffff


	//   ....[30]....
        /*0154*/ 	.word	0xffffffff


	//   ....[31]....
        /*0158*/ 	.word	0xffffffff


	//   ....[32]....
        /*015c*/ 	.word	0xffffffff


	//   ....[33]....
        /*0160*/ 	.word	0xffffffff


	//   ....[34]....
        /*0164*/ 	.word	0xffffffff


	//   ....[35]....
        /*0168*/ 	.word	0xffffffff


	//   ....[36]....
        /*016c*/ 	.word	0xffffffff


	//   ....[37]....
        /*0170*/ 	.word	0xffffffff


	//   ....[38]....
        /*0174*/ 	.word	0xffffffff


	//   ....[39]....
        /*0178*/ 	.word	0xffffffff


	//   ....[40]....
        /*017c*/ 	.word	0xffffffff


	//   ....[41]....
        /*0180*/ 	.word	0xffffffff


	//   ....[42]....
        /*0184*/ 	.word	0xffffffff


	//   ....[43]....
        /*0188*/ 	.word	0xffffffff


	//   ....[44]....
        /*018c*/ 	.word	0xffffffff


	//   ....[45]....
        /*0190*/ 	.word	0xffffffff


	//   ....[46]....
        /*0194*/ 	.word	0xffffffff


	//   ....[47]....
        /*0198*/ 	.word	0xffffffff


	//   ....[48]....
        /*019c*/ 	.word	0xffffffff


	//   ....[49]....
        /*01a0*/ 	.word	0xffffffff


	//   ....[50]....
        /*01a4*/ 	.word	0xffffffff


	//   ....[51]....
        /*01a8*/ 	.word	0xffffffff


	//   ....[52]....
        /*01ac*/ 	.word	0xffffffff


	//   ....[53]....
        /*01b0*/ 	.word	0xffffffff


	//   ....[54]....
        /*01b4*/ 	.word	0xffffffff


	//   ....[55]....
        /*01b8*/ 	.word	0xffffffff


	//   ....[56]....
        /*01bc*/ 	.word	0xffffffff


	//   ....[57]....
        /*01c0*/ 	.word	0xffffffff


	//   ....[58]....
        /*01c4*/ 	.word	0xffffffff


	//   ....[59]....
        /*01c8*/ 	.word	0xffffffff


	//   ....[60]....
        /*01cc*/ 	.word	0xffffffff


	//   ....[61]....
        /*01d0*/ 	.word	0xffffffff


	//   ....[62]....
        /*01d4*/ 	.word	0xffffffff


	//   ....[63]....
        /*01d8*/ 	.word	0xffffffff


	//   ....[64]....
        /*01dc*/ 	.word	0xffffffff


	//   ....[65]....
        /*01e0*/ 	.word	0xffffffff


	//   ....[66]....
        /*01e4*/ 	.word	0xffffffff


	//   ....[67]....
        /*01e8*/ 	.word	0xffffffff


	//   ....[68]....
        /*01ec*/ 	.word	0xffffffff


	//   ....[69]....
        /*01f0*/ 	.word	0xffffffff


	//   ....[70]....
        /*01f4*/ 	.word	0xffffffff


	//   ....[71]....
        /*01f8*/ 	.word	0xffffffff


	//   ....[72]....
        /*01fc*/ 	.word	0xffffffff


	//   ....[73]....
        /*0200*/ 	.word	0xffffffff


	//   ....[74]....
        /*0204*/ 	.word	0xffffffff


	//   ....[75]....
        /*0208*/ 	.word	0xffffffff


	//   ....[76]....
        /*020c*/ 	.word	0xffffffff


	//   ....[77]....
        /*0210*/ 	.word	0xffffffff


	//   ....[78]....
        /*0214*/ 	.word	0xffffffff


	//   ....[79]....
        /*0218*/ 	.word	0xffffffff


	//   ....[80]....
        /*021c*/ 	.word	0xffffffff


	//   ....[81]....
        /*0220*/ 	.word	0xffffffff


	//   ....[82]....
        /*0224*/ 	.word	0xffffffff


	//   ....[83]....
        /*0228*/ 	.word	0xffffffff


	//   ....[84]....
        /*022c*/ 	.word	0xffffffff


	//   ....[85]....
        /*0230*/ 	.word	0xffffffff


	//   ....[86]....
        /*0234*/ 	.word	0xffffffff


	//   ....[87]....
        /*0238*/ 	.word	0xffffffff


	//   ....[88]....
        /*023c*/ 	.word	0xffffffff


	//   ....[89]....
        /*0240*/ 	.word	0xffffffff


	//   ....[90]....
        /*0244*/ 	.word	0xffffffff


	//   ....[91]....
        /*0248*/ 	.word	0xffffffff


	//   ....[92]....
        /*024c*/ 	.word	0xffffffff


	//   ....[93]....
        /*0250*/ 	.word	0xffffffff


	//   ....[94]....
        /*0254*/ 	.word	0xffffffff


	//   ....[95]....
        /*0258*/ 	.word	0xffffffff


	//   ....[96]....
        /*025c*/ 	.word	0xffffffff


	//   ....[97]....
        /*0260*/ 	.word	0xffffffff


	//   ....[98]....
        /*0264*/ 	.word	0xffffffff


	//   ....[99]....
        /*0268*/ 	.word	0xffffffff


	//   ....[100]....
        /*026c*/ 	.word	0xffffffff


	//   ....[101]....
        /*0270*/ 	.word	0xffffffff


	//   ....[102]....
        /*0274*/ 	.word	0xffffffff


	//   ....[103]....
        /*0278*/ 	.word	0xffffffff


	//   ....[104]....
        /*027c*/ 	.word	0xffffffff


	//   ....[105]....
        /*0280*/ 	.word	0xffffffff


	//   ....[106]....
        /*0284*/ 	.word	0xffffffff


	//   ....[107]....
        /*0288*/ 	.word	0xffffffff


	//   ....[108]....
        /*028c*/ 	.word	0xffffffff


	//   ....[109]....
        /*0290*/ 	.word	0xffffffff


	//   ....[110]....
        /*0294*/ 	.word	0xffffffff


	//   ....[111]....
        /*0298*/ 	.word	0xffffffff


	//   ....[112]....
        /*029c*/ 	.word	0xffffffff


	//   ....[113]....
        /*02a0*/ 	.word	0xffffffff


	//   ....[114]....
        /*02a4*/ 	.word	0xffffffff


	//   ....[115]....
        /*02a8*/ 	.word	0xffffffff


	//   ....[116]....
        /*02ac*/ 	.word	0xffffffff


	//   ....[117]....
        /*02b0*/ 	.word	0xffffffff


	//   ....[118]....
        /*02b4*/ 	.word	0xffffffff


	//   ....[119]....
        /*02b8*/ 	.word	0xffffffff


	//   ....[120]....
        /*02bc*/ 	.word	0xffffffff


	//   ....[121]....
        /*02c0*/ 	.word	0xffffffff


	//   ....[122]....
        /*02c4*/ 	.word	0xffffffff


	//   ....[123]....
        /*02c8*/ 	.word	0xffffffff


	//   ....[124]....
        /*02cc*/ 	.word	0xffffffff


	//   ....[125]....
        /*02d0*/ 	.word	0xffffffff


	//   ....[126]....
        /*02d4*/ 	.word	0xffffffff


	//   ....[127]....
        /*02d8*/ 	.word	0xffffffff


	//   ....[128]....
        /*02dc*/ 	.word	0xffffffff


	//   ....[129]....
        /*02e0*/ 	.word	0xffffffff


	//   ....[130]....
        /*02e4*/ 	.word	0xffffffff


	//   ....[131]....
        /*02e8*/ 	.word	0xffffffff


	//   ....[132]....
        /*02ec*/ 	.word	0xffffffff


	//   ....[133]....
        /*02f0*/ 	.word	0xffffffff


	//   ....[134]....
        /*02f4*/ 	.word	0xffffffff


	//   ....[135]....
        /*02f8*/ 	.word	0xffffffff


	//   ....[136]....
        /*02fc*/ 	.word	0xffffffff


	//   ....[137]....
        /*0300*/ 	.word	0xffffffff


	//   ....[138]....
        /*0304*/ 	.word	0xffffffff


	//   ....[139]....
        /*0308*/ 	.word	0xffffffff


	//   ....[140]....
        /*030c*/ 	.word	0xffffffff


	//   ....[141]....
        /*0310*/ 	.word	0xffffffff


	//   ....[142]....
        /*0314*/ 	.word	0xffffffff


	//   ....[143]....
        /*0318*/ 	.word	0xffffffff


	//   ....[144]....
        /*031c*/ 	.word	0xffffffff


	//   ....[145]....
        /*0320*/ 	.word	0xffffffff


	//   ....[146]....
        /*0324*/ 	.word	0xffffffff


	//   ....[147]....
        /*0328*/ 	.word	0xffffffff


	//   ....[148]....
        /*032c*/ 	.word	0xffffffff


	//   ....[149]....
        /*0330*/ 	.word	0xffffffff


	//   ....[150]....
        /*0334*/ 	.word	0xffffffff


	//   ....[151]....
        /*0338*/ 	.word	0xffffffff


	//   ....[152]....
        /*033c*/ 	.word	0xffffffff


	//   ....[153]....
        /*0340*/ 	.word	0xffffffff


	//   ....[154]....
        /*0344*/ 	.word	0xffffffff


	//   ....[155]....
        /*0348*/ 	.word	0xffffffff


	//   ....[156]....
        /*034c*/ 	.word	0xffffffff


	//   ....[157]....
        /*0350*/ 	.word	0xffffffff


	//   ....[158]....
        /*0354*/ 	.word	0xffffffff


	//   ....[159]....
        /*0358*/ 	.word	0xffffffff


	//   ....[160]....
        /*035c*/ 	.word	0x05000006


	//   ....[161]....
        /*0360*/ 	.word	0xffffffff


	//   ....[162]....
        /*0364*/ 	.word	0xffffffff


	//   ....[163]....
        /*0368*/ 	.word	0xffffffff


	//   ....[164]....
        /*036c*/ 	.word	0xffffffff


	//   ....[165]....
        /*0370*/ 	.word	0xffffffff


	//   ....[166]....
        /*0374*/ 	.word	0xffffffff


	//   ....[167]....
        /*0378*/ 	.word	0xffffffff


	//   ....[168]....
        /*037c*/ 	.word	0xffffffff


	//   ....[169]....
        /*0380*/ 	.word	0xffffffff


	//   ....[170]....
        /*0384*/ 	.word	0xffffffff


	//   ....[171]....
        /*0388*/ 	.word	0xffffffff


	//   ....[172]....
        /*038c*/ 	.word	0xffffffff


	//   ....[173]....
        /*0390*/ 	.word	0xffffffff


	//   ....[174]....
        /*0394*/ 	.word	0xffffffff


	//   ....[175]....
        /*0398*/ 	.word	0xffffffff


	//   ....[176]....
        /*039c*/ 	.word	0xffffffff


	//   ....[177]....
        /*03a0*/ 	.word	0xffffffff


	//   ....[178]....
        /*03a4*/ 	.word	0xffffffff


	//   ....[179]....
        /*03a8*/ 	.word	0xffffffff


	//   ....[180]....
        /*03ac*/ 	.word	0xffffffff


	//   ....[181]....
        /*03b0*/ 	.word	0xffffffff


	//   ....[182]....
        /*03b4*/ 	.word	0xffffffff


	//   ....[183]....
        /*03b8*/ 	.word	0xffffffff


	//   ....[184]....
        /*03bc*/ 	.word	0xffffffff


	//   ....[185]....
        /*03c0*/ 	.word	0xffffffff


	//   ....[186]....
        /*03c4*/ 	.word	0xffffffff


	//   ....[187]....
        /*03c8*/ 	.word	0xffffffff


	//   ....[188]....
        /*03cc*/ 	.word	0xffffffff


	//   ....[189]....
        /*03d0*/ 	.word	0xffffffff


	//   ....[190]....
        /*03d4*/ 	.word	0xffffffff


	//   ....[191]....
        /*03d8*/ 	.word	0xffffffff


	//   ....[192]....
        /*03dc*/ 	.word	0xffffffff


	//   ....[193]....
        /*03e0*/ 	.word	0xffffffff


	//   ....[194]....
        /*03e4*/ 	.word	0xffffffff


	//   ....[195]....
        /*03e8*/ 	.word	0xffffffff


	//   ....[196]....
        /*03ec*/ 	.word	0xffffffff


	//   ....[197]....
        /*03f0*/ 	.word	0xffffffff


	//   ....[198]....
        /*03f4*/ 	.word	0xffffffff


	//   ....[199]....
        /*03f8*/ 	.word	0xffffffff


	//   ....[200]....
        /*03fc*/ 	.word	0xffffffff


	//   ....[201]....
        /*0400*/ 	.word	0xffffffff


	//   ....[202]....
        /*0404*/ 	.word	0xffffffff


	//   ....[203]....
        /*0408*/ 	.word	0xffffffff


	//   ....[204]....
        /*040c*/ 	.word	0xffffffff


	//   ....[205]....
        /*0410*/ 	.word	0xffffffff


	//   ....[206]....
        /*0414*/ 	.word	0xffffffff


	//   ....[207]....
        /*0418*/ 	.word	0xffffffff


	//   ....[208]....
        /*041c*/ 	.word	0xffffffff


	//   ....[209]....
        /*0420*/ 	.word	0xffffffff


	//   ....[210]....
        /*0424*/ 	.word	0xffffffff


	//   ....[211]....
        /*0428*/ 	.word	0xffffffff


	//   ....[212]....
        /*042c*/ 	.word	0xffffffff


	//   ....[213]....
        /*0430*/ 	.word	0xffffffff


	//   ....[214]....
        /*0434*/ 	.word	0xffffffff


	//   ....[215]....
        /*0438*/ 	.word	0xffffffff


	//   ....[216]....
        /*043c*/ 	.word	0xffffffff


	//   ....[217]....
        /*0440*/ 	.word	0xffffffff


	//   ....[218]....
        /*0444*/ 	.word	0xffffffff


	//   ....[219]....
        /*0448*/ 	.word	0xffffffff


	//   ....[220]....
        /*044c*/ 	.word	0xffffffff


	//   ....[221]....
        /*0450*/ 	.word	0xffffffff


	//   ....[222]....
        /*0454*/ 	.word	0xffffffff


	//   ....[223]....
        /*0458*/ 	.word	0xffffffff


	//   ....[224]....
        /*045c*/ 	.word	0xffffffff


	//   ....[225]....
        /*0460*/ 	.word	0xffffffff


	//   ....[226]....
        /*0464*/ 	.word	0xffffffff


	//   ....[227]....
        /*0468*/ 	.word	0xffffffff


	//   ....[228]....
        /*046c*/ 	.word	0xffffffff


	//   ....[229]....
        /*0470*/ 	.word	0x0500002f


	//   ....[230]....
        /*0474*/ 	.word	0x0500002f


	//   ....[231]....
        /*0478*/ 	.word	0x0500002f


	//   ....[232]....
        /*047c*/ 	.word	0x0500002f


	//   ....[233]....
        /*0480*/ 	.word	0x0500002f


	//----- nvinfo : EIATTR_COOP_GROUP_INSTR_OFFSETS
	.align		4
.L_114:
        /*0484*/ 	.byte	0x04, 0x28
        /*0486*/ 	.short	(.L_116 - .L_115)


	//   ....[0]....
.L_115:
        /*0488*/ 	.word	0x00000e40


	//   ....[1]....
        /*048c*/ 	.word	0x00001890


	//   ....[2]....
        /*0490*/ 	.word	0x00002ad0


	//   ....[3]....
        /*0494*/ 	.word	0x00002af0


	//   ....[4]....
        /*0498*/ 	.word	0x00002b10


	//   ....[5]....
        /*049c*/ 	.word	0x00002b30


	//   ....[6]....
        /*04a0*/ 	.word	0x00002b50


	//   ....[7]....
        /*04a4*/ 	.word	0x00003000


	//   ....[8]....
        /*04a8*/ 	.word	0x00003010


	//   ....[9]....
        /*04ac*/ 	.word	0x00003030


	//   ....[10]....
        /*04b0*/ 	.word	0x00003050


	//   ....[11]....
        /*04b4*/ 	.word	0x000030a0


	//   ....[12]....
        /*04b8*/ 	.word	0x000030d0


	//   ....[13]....
        /*04bc*/ 	.word	0x00003120


	//   ....[14]....
        /*04c0*/ 	.word	0x00003160


	//   ....[15]....
        /*04c4*/ 	.word	0x00003250


	//   ....[16]....
        /*04c8*/ 	.word	0x00003280


	//   ....[17]....
        /*04cc*/ 	.word	0x00003290


	//   ....[18]....
        /*04d0*/ 	.word	0x000032b0


	//   ....[19]....
        /*04d4*/ 	.word	0x000032f0


	//   ....[20]....
        /*04d8*/ 	.word	0x00003320


	//   ....[21]....
        /*04dc*/ 	.word	0x00003360


	//   ....[22]....
        /*04e0*/ 	.word	0x00003380


	//   ....[23]....
        /*04e4*/ 	.word	0x000033a0


	//   ....[24]....
        /*04e8*/ 	.word	0x00003490


	//   ....[25]....
        /*04ec*/ 	.word	0x000034c0


	//   ....[26]....
        /*04f0*/ 	.word	0x000034d0


	//   ....[27]....
        /*04f4*/ 	.word	0x000034f0


	//   ....[28]....
        /*04f8*/ 	.word	0x00003530


	//   ....[29]....
        /*04fc*/ 	.word	0x00003560


	//   ....[30]....
        /*0500*/ 	.word	0x000035a0


	//   ....[31]....
        /*0504*/ 	.word	0x000035c0


	//   ....[32]....
        /*0508*/ 	.word	0x000035e0


	//   ....[33]....
        /*050c*/ 	.word	0x000036d0


	//   ....[34]....
        /*0510*/ 	.word	0x00003700


	//   ....[35]....
        /*0514*/ 	.word	0x00003710


	//   ....[36]....
        /*0518*/ 	.word	0x00003730


	//   ....[37]....
        /*051c*/ 	.word	0x00003770


	//   ....[38]....
        /*0520*/ 	.word	0x000037a0


	//   ....[39]....
        /*0524*/ 	.word	0x000037e0


	//   ....[40]....
        /*0528*/ 	.word	0x00003800


	//   ....[41]....
        /*052c*/ 	.word	0x00003820


	//   ....[42]....
        /*0530*/ 	.word	0x00003930


	//   ....[43]....
        /*0534*/ 	.word	0x00003960


	//   ....[44]....
        /*0538*/ 	.word	0x00003970


	//   ....[45]....
        /*053c*/ 	.word	0x00003990


	//   ....[46]....
        /*0540*/ 	.word	0x000039d0


	//   ....[47]....
        /*0544*/ 	.word	0x00003a00


	//   ....[48]....
        /*0548*/ 	.word	0x00003a40


	//   ....[49]....
        /*054c*/ 	.word	0x00003a60


	//   ....[50]....
        /*0550*/ 	.word	0x00003a80


	//   ....[51]....
        /*0554*/ 	.word	0x00003b90


	//   ....[52]....
        /*0558*/ 	.word	0x00003bc0


	//   ....[53]....
        /*055c*/ 	.word	0x00003bd0


	//   ....[54]....
        /*0560*/ 	.word	0x00003bf0


	//   ....[55]....
        /*0564*/ 	.word	0x00003c30


	//   ....[56]....
        /*0568*/ 	.word	0x00003c60


	//   ....[57]....
        /*056c*/ 	.word	0x00003ca0


	//   ....[58]....
        /*0570*/ 	.word	0x00003cc0


	//   ....[59]....
        /*0574*/ 	.word	0x00003ce0


	//   ....[60]....
        /*0578*/ 	.word	0x00003df0


	//   ....[61]....
        /*057c*/ 	.word	0x00003e20


	//   ....[62]....
        /*0580*/ 	.word	0x00003e30


	//   ....[63]....
        /*0584*/ 	.word	0x00003e50


	//   ....[64]....
        /*0588*/ 	.word	0x00003e90


	//   ....[65]....
        /*058c*/ 	.word	0x00003ec0


	//   ....[66]....
        /*0590*/ 	.word	0x00003f00


	//   ....[67]....
        /*0594*/ 	.word	0x00003f20


	//   ....[68]....
        /*0598*/ 	.word	0x00003f40


	//   ....[69]....
        /*059c*/ 	.word	0x00004050


	//   ....[70]....
        /*05a0*/ 	.word	0x00004080


	//   ....[71]....
        /*05a4*/ 	.word	0x00004090


	//   ....[72]....
        /*05a8*/ 	.word	0x000040b0


	//   ....[73]....
        /*05ac*/ 	.word	0x000040f0


	//   ....[74]....
        /*05b0*/ 	.word	0x00004120


	//   ....[75]....
        /*05b4*/ 	.word	0x00004160


	//   ....[76]....
        /*05b8*/ 	.word	0x00004180


	//   ....[77]....
        /*05bc*/ 	.word	0x000041a0


	//   ....[78]....
        /*05c0*/ 	.word	0x000042b0


	//   ....[79]....
        /*05c4*/ 	.word	0x00004300


	//   ....[80]....
        /*05c8*/ 	.word	0x00004310


	//   ....[81]....
        /*05cc*/ 	.word	0x00004330


	//   ....[82]....
        /*05d0*/ 	.word	0x00004370


	//   ....[83]....
        /*05d4*/ 	.word	0x000043a0


	//   ....[84]....
        /*05d8*/ 	.word	0x000043e0


	//   ....[85]....
        /*05dc*/ 	.word	0x00004400


	//   ....[86]....
        /*05e0*/ 	.word	0x00004420


	//   ....[87]....
        /*05e4*/ 	.word	0x00004510


	//   ....[88]....
        /*05e8*/ 	.word	0x00004560


	//   ....[89]....
        /*05ec*/ 	.word	0x00004570


	//   ....[90]....
        /*05f0*/ 	.word	0x000045a0


	//   ....[91]....
        /*05f4*/ 	.word	0x000045c0


	//   ....[92]....
        /*05f8*/ 	.word	0x00004610


	//   ....[93]....
        /*05fc*/ 	.word	0x00004630


	//   ....[94]....
        /*0600*/ 	.word	0x00004670


	//   ....[95]....
        /*0604*/ 	.word	0x00004690


	//   ....[96]....
        /*0608*/ 	.word	0x00004770


	//   ....[97]....
        /*060c*/ 	.word	0x000047c0


	//   ....[98]....
        /*0610*/ 	.word	0x000047d0


	//   ....[99]....
        /*0614*/ 	.word	0x00004820


	//   ....[100]....
        /*0618*/ 	.word	0x00004850


	//   ....[101]....
        /*061c*/ 	.word	0x00004880


	//   ....[102]....
        /*0620*/ 	.word	0x000048b0


	//   ....[103]....
        /*0624*/ 	.word	0x000048e0


	//   ....[104]....
        /*0628*/ 	.word	0x00004910


	//   ....[105]....
        /*062c*/ 	.word	0x000049d0


	//   ....[106]....
        /*0630*/ 	.word	0x00004a20


	//   ....[107]....
        /*0634*/ 	.word	0x00004a30


	//   ....[108]....
        /*0638*/ 	.word	0x00004a80


	//   ....[109]....
        /*063c*/ 	.word	0x00004ab0


	//   ....[110]....
        /*0640*/ 	.word	0x00004ae0


	//   ....[111]....
        /*0644*/ 	.word	0x00004b10


	//   ....[112]....
        /*0648*/ 	.word	0x00004b40


	//   ....[113]....
        /*064c*/ 	.word	0x00004b70


	//   ....[114]....
        /*0650*/ 	.word	0x00004c60


	//   ....[115]....
        /*0654*/ 	.word	0x00004c80


	//   ....[116]....
        /*0658*/ 	.word	0x00004c90


	//   ....[117]....
        /*065c*/ 	.word	0x00004ce0


	//   ....[118]....
        /*0660*/ 	.word	0x00004d10


	//   ....[119]....
        /*0664*/ 	.word	0x00004d40


	//   ....[120]....
        /*0668*/ 	.word	0x00004d70


	//   ....[121]....
        /*066c*/ 	.word	0x00004da0


	//   ....[122]....
        /*0670*/ 	.word	0x00004dd0


	//   ....[123]....
        /*0674*/ 	.word	0x00004ec0


	//   ....[124]....
        /*0678*/ 	.word	0x00004f00


	//   ....[125]....
        /*067c*/ 	.word	0x00004f10


	//   ....[126]....
        /*0680*/ 	.word	0x00004f60


	//   ....[127]....
        /*0684*/ 	.word	0x00004f90


	//   ....[128]....
        /*0688*/ 	.word	0x00004fc0


	//   ....[129]....
        /*068c*/ 	.word	0x00004ff0


	//   ....[130]....
        /*0690*/ 	.word	0x00005020


	//   ....[131]....
        /*0694*/ 	.word	0x00005050


	//   ....[132]....
        /*0698*/ 	.word	0x00005140


	//   ....[133]....
        /*069c*/ 	.word	0x00005170


	//   ....[134]....
        /*06a0*/ 	.word	0x00005180


	//   ....[135]....
        /*06a4*/ 	.word	0x000051d0


	//   ....[136]....
        /*06a8*/ 	.word	0x00005200


	//   ....[137]....
        /*06ac*/ 	.word	0x00005230


	//   ....[138]....
        /*06b0*/ 	.word	0x00005260


	//   ....[139]....
        /*06b4*/ 	.word	0x00005290


	//   ....[140]....
        /*06b8*/ 	.word	0x000052c0


	//   ....[141]....
        /*06bc*/ 	.word	0x000053e0


	//   ....[142]....
        /*06c0*/ 	.word	0x000053f0


	//   ....[143]....
        /*06c4*/ 	.word	0x00005440


	//   ....[144]....
        /*06c8*/ 	.word	0x00005470


	//   ....[145]....
        /*06cc*/ 	.word	0x000054a0


	//   ....[146]....
        /*06d0*/ 	.word	0x000054d0


	//   ....[147]....
        /*06d4*/ 	.word	0x00005500


	//   ....[148]....
        /*06d8*/ 	.word	0x00005530


	//   ....[149]....
        /*06dc*/ 	.word	0x00005560


	//   ....[150]....
        /*06e0*/ 	.word	0x00005600


	//   ....[151]....
        /*06e4*/ 	.word	0x00005620


	//   ....[152]....
        /*06e8*/ 	.word	0x00005630


	//   ....[153]....
        /*06ec*/ 	.word	0x00005680


	//   ....[154]....
        /*06f0*/ 	.word	0x000056b0


	//   ....[155]....
        /*06f4*/ 	.word	0x000056e0


	//   ....[156]....
        /*06f8*/ 	.word	0x00005710


	//   ....[157]....
        /*06fc*/ 	.word	0x00005740


	//   ....[158]....
        /*0700*/ 	.word	0x00005770


	//   ....[159]....
        /*0704*/ 	.word	0x000058a0


	//   ....[160]....
        /*0708*/ 	.word	0x00005d40


	//   ....[161]....
        /*070c*/ 	.word	0x00006070


	//   ....[162]....
        /*0710*/ 	.word	0x00006130


	//   ....[163]....
        /*0714*/ 	.word	0x000061f0


	//   ....[164]....
        /*0718*/ 	.word	0x000062b0


	//   ....[165]....
        /*071c*/ 	.word	0x00006370


	//   ....[166]....
        /*0720*/ 	.word	0x00006430


	//   ....[167]....
        /*0724*/ 	.word	0x000064f0


	//   ....[168]....
        /*0728*/ 	.word	0x000065b0


	//   ....[169]....
        /*072c*/ 	.word	0x00006670


	//   ....[170]....
        /*0730*/ 	.word	0x00006730


	//   ....[171]....
        /*0734*/ 	.word	0x000067f0


	//   ....[172]....
        /*0738*/ 	.word	0x000068b0


	//   ....[173]....
        /*073c*/ 	.word	0x00006970


	//   ....[174]....
        /*0740*/ 	.word	0x00006a30


	//   ....[175]....
        /*0744*/ 	.word	0x00006af0


	//   ....[176]....
        /*0748*/ 	.word	0x00006bb0


	//   ....[177]....
        /*074c*/ 	.word	0x00006c70


	//   ....[178]....
        /*0750*/ 	.word	0x00006e60


	//   ....[179]....
        /*0754*/ 	.word	0x00006f90


	//   ....[180]....
        /*0758*/ 	.word	0x000070c0


	//   ....[181]....
        /*075c*/ 	.word	0x000071f0


	//   ....[182]....
        /*0760*/ 	.word	0x00007320


	//   ....[183]....
        /*0764*/ 	.word	0x00007450


	//   ....[184]....
        /*0768*/ 	.word	0x00007580


	//   ....[185]....
        /*076c*/ 	.word	0x000076b0


	//   ....[186]....
        /*0770*/ 	.word	0x000077e0


	//   ....[187]....
        /*0774*/ 	.word	0x00007910


	//   ....[188]....
        /*0778*/ 	.word	0x00007a40


	//   ....[189]....
        /*077c*/ 	.word	0x00007b60


	//   ....[190]....
        /*0780*/ 	.word	0x00007c70


	//   ....[191]....
        /*0784*/ 	.word	0x00007d80


	//   ....[192]....
        /*0788*/ 	.word	0x00007e90


	//   ....[193]....
        /*078c*/ 	.word	0x00007fa0


	//   ....[194]....
        /*0790*/ 	.word	0x000080b0


	//   ....[195]....
        /*0794*/ 	.word	0x00008eb0


	//   ....[196]....
        /*0798*/ 	.word	0x00008f40


	//   ....[197]....
        /*079c*/ 	.word	0x00008fc0


	//   ....[198]....
        /*07a0*/ 	.word	0x00009050


	//   ....[199]....
        /*07a4*/ 	.word	0x000090d0


	//   ....[200]....
        /*07a8*/ 	.word	0x00009160


	//   ....[201]....
        /*07ac*/ 	.word	0x000091e0


	//   ....[202]....
        /*07b0*/ 	.word	0x00009270


	//   ....[203]....
        /*07b4*/ 	.word	0x000092f0


	//   ....[204]....
        /*07b8*/ 	.word	0x00009380


	//   ....[205]....
        /*07bc*/ 	.word	0x00009400


	//   ....[206]....
        /*07c0*/ 	.word	0x00009490


	//   ....[207]....
        /*07c4*/ 	.word	0x00009510


	//   ....[208]....
        /*07c8*/ 	.word	0x000095a0


	//   ....[209]....
        /*07cc*/ 	.word	0x00009620


	//   ....[210]....
        /*07d0*/ 	.word	0x000096b0


	//   ....[211]....
        /*07d4*/ 	.word	0x00009730


	//   ....[212]....
        /*07d8*/ 	.word	0x00009890


	//   ....[213]....
        /*07dc*/ 	.word	0x00009960


	//   ....[214]....
        /*07e0*/ 	.word	0x00009a10


	//   ....[215]....
        /*07e4*/ 	.word	0x00009ad0


	//   ....[216]....
        /*07e8*/ 	.word	0x00009b80


	//   ....[217]....
        /*07ec*/ 	.word	0x00009c40


	//   ....[218]....
        /*07f0*/ 	.word	0x00009cf0


	//   ....[219]....
        /*07f4*/ 	.word	0x00009db0


	//   ....[220]....
        /*07f8*/ 	.word	0x00009e60


	//   ....[221]....
        /*07fc*/ 	.word	0x00009f20


	//   ....[222]....
        /*0800*/ 	.word	0x00009fd0


	//   ....[223]....
        /*0804*/ 	.word	0x0000a090


	//   ....[224]....
        /*0808*/ 	.word	0x0000a140


	//   ....[225]....
        /*080c*/ 	.word	0x0000a200


	//   ....[226]....
        /*0810*/ 	.word	0x0000a2a0


	//   ....[227]....
        /*0814*/ 	.word	0x0000a360


	//   ....[228]....
        /*0818*/ 	.word	0x0000a400


	//   ....[229]....
        /*081c*/ 	.word	0x0000a470


	//   ....[230]....
        /*0820*/ 	.word	0x0000a4e0


	//   ....[231]....
        /*0824*/ 	.word	0x0000a550


	//   ....[232]....
        /*0828*/ 	.word	0x0000a5c0


	//   ....[233]....
        /*082c*/ 	.word	0x0000a630


	//----- nvinfo : EIATTR_VRC_CTA_INIT_COUNT
	.align		4
.L_116:
        /*0830*/ 	.byte	0x02, 0x4a
	.zero		1
	.zero		1


	//----- nvinfo : EIATTR_EXIT_INSTR_OFFSETS
	.align		4
        /*0834*/ 	.byte	0x04, 0x1c
        /*0836*/ 	.short	(.L_118 - .L_117)


	//   ....[0]....
.L_117:
        /*0838*/ 	.word	0x00002570


	//   ....[1]....
        /*083c*/ 	.word	0x000028d0


	//   ....[2]....
        /*0840*/ 	.word	0x000028f0


	//   ....[3]....
        /*0844*/ 	.word	0x00009740


	//   ....[4]....
        /*0848*/ 	.word	0x0000a410


	//----- nvinfo : EIATTR_MAX_THREADS
	.align		4
.L_118:
        /*084c*/ 	.byte	0x04, 0x05
        /*084e*/ 	.short	(.L_120 - .L_119)
.L_119:
        /*0850*/ 	.word	0x00000180
        /*0854*/ 	.word	0x00000001
        /*0858*/ 	.word	0x00000001


	//----- nvinfo : EIATTR_CRS_STACK_SIZE
	.align		4
.L_120:
        /*085c*/ 	.byte	0x04, 0x1e
        /*085e*/ 	.short	(.L_122 - .L_121)
.L_121:
        /*0860*/ 	.word	0x00000000


	//----- nvinfo : EIATTR_CBANK_PARAM_SIZE
	.align		4
.L_122:
        /*0864*/ 	.byte	0x03, 0x19
        /*0866*/ 	.short	0x004d


	//----- nvinfo : EIATTR_PARAM_CBANK
	.align		4
        /*0868*/ 	.byte	0x04, 0x0a
        /*086a*/ 	.short	(.L_124 - .L_123)
	.align		4
.L_123:
        /*086c*/ 	.word	index@(.nv.constant0._ZN3cub18CUB_300001_SM_10006detail10radix_sort29DeviceRadixSortOnesweepKernelINS1_5radix10policy_hubIiiyE10Policy1000ELNS0_9SortOrderE0EiiyiiNS1_21identity_decomposer_tEEEvPT5_SB_PT3_PKSC_PT1_PKSG_PT2_PKSK_T4_iiT6_)
        /*0870*/ 	.short	0x0380
        /*0872*/ 	.short	0x004d


	//----- nvinfo : EIATTR_SW_WAR
	.align		4
.L_124:
        /*0874*/ 	.byte	0x04, 0x36
        /*0876*/ 	.short	(.L_126 - .L_125)
.L_125:
        /*0878*/ 	.word	0x00000008
.L_126:


//--------------------- .nv.info._ZN3cub18CUB_300001_SM_10006detail10radix_sort33DeviceRadixSortExclusiveSumKernelINS1_5radix10policy_hubIiiyE10Policy1000EyEEvPT0_ --------------------------
	.section	.nv.info._ZN3cub18CUB_300001_SM_10006detail10radix_sort33DeviceRadixSortExclusiveSumKernelINS1_5radix10policy_hubIiiyE10Policy1000EyEEvPT0_,"",@"SHT_CUDA_INFO"
	.sectionflags	@""
	.align	4


	//----- nvinfo : EIATTR_CUDA_API_VERSION
	.align		4
        /*0000*/ 	.byte	0x04, 0x37
        /*0002*/ 	.short	(.L_128 - .L_127)
.L_127:
        /*0004*/ 	.word	0x00000082


	//----- nvinfo : EIATTR_KPARAM_INFO
	.align		4
.L_128:
        /*0008*/ 	.byte	0x04, 0x17
        /*000a*/ 	.short	(.L_130 - .L_129)
.L_129:
        /*000c*/ 	.word	0x00000000
        /*0010*/ 	.short	0x0000
        /*0012*/ 	.short	0x0000
        /*0014*/ 	.byte	0x00, 0xf5, 0x21, 0x00


	//----- nvinfo : EIATTR_SPARSE_MMA_MASK
	.align		4
.L_130:
        /*0018*/ 	.byte	0x03, 0x50
        /*001a*/ 	.short	0x0000


	//----- nvinfo : EIATTR_MAXREG_COUNT
	.align		4
        /*001c*/ 	.byte	0x03, 0x1b
        /*001e*/ 	.short	0x00ff


	//----- nvinfo : EIATTR_NUM_BARRIERS
	.align		4
        /*0020*/ 	.byte	0x02, 0x4c
        /*0022*/ 	.byte	0x01
	.zero		1


	//----- nvinfo : EIATTR_MERCURY_ISA_VERSION
	.align		4
        /*0024*/ 	.byte	0x03, 0x5f
        /*0026*/ 	.short	0x0101


	//----- nvinfo : EIATTR_COOP_GROUP_MASK_REGIDS
	.align		4
        /*0028*/ 	.byte	0x04, 0x29
        /*002a*/ 	.short	(.L_132 - .L_131)


	//   ....[0]....
.L_131:
        /*002c*/ 	.word	0xffffffff


	//   ....[1]....
        /*0030*/ 	.word	0xffffffff


	//   ....[2]....
        /*0034*/ 	.word	0xffffffff


	//   ....[3]....
        /*0038*/ 	.word	0xffffffff


	//   ....[4]....
        /*003c*/ 	.word	0xffffffff


	//   ....[5]....
        /*0040*/ 	.word	0xffffffff


	//   ....[6]....
        /*0044*/ 	.word	0xffffffff


	//   ....[7]....
        /*0048*/ 	.word	0xffffffff


	//   ....[8]....
        /*004c*/ 	.word	0xffffffff


	//   ....[9]....
        /*0050*/ 	.word	0xffffffff


	//   ....[10]....
        /*0054*/ 	.word	0x05000015


	//   ....[11]....
        /*0058*/ 	.word	0x05000015


	//   ....[12]....
        /*005c*/ 	.word	0x05000015


	//   ....[13]....
        /*0060*/ 	.word	0x05000015


	//   ....[14]....
        /*0064*/ 	.word	0x05000015


	//   ....[15]....
        /*0068*/ 	.word	0x05000015


	//   ....[16]....
        /*006c*/ 	.word	0x05000015


	//   ....[17]....
        /*0070*/ 	.word	0x05000015


	//   ....[18]....
        /*0074*/ 	.word	0x05000015


	//   ....[19]....
        /*0078*/ 	.word	0x05000015


	//----- nvinfo : EIATTR_COOP_GROUP_INSTR_OFFSETS
	.align		4
.L_132:
        /*007c*/ 	.byte	0x04, 0x28
        /*007e*/ 	.short	(.L_134 - .L_133)


	//   ....[0]....
.L_133:
        /*0080*/ 	.word	0x00000250


	//   ....[1]....
        /*0084*/ 	.word	0x00000260


	//   ....[2]....
        /*0088*/ 	.word	0x000002a0


	//   ....[3]....
        /*008c*/ 	.word	0x000002c0


	//   ....[4]....
        /*0090*/ 	.word	0x00000310


	//   ....[5]....
        /*0094*/ 	.word	0x00000320


	//   ....[6]....
        /*0098*/ 	.word	0x00000360


	//   ....[7]....
        /*009c*/ 	.word	0x00000380


	//   ....[8]....
        /*00a0*/ 	.word	0x000003d0


	//   ....[9]....
        /*00a4*/ 	.word	0x000003e0


	//   ....[10]....
        /*00a8*/ 	.word	0x00000660


	//   ....[11]....
        /*00ac*/ 	.word	0x000006b0


	//   ....[12]....
        /*00b0*/ 	.word	0x00000740


	//   ....[13]....
        /*00b4*/ 	.word	0x00000790


	//   ....[14]....
        /*00b8*/ 	.word	0x00000820


	//   ....[15]....
        /*00bc*/ 	.word	0x00000870


	//   ....[16]....
        /*00c0*/ 	.word	0x00000900


	//   ....[17]....
        /*00c4*/ 	.word	0x00000950


	//   ....[18]....
        /*00c8*/ 	.word	0x000009e0


	//   ....[19]....
        /*00cc*/ 	.word	0x00000a30


	//----- nvinfo : EIATTR_VRC_CTA_INIT_COUNT
	.align		4
.L_134:
        /*00d0*/ 	.byte	0x02, 0x4a
	.zero		1
	.zero		1


	//----- nvinfo : EIATTR_EXIT_INSTR_OFFSETS
	.align		4
        /*00d4*/ 	.byte	0x04, 0x1c
        /*00d6*/ 	.short	(.L_136 - .L_135)


	//   ....[0]....
.L_135:
        /*00d8*/ 	.word	0x000005d0


	//   ....[1]....
        /*00dc*/ 	.word	0x00000600


	//----- nvinfo : EIATTR_CRS_STACK_SIZE
	.align		4
.L_136:
        /*00e0*/ 	.byte	0x04, 0x1e
        /*00e2*/ 	.short	(.L_138 - .L_137)
.L_137:
        /*00e4*/ 	.word	0x00000000


	//----- nvinfo : EIATTR_CBANK_PARAM_SIZE
	.align		4
.L_138:
        /*00e8*/ 	.byte	0x03, 0x19
        /*00ea*/ 	.short	0x0008


	//----- nvinfo : EIATTR_PARAM_CBANK
	.align		4
        /*00ec*/ 	.byte	0x04, 0x0a
        /*00ee*/ 	.short	(.L_140 - .L_139)
	.align		4
.L_139:
        /*00f0*/ 	.word	index@(.nv.constant0._ZN3cub18CUB_300001_SM_10006detail10radix_sort33DeviceRadixSortExclusiveSumKernelINS1_5radix10policy_hubIiiyE10Policy1000EyEEvPT0_)
        /*00f4*/ 	.short	0x0380
        /*00f6*/ 	.short	0x0008


	//----- nvinfo : EIATTR_SW_WAR
	.align		4
.L_140:
        /*00f8*/ 	.byte	0x04, 0x36
        /*00fa*/ 	.short	(.L_142 - .L_141)
.L_141:
        /*00fc*/ 	.word	0x00000008
.L_142:


//--------------------- .nv.info._ZN3cub18CUB_300001_SM_10006detail10radix_sort30DeviceRadixSortHistogramKernelINS1_5radix10policy_hubIiiyE10Policy1000ELNS0_9SortOrderE0EiyNS1_21identity_decomposer_tEEEvPT2_PKT1_SA_iiT3_ --------------------------
	.section	.nv.info._ZN3cub18CUB_300001_SM_10006detail10radix_sort30DeviceRadixSortHistogramKernelINS1_5radix10policy_hubIiiyE10Policy1000ELNS0_9SortOrderE0EiyNS1_21identity_decomposer_tEEEvPT2_PKT1_SA_iiT3_,"",@"SHT_CUDA_INFO"
	.sectionflags	@""
	.align	4


	//----- nvinfo : EIATTR_CUDA_API_VERSION
	.align		4
        /*0000*/ 	.byte	0x04, 0x37
        /*0002*/ 	.short	(.L_144 - .L_143)
.L_143:
        /*0004*/ 	.word	0x00000082


	//----- nvinfo : EIATTR_KPARAM_INFO
	.align		4
.L_144:
        /*0008*/ 	.byte	0x04, 0x17
        /*000a*/ 	.short	(.L_146 - .L_145)
.L_145:
        /*000c*/ 	.word	0x00000000
        /*0010*/ 	.short	0x0005
        /*0012*/ 	.short	0x0020
        /*0014*/ 	.byte	0x00, 0xf0, 0x05, 0x00


	//----- nvinfo : EIATTR_KPARAM_INFO
	.align		4
.L_146:
        /*0018*/ 	.byte	0x04, 0x17
        /*001a*/ 	.short	(.L_148 - .L_147)
.L_147:
        /*001c*/ 	.word	0x00000000
        /*0020*/ 	.short	0x0004
        /*0022*/ 	.short	0x001c
        /*0024*/ 	.byte	0x00, 0xf0, 0x11, 0x00


	//----- nvinfo : EIATTR_KPARAM_INFO
	.align		4
.L_148:
        /*0028*/ 	.byte	0x04, 0x17
        /*002a*/ 	.short	(.L_150 - .L_149)
.L_149:
        /*002c*/ 	.word	0x00000000
        /*0030*/ 	.short	0x0003
        /*0032*/ 	.short	0x0018
        /*0034*/ 	.byte	0x00, 0xf0, 0x11, 0x00


	//----- nvinfo : EIATTR_KPARAM_INFO
	.align		4
.L_150:
        /*0038*/ 	.byte	0x04, 0x17
        /*003a*/ 	.short	(.L_152 - .L_151)
.L_151:
        /*003c*/ 	.word	0x00000000
        /*0040*/ 	.short	0x0002
        /*0042*/ 	.short	0x0010
        /*0044*/ 	.byte	0x00, 0xf0, 0x21, 0x00


	//----- nvinfo : EIATTR_KPARAM_INFO
	.align		4
.L_152:
        /*0048*/ 	.byte	0x04, 0x17
        /*004a*/ 	.short	(.L_154 - .L_153)
.L_153:
        /*004c*/ 	.word	0x00000000
        /*0050*/ 	.short	0x0001
        /*0052*/ 	.short	0x0008
        /*0054*/ 	.byte	0x00, 0xf5, 0x21, 0x00


	//----- nvinfo : EIATTR_KPARAM_INFO
	.align		4
.L_154:
        /*0058*/ 	.byte	0x04, 0x17
        /*005a*/ 	.short	(.L_156 - .L_155)
.L_155:
        /*005c*/ 	.word	0x00000000
        /*0060*/ 	.short	0x0000
        /*0062*/ 	.short	0x0000
        /*0064*/ 	.byte	0x00, 0xf5, 0x21, 0x00


	//----- nvinfo : EIATTR_SPARSE_MMA_MASK
	.align		4
.L_156:
        /*0068*/ 	.byte	0x03, 0x50
        /*006a*/ 	.short	0x0000


	//----- nvinfo : EIATTR_MAXREG_COUNT
	.align		4
        /*006c*/ 	.byte	0x03, 0x1b
        /*006e*/ 	.short	0x00ff


	//----- nvinfo : EIATTR_NUM_BARRIERS
	.align		4
        /*0070*/ 	.byte	0x02, 0x4c
        /*0072*/ 	.byte	0x01
	.zero		1


	//----- nvinfo : EIATTR_MERCURY_ISA_VERSION
	.align		4
        /*0074*/ 	.byte	0x03, 0x5f
        /*0076*/ 	.short	0x0101


	//----- nvinfo : EIATTR_VRC_CTA_INIT_COUNT
	.align		4
        /*0078*/ 	.byte	0x02, 0x4a
	.zero		1
	.zero		1


	//----- nvinfo : EIATTR_EXIT_INSTR_OFFSETS
	.align		4
        /*007c*/ 	.byte	0x04, 0x1c
        /*007e*/ 	.short	(.L_158 - .L_157)


	//   ....[0]....
.L_157:
        /*0080*/ 	.word	0x00000040


	//   ....[1]....
        /*0084*/ 	.word	0x00002ee0


	//----- nvinfo : EIATTR_MAX_THREADS
	.align		4
.L_158:
        /*0088*/ 	.byte	0x04, 0x05
        /*008a*/ 	.short	(.L_160 - .L_159)
.L_159:
        /*008c*/ 	.word	0x00000080
        /*0090*/ 	.word	0x00000001
        /*0094*/ 	.word	0x00000001


	//----- nvinfo : EIATTR_CRS_STACK_SIZE
	.align		4
.L_160:
        /*0098*/ 	.byte	0x04, 0x1e
        /*009a*/ 	.short	(.L_162 - .L_161)
.L_161:
        /*009c*/ 	.word	0x00000000


	//----- nvinfo : EIATTR_CBANK_PARAM_SIZE
	.align		4
.L_162:
        /*00a0*/ 	.byte	0x03, 0x19
        /*00a2*/ 	.short	0x0021


	//----- nvinfo : EIATTR_PARAM_CBANK
	.align		4
        /*00a4*/ 	.byte	0x04, 0x0a
        /*00a6*/ 	.short	(.L_164 - .L_163)
	.align		4
.L_163:
        /*00a8*/ 	.word	index@(.nv.constant0._ZN3cub18CUB_300001_SM_10006detail10radix_sort30DeviceRadixSortHistogramKernelINS1_5radix10policy_hubIiiyE10Policy1000ELNS0_9SortOrderE0EiyNS1_21identity_decomposer_tEEEvPT2_PKT1_SA_iiT3_)
        /*00ac*/ 	.short	0x0380
        /*00ae*/ 	.short	0x0021


	//----- nvinfo : EIATTR_SW_WAR
	.align		4
.L_164:
        /*00b0*/ 	.byte	0x04, 0x36
        /*00b2*/ 	.short	(.L_166 - .L_165)
.L_165:
        /*00b4*/ 	.word	0x00000008
.L_166:


//--------------------- .nv.info._ZN3cub18CUB_300001_SM_10006detail10radix_sort31DeviceRadixSortSingleTileKernelINS1_5radix10policy_hubIiiyE10Policy1000ELNS0_9SortOrderE0EiiyNS1_21identity_decomposer_tEEEvPKT1_PSA_PKT2_PSE_T3_iiT4_ --------------------------
	.section	.nv.info._ZN3cub18CUB_300001_SM_10006detail10radix_sort31DeviceRadixSortSingleTileKernelINS1_5radix10policy_hubIiiyE10Policy1000ELNS0_9SortOrderE0EiiyNS1_21identity_decomposer_tEEEvPKT1_PSA_PKT2_PSE_T3_iiT4_,"",@"SHT_CUDA_INFO"
	.sectionflags	@""
	.align	4


	//----- nvinfo : EIATTR_CUDA_API_VERSION
	.align		4
        /*0000*/ 	.byte	0x04, 0x37
        /*0002*/ 	.short	(.L_168 - .L_167)
.L_167:
        /*0004*/ 	.word	0x00000082


	//----- nvinfo : EIATTR_KPARAM_INFO
	.align		4
.L_168:
        /*0008*/ 	.byte	0x04, 0x17
        /*000a*/ 	.short	(.L_170 - .L_169)
.L_169:
        /*000c*/ 	.word	0x00000000
        /*0010*/ 	.short	0x0007
        /*0012*/ 	.short	0x0030
        /*0014*/ 	.byte	0x00, 0xf0, 0x05, 0x00


	//----- nvinfo : EIATTR_KPARAM_INFO
	.align		4
.L_170:
        /*0018*/ 	.byte	0x04, 0x17
        /*001a*/ 	.short	(.L_172 - .L_171)
.L_171:
        /*001c*/ 	.word	0x00000000
        /*0020*/ 	.short	0x0006
        /*0022*/ 	.short	0x002c
        /*0024*/ 	.byte	0x00, 0xf0, 0x11, 0x00


	//----- nvinfo : EIATTR_KPARAM_INFO
	.align		4
.L_172:
        /*0028*/ 	.byte	0x04, 0x17
        /*002a*/ 	.short	(.L_174 - .L_173)
.L_173:
        /*002c*/ 	.word	0x00000000
        /*0030*/ 	.short	0x0005
        /*0032*/ 	.short	0x0028
        /*0034*/ 	.byte	0x00, 0xf0, 0x11, 0x00


	//----- nvinfo : EIATTR_KPARAM_INFO
	.align		4
.L_174:
        /*0038*/ 	.byte	0x04, 0x17
        /*003a*/ 	.short	(.L_176 - .L_175)
.L_175:
        /*003c*/ 	.word	0x00000000
        /*0040*/ 	.short	0x0004
        /*0042*/ 	.short	0x0020
        /*0044*/ 	.byte	0x00, 0xf0, 0x21, 0x00


	//----- nvinfo : EIATTR_KPARAM_INFO
	.align		4
.L_176:
        /*0048*/ 	.byte	0x04, 0x17
        /*004a*/ 	.short	(.L_178 - .L_177)
.L_177:
        /*004c*/ 	.word	0x00000000
        /*0050*/ 	.short	0x0003
        /*0052*/ 	.short	0x0018
        /*0054*/ 	.byte	0x00, 0xf5, 0x21, 0x00


	//----- nvinfo : EIATTR_KPARAM_INFO
	.align		4
.L_178:
        /*0058*/ 	.byte	0x04, 0x17
        /*005a*/ 	.short	(.L_180 - .L_179)
.L_179:
        /*005c*/ 	.word	0x00000000
        /*0060*/ 	.short	0x0002
        /*0062*/ 	.short	0x0010
        /*0064*/ 	.byte	0x00, 0xf5, 0x21, 0x00


	//----- nvinfo : EIATTR_KPARAM_INFO
	.align		4
.L_180:
        /*0068*/ 	.byte	0x04, 0x17
        /*006a*/ 	.short	(.L_182 - .L_181)
.L_181:
        /*006c*/ 	.word	0x00000000
        /*0070*/ 	.short	0x0001
        /*0072*/ 	.short	0x0008
        /*0074*/ 	.byte	0x00, 0xf5, 0x21, 0x00


	//----- nvinfo : EIATTR_KPARAM_INFO
	.align		4
.L_182:
        /*0078*/ 	.byte	0x04, 0x17
        /*007a*/ 	.short	(.L_184 - .L_183)
.L_183:
        /*007c*/ 	.word	0x00000000
        /*0080*/ 	.short	0x0000
        /*0082*/ 	.short	0x0000
        /*0084*/ 	.byte	0x00, 0xf5, 0x21, 0x00


	//----- nvinfo : EIATTR_SPARSE_MMA_MASK
	.align		4
.L_184:
        /*0088*/ 	.byte	0x03, 0x50
        /*008a*/ 	.short	0x0000


	//----- nvinfo : EIATTR_MAXREG_COUNT
	.align		4
        /*008c*/ 	.byte	0x03, 0x1b
        /*008e*/ 	.short	0x00ff


	//----- nvinfo : EIATTR_NUM_BARRIERS
	.align		4
        /*0090*/ 	.byte	0x02, 0x4c
        /*0092*/ 	.byte	0x01
	.zero		1


	//----- nvinfo : EIATTR_MERCURY_ISA_VERSION
	.align		4
        /*0094*/ 	.byte	0x03, 0x5f
        /*0096*/ 	.short	0x0101


	//----- nvinfo : EIATTR_COOP_GROUP_MASK_REGIDS
	.align		4
        /*0098*/ 	.byte	0x04, 0x29
        /*009a*/ 	.short	(.L_186 - .L_185)


	//   ....[0]....
.L_185:
        /*009c*/ 	.word	0xffffffff


	//   ....[1]....
        /*00a0*/ 	.word	0xffffffff


	//   ....[2]....
        /*00a4*/ 	.word	0xffffffff


	//   ....[3]....
        /*00a8*/ 	.word	0xffffffff


	//   ....[4]....
        /*00ac*/ 	.word	0xffffffff


	//----- nvinfo : EIATTR_COOP_GROUP_INSTR_OFFSETS
	.align		4
.L_186:
        /*00b0*/ 	.byte	0x04, 0x28
        /*00b2*/ 	.short	(.L_188 - .L_187)


	//   ....[0]....
.L_187:
        /*00b4*/ 	.word	0x00001e20


	//   ....[1]....
        /*00b8*/ 	.word	0x00001e40


	//   ....[2]....
        /*00bc*/ 	.word	0x00001e60


	//   ....[3]....
        /*00c0*/ 	.word	0x00001e80


	//   ....[4]....
        /*00c4*/ 	.word	0x00001ea0


	//----- nvinfo : EIATTR_VRC_CTA_INIT_COUNT
	.align		4
.L_188:
        /*00c8*/ 	.byte	0x02, 0x4a
	.zero		1
	.zero		1


	//----- nvinfo : EIATTR_EXIT_INSTR_OFFSETS
	.align		4
        /*00cc*/ 	.byte	0x04, 0x1c
        /*00ce*/ 	.short	(.L_190 - .L_189)


	//   ....[0]....
.L_189:
        /*00d0*/ 	.word	0x00003bf0


	//   ....[1]....
        /*00d4*/ 	.word	0x00003c40


	//----- nvinfo : EIATTR_MAX_THREADS
	.align		4
.L_190:
        /*00d8*/ 	.byte	0x04, 0x05
        /*00da*/ 	.short	(.L_192 - .L_191)
.L_191:
        /*00dc*/ 	.word	0x00000100
        /*00e0*/ 	.word	0x00000001
        /*00e4*/ 	.word	0x00000001


	//----- nvinfo : EIATTR_CBANK_PARAM_SIZE
	.align		4
.L_192:
        /*00e8*/ 	.byte	0x03, 0x19
        /*00ea*/ 	.short	0x0031


	//----- nvinfo : EIATTR_PARAM_CBANK
	.align		4
        /*00ec*/ 	.byte	0x04, 0x0a
        /*00ee*/ 	.short	(.L_194 - .L_193)
	.align		4
.L_193:
        /*00f0*/ 	.word	index@(.nv.constant0._ZN3cub18CUB_300001_SM_10006detail10radix_sort31DeviceRadixSortSingleTileKernelINS1_5radix10policy_hubIiiyE10Policy1000ELNS0_9SortOrderE0EiiyNS1_21identity_decomposer_tEEEvPKT1_PSA_PKT2_PSE_T3_iiT4_)
        /*00f4*/ 	.short	0x0380
        /*00f6*/ 	.short	0x0031


	//----- nvinfo : EIATTR_SW_WAR
	.align		4
.L_194:
        /*00f8*/ 	.byte	0x04, 0x36
        /*00fa*/ 	.short	(.L_196 - .L_195)
.L_195:
        /*00fc*/ 	.word	0x00000008
.L_196:


//--------------------- .nv.info._ZN3cub18CUB_300001_SM_10006detail8for_each13static_kernelINS2_12policy_hub_t12policy_500_tEmN6thrust24THRUST_300001_SM_1000_NS8cuda_cub20__uninitialized_fill7functorINS7_10device_ptrIiEEiEEEEvT0_T1_ --------------------------
	.section	.nv.info._ZN3cub18CUB_300001_SM_10006detail8for_each13static_kernelINS2_12policy_hub_t12policy_500_tEmN6thrust24THRUST_300001_SM_1000_NS8cuda_cub20__uninitialized_fill7functorINS7_10device_ptrIiEEiEEEEvT0_T1_,"",@"SHT_CUDA_INFO"
	.sectionflags	@""
	.align	4


	//----- nvinfo : EIATTR_CUDA_API_VERSION
	.align		4
        /*0000*/ 	.byte	0x04, 0x37
        /*0002*/ 	.short	(.L_198 - .L_197)
.L_197:
        /*0004*/ 	.word	0x00000082


	//----- nvinfo : EIATTR_KPARAM_INFO
	.align		4
.L_198:
        /*0008*/ 	.byte	0x04, 0x17
        /*000a*/ 	.short	(.L_200 - .L_199)
.L_199:
        /*000c*/ 	.word	0x00000000
        /*0010*/ 	.short	0x0001
        /*0012*/ 	.short	0x0008
        /*0014*/ 	.byte	0x00, 0xf0, 0x41, 0x00


	//----- nvinfo : EIATTR_KPARAM_INFO
	.align		4
.L_200:
        /*0018*/ 	.byte	0x04, 0x17
        /*001a*/ 	.short	(.L_202 - .L_201)
.L_201:
        /*001c*/ 	.word	0x00000000
        /*0020*/ 	.short	0x0000
        /*0022*/ 	.short	0x0000
        /*0024*/ 	.byte	0x00, 0xf0, 0x21, 0x00


	//----- nvinfo : EIATTR_SPARSE_MMA_MASK
	.align		4
.L_202:
        /*0028*/ 	.byte	0x03, 0x50
        /*002a*/ 	.short	0x0000


	//----- nvinfo : EIATTR_MAXREG_COUNT
	.align		4
        /*002c*/ 	.byte	0x03, 0x1b
        /*002e*/ 	.short	0x00ff


	//----- nvinfo : EIATTR_MERCURY_ISA_VERSION
	.align		4
        /*0030*/ 	.byte	0x03, 0x5f
        /*0032*/ 	.short	0x0101


	//----- nvinfo : EIATTR_VRC_CTA_INIT_COUNT
	.align		4
        /*0034*/ 	.byte	0x02, 0x4a
	.zero		1
	.zero		1


	//----- nvinfo : EIATTR_EXIT_INSTR_OFFSETS
	.align		4
        /*0038*/ 	.byte	0x04, 0x1c
        /*003a*/ 	.short	(.L_204 - .L_203)


	//   ....[0]....
.L_203:
        /*003c*/ 	.word	0x00000130


	//   ....[1]....
        /*0040*/ 	.word	0x00000230


	//   ....[2]....
        /*0044*/ 	.word	0x00000260


	//----- nvinfo : EIATTR_MAX_THREADS
	.align		4
.L_204:
        /*0048*/ 	.byte	0x04, 0x05
        /*004a*/ 	.short	(.L_206 - .L_205)
.L_205:
        /*004c*/ 	.word	0x00000100
        /*0050*/ 	.word	0x00000001
        /*0054*/ 	.word	0x00000001


	//----- nvinfo : EIATTR_CBANK_PARAM_SIZE
	.align		4
.L_206:
        /*0058*/ 	.byte	0x03, 0x19
        /*005a*/ 	.short	0x0018


	//----- nvinfo : EIATTR_PARAM_CBANK
	.align		4
        /*005c*/ 	.byte	0x04, 0x0a
        /*005e*/ 	.short	(.L_208 - .L_207)
	.align		4
.L_207:
        /*0060*/ 	.word	index@(.nv.constant0._ZN3cub18CUB_300001_SM_10006detail8for_each13static_kernelINS2_12policy_hub_t12policy_500_tEmN6thrust24THRUST_300001_SM_1000_NS8cuda_cub20__uninitialized_fill7functorINS7_10device_ptrIiEEiEEEEvT0_T1_)
        /*0064*/ 	.short	0x0380
        /*0066*/ 	.short	0x0018


	//----- nvinfo : EIATTR_SW_WAR
	.align		4
.L_208:
        /*0068*/ 	.byte	0x04, 0x36
        /*006a*/ 	.short	(.L_210 - .L_209)
.L_209:
        /*006c*/ 	.word	0x00000008
.L_210:


//--------------------- .nv.info._ZN3cub18CUB_300001_SM_10006detail11EmptyKernelIvEEvv --------------------------
	.section	.nv.info._ZN3cub18CUB_300001_SM_10006detail11EmptyKernelIvEEvv,"",@"SHT_CUDA_INFO"
	.sectionflags	@""
	.align	4


	//----- nvinfo : EIATTR_CUDA_API_VERSION
	.align		4
        /*0000*/ 	.byte	0x04, 0x37
        /*0002*/ 	.short	(.L_212 - .L_211)
.L_211:
        /*0004*/ 	.word	0x00000082


	//----- nvinfo : EIATTR_SPARSE_MMA_MASK
	.align		4
.L_212:
        /*0008*/ 	.byte	0x03, 0x50
        /*000a*/ 	.short	0x0000


	//----- nvinfo : EIATTR_MAXREG_COUNT
	.align		4
        /*000c*/ 	.byte	0x03, 0x1b
        /*000e*/ 	.short	0x00ff


	//----- nvinfo : EIATTR_MERCURY_ISA_VERSION
	.align		4
        /*0010*/ 	.byte	0x03, 0x5f
        /*0012*/ 	.short	0x0101


	//----- nvinfo : EIATTR_VRC_CTA_INIT_COUNT
	.align		4
        /*0014*/ 	.byte	0x02, 0x4a
	.zero		1
	.zero		1


	//----- nvinfo : EIATTR_EXIT_INSTR_OFFSETS
	.align		4
        /*0018*/ 	.byte	0x04, 0x1c
        /*001a*/ 	.short	(.L_214 - .L_213)


	//   ....[0]....
.L_213:
        /*001c*/ 	.word	0x00000010


	//----- nvinfo : EIATTR_SW_WAR
	.align		4
.L_214:
        /*0020*/ 	.byte	0x04, 0x36
        /*0022*/ 	.short	(.L_216 - .L_215)
.L_215:
        /*0024*/ 	.word	0x00000008
.L_216:


//--------------------- .nv.info._Z20sort_using_cascadingRKi --------------------------
	.section	.nv.info._Z20sort_using_cascadingRKi,"",@"SHT_CUDA_INFO"
	.sectionflags	@""
	.align	4


	//----- nvinfo : EIATTR_CUDA_API_VERSION
	.align		4
        /*0000*/ 	.byte	0x04, 0x37
        /*0002*/ 	.short	(.L_218 - .L_217)
.L_217:
        /*0004*/ 	.word	0x00000082


	//----- nvinfo : EIATTR_KPARAM_INFO
	.align		4
.L_218:
        /*0008*/ 	.byte	0x04, 0x17
        /*000a*/ 	.short	(.L_220 - .L_219)
.L_219:
        /*000c*/ 	.word	0x00000000
        /*0010*/ 	.short	0x0000
        /*0012*/ 	.short	0x0000
        /*0014*/ 	.byte	0x00, 0xf5, 0x21, 0x00


	//----- nvinfo : EIATTR_SPARSE_MMA_MASK
	.align		4
.L_220:
        /*0018*/ 	.byte	0x03, 0x50
        /*001a*/ 	.short	0x0000


	//----- nvinfo : EIATTR_MAXREG_COUNT
	.align		4
        /*001c*/ 	.byte	0x03, 0x1b
        /*001e*/ 	.short	0x00ff


	//----- nvinfo : EIATTR_MERCURY_ISA_VERSION
	.align		4
        /*0020*/ 	.byte	0x03, 0x5f
        /*0022*/ 	.short	0x0101


	//----- nvinfo : EIATTR_VRC_CTA_INIT_COUNT
	.align		4
        /*0024*/ 	.byte	0x02, 0x4a
	.zero		1
	.zero		1


	//----- nvinfo : EIATTR_EXIT_INSTR_OFFSETS
	.align		4
        /*0028*/ 	.byte	0x04, 0x1c
        /*002a*/ 	.short	(.L_222 - .L_221)


	//   ....[0]....
.L_221:
        /*002c*/ 	.word	0x00000010


	//----- nvinfo : EIATTR_CBANK_PARAM_SIZE
	.align		4
.L_222:
        /*0030*/ 	.byte	0x03, 0x19
        /*0032*/ 	.short	0x0008


	//----- nvinfo : EIATTR_PARAM_CBANK
	.align		4
        /*0034*/ 	.byte	0x04, 0x0a
        /*0036*/ 	.short	(.L_224 - .L_223)
	.align		4
.L_223:
        /*0038*/ 	.word	index@(.nv.constant0._Z20sort_using_cascadingRKi)
        /*003c*/ 	.short	0x0380
        /*003e*/ 	.short	0x0008


	//----- nvinfo : EIATTR_SW_WAR
	.align		4
.L_224:
        /*0040*/ 	.byte	0x04, 0x36
        /*0042*/ 	.short	(.L_226 - .L_225)
.L_225:
        /*0044*/ 	.word	0x00000008
.L_226:


//--------------------- .nv.callgraph             --------------------------
	.section	.nv.callgraph,"",@"SHT_CUDA_CALLGRAPH"
	.align	4
	.sectionentsize	8
	.align		4
        /*0000*/ 	.word	0x00000000
	.align		4
        /*0004*/ 	.word	0xffffffff
	.align		4
        /*0008*/ 	.word	0x00000000
	.align		4
        /*000c*/ 	.word	0xfffffffe
	.align		4
        /*0010*/ 	.word	0x00000000
	.align		4
        /*0014*/ 	.word	0xfffffffd
	.align		4
        /*0018*/ 	.word	0x00000000
	.align		4
        /*001c*/ 	.word	0xfffffffc


//--------------------- .nv.constant4             --------------------------
	.section	.nv.constant4,"a",@progbits
	.align	8
	.align		8
.nv.constant4:
        /*0000*/ 	.dword	_ZN34_INTERNAL_2081e6cf_4_k_cu_3bbff78c4cuda3std3__45__cpo5beginE
	.align		8
        /*0008*/ 	.dword	_ZN34_INTERNAL_2081e6cf_4_k_cu_3bbff78c4cuda3std3__45__cpo3endE
	.align		8
        /*0010*/ 	.dword	_ZN34_INTERNAL_2081e6cf_4_k_cu_3bbff78c4cuda3std3__45__cpo6cbeginE
	.align		8
        /*0018*/ 	.dword	_ZN34_INTERNAL_2081e6cf_4_k_cu_3bbff78c4cuda3std3__45__cpo4cendE
	.align		8
        /*0020*/ 	.dword	_ZN34_INTERNAL_2081e6cf_4_k_cu_3bbff78c4cuda3std3__45__cpo6rbeginE
	.align		8
        /*0028*/ 	.dword	_ZN34_INTERNAL_2081e6cf_4_k_cu_3bbff78c4cuda3std3__45__cpo4rendE
	.align		8
        /*0030*/ 	.dword	_ZN34_INTERNAL_2081e6cf_4_k_cu_3bbff78c4cuda3std3__45__cpo7crbeginE
	.align		8
        /*0038*/ 	.dword	_ZN34_INTERNAL_2081e6cf_4_k_cu_3bbff78c4cuda3std3__45__cpo5crendE
	.align		8
        /*0040*/ 	.dword	_ZN34_INTERNAL_2081e6cf_4_k_cu_3bbff78c4cuda3std3__436_GLOBAL__N__2081e6cf_4_k_cu_3bbff78c6ignoreE
	.align		8
        /*0048*/ 	.dword	_ZN34_INTERNAL_2081e6cf_4_k_cu_3bbff78c4cuda3std3__419piecewise_constructE
	.align		8
        /*0050*/ 	.dword	_ZN34_INTERNAL_2081e6cf_4_k_cu_3bbff78c4cuda3std3__48in_placeE
	.align		8
        /*0058*/ 	.dword	_ZN34_INTERNAL_2081e6cf_4_k_cu_3bbff78c4cuda3std3__420unreachable_sentinelE
	.align		8
        /*0060*/ 	.dword	_ZN34_INTERNAL_2081e6cf_4_k_cu_3bbff78c4cuda3std3__47nulloptE
	.align		8
        /*0068*/ 	.dword	_ZN34_INTERNAL_2081e6cf_4_k_cu_3bbff78c4cuda3std3__48unexpectE
	.align		8
        /*0070*/ 	.dword	_ZN34_INTERNAL_2081e6cf_4_k_cu_3bbff78c4cuda3std6ranges3__45__cpo4swapE
	.align		8
        /*0078*/ 	.dword	_ZN34_INTERNAL_2081e6cf_4_k_cu_3bbff78c4cuda3std6ranges3__45__cpo9iter_moveE
	.align		8
        /*0080*/ 	.dword	_ZN34_INTERNAL_2081e6cf_4_k_cu_3bbff78c4cuda3std6ranges3__45__cpo5beginE
	.align		8
        /*0088*/ 	.dword	_ZN34_INTERNAL_2081e6cf_4_k_cu_3bbff78c4cuda3std6ranges3__45__cpo3endE
	.align		8
        /*0090*/ 	.dword	_ZN34_INTERNAL_2081e6cf_4_k_cu_3bbff78c4cuda3std6ranges3__45__cpo6cbeginE
	.align		8
        /*0098*/ 	.dword	_ZN34_INTERNAL_2081e6cf_4_k_cu_3bbff78c4cuda3std6ranges3__45__cpo4cendE
	.align		8
        /*00a0*/ 	.dword	_ZN34_INTERNAL_2081e6cf_4_k_cu_3bbff78c4cuda3std6ranges3__45__cpo7advanceE
	.align		8
        /*00a8*/ 	.dword	_ZN34_INTERNAL_2081e6cf_4_k_cu_3bbff78c4cuda3std6ranges3__45__cpo9iter_swapE
	.align		8
        /*00b0*/ 	.dword	_ZN34_INTERNAL_2081e6cf_4_k_cu_3bbff78c4cuda3std6ranges3__45__cpo4nextE
	.align		8
        /*00b8*/ 	.dword	_ZN34_INTERNAL_2081e6cf_4_k_cu_3bbff78c4cuda3std6ranges3__45__cpo4prevE
	.align		8
        /*00c0*/ 	.dword	_ZN34_INTERNAL_2081e6cf_4_k_cu_3bbff78c4cuda3std6ranges3__45__cpo4dataE
	.align		8
        /*00c8*/ 	.dword	_ZN34_INTERNAL_2081e6cf_4_k_cu_3bbff78c4cuda3std6ranges3__45__cpo5cdataE
	.align		8
        /*00d0*/ 	.dword	_ZN34_INTERNAL_2081e6cf_4_k_cu_3bbff78c4cuda3std6ranges3__45__cpo4sizeE
	.align		8
        /*00d8*/ 	.dword	_ZN34_INTERNAL_2081e6cf_4_k_cu_3bbff78c4cuda3std6ranges3__45__cpo5ssizeE
	.align		8
        /*00e0*/ 	.dword	_ZN34_INTERNAL_2081e6cf_4_k_cu_3bbff78c4cuda3std6ranges3__45__cpo8distanceE
	.align		8
        /*00e8*/ 	.dword	_ZN34_INTERNAL_2081e6cf_4_k_cu_3bbff78c6thrust24THRUST_300001_SM_1000_NS8cuda_cub3parE
	.align		8
        /*00f0*/ 	.dword	_ZN34_INTERNAL_2081e6cf_4_k_cu_3bbff78c6thrust24THRUST_300001_SM_1000_NS8cuda_cub10par_nosyncE
	.align		8
        /*00f8*/ 	.dword	_ZN34_INTERNAL_2081e6cf_4_k_cu_3bbff78c6thrust24THRUST_300001_SM_1000_NS6system6detail10sequential3seqE
	.align		8
        /*0100*/ 	.dword	_ZN34_INTERNAL_2081e6cf_4_k_cu_3bbff78c6thrust24THRUST_300001_SM_1000_NS6system3cpp3parE
	.align		8
        /*0108*/ 	.dword	_ZN34_INTERNAL_2081e6cf_4_k_cu_3bbff78c6thrust24THRUST_300001_SM_1000_NS12placeholders2_1E
	.align		8
        /*0110*/ 	.dword	_ZN34_INTERNAL_2081e6cf_4_k_cu_3bbff78c6thrust24THRUST_300001_SM_1000_NS12placeholders2_2E
	.align		8
        /*0118*/ 	.dword	_ZN34_INTERNAL_2081e6cf_4_k_cu_3bbff78c6thrust24THRUST_300001_SM_1000_NS12placeholders2_3E
	.align		8
        /*0120*/ 	.dword	_ZN34_INTERNAL_2081e6cf_4_k_cu_3bbff78c6thrust24THRUST_300001_SM_1000_NS12placeholders2_4E
	.align		8
        /*0128*/ 	.dword	_ZN34_INTERNAL_2081e6cf_4_k_cu_3bbff78c6thrust24THRUST_300001_SM_1000_NS12placeholders2_5E
	.align		8
        /*0130*/ 	.dword	_ZN34_INTERNAL_2081e6cf_4_k_cu_3bbff78c6thrust24THRUST_300001_SM_1000_NS12placeholders2_6E
	.align		8
        /*0138*/ 	.dword	_ZN34_INTERNAL_2081e6cf_4_k_cu_3bbff78c6thrust24THRUST_300001_SM_1000_NS12placeholders2_7E
	.align		8
        /*0140*/ 	.dword	_ZN34_INTERNAL_2081e6cf_4_k_cu_3bbff78c6thrust24THRUST_300001_SM_1000_NS12placeholders2_8E
	.align		8
        /*0148*/ 	.dword	_ZN34_INTERNAL_2081e6cf_4_k_cu_3bbff78c6thrust24THRUST_300001_SM_1000_NS12placeholders2_9E
	.align		8
        /*0150*/ 	.dword	_ZN34_INTERNAL_2081e6cf_4_k_cu_3bbff78c6thrust24THRUST_300001_SM_1000_NS12placeholders3_10E
	.align		8
        /*0158*/ 	.dword	_ZN34_INTERNAL_2081e6cf_4_k_cu_3bbff78c6thrust24THRUST_300001_SM_1000_NS3seqE
	.align		8
        /*0160*/ 	.dword	_ZN34_INTERNAL_2081e6cf_4_k_cu_3bbff78c6thrust24THRUST_300001_SM_1000_NS6deviceE


//--------------------- .text._ZN3cub18CUB_300001_SM_10006detail10radix_sort29DeviceRadixSortOnesweepKernelINS1_5radix10policy_hubIiiyE10Policy1000ELNS0_9SortOrderE0EiiyiiNS1_21identity_decomposer_tEEEvPT5_SB_PT3_PKSC_PT1_PKSG_PT2_PKSK_T4_iiT6_ --------------------------
	.section	.text._ZN3cub18CUB_300001_SM_10006detail10radix_sort29DeviceRadixSortOnesweepKernelINS1_5radix10policy_hubIiiyE10Policy1000ELNS0_9SortOrderE0EiiyiiNS1_21identity_decomposer_tEEEvPT5_SB_PT3_PKSC_PT1_PKSG_PT2_PKSK_T4_iiT6_,"ax",@progbits
	.align	128
        .global         _ZN3cub18CUB_300001_SM_10006detail10radix_sort29DeviceRadixSortOnesweepKernelINS1_5radix10policy_hubIiiyE10Policy1000ELNS0_9SortOrderE0EiiyiiNS1_21identity_decomposer_tEEEvPT5_SB_PT3_PKSC_PT1_PKSG_PT2_PKSK_T4_iiT6_
        .type           _ZN3cub18CUB_300001_SM_10006detail10radix_sort29DeviceRadixSortOnesweepKernelINS1_5radix10policy_hubIiiyE10Policy1000ELNS0_9SortOrderE0EiiyiiNS1_21identity_decomposer_tEEEvPT5_SB_PT3_PKSC_PT1_PKSG_PT2_PKSK_T4_iiT6_,@function
        .size           _ZN3cub18CUB_300001_SM_10006detail10radix_sort29DeviceRadixSortOnesweepKernelINS1_5radix10policy_hubIiiyE10Policy1000ELNS0_9SortOrderE0EiiyiiNS1_21identity_decomposer_tEEEvPT5_SB_PT3_PKSC_PT1_PKSG_PT2_PKSK_T4_iiT6_,(.L_x_228 - _ZN3cub18CUB_300001_SM_10006detail10radix_sort29DeviceRadixSortOnesweepKernelINS1_5radix10policy_hubIiiyE10Policy1000ELNS0_9SortOrderE0EiiyiiNS1_21identity_decomposer_tEEEvPT5_SB_PT3_PKSC_PT1_PKSG_PT2_PKSK_T4_iiT6_)
        .other          _ZN3cub18CUB_300001_SM_10006detail10radix_sort29DeviceRadixSortOnesweepKernelINS1_5radix10policy_hubIiiyE10Policy1000ELNS0_9SortOrderE0EiiyiiNS1_21identity_decomposer_tEEEvPT5_SB_PT3_PKSC_PT1_PKSG_PT2_PKSK_T4_iiT6_,@"STO_CUDA_ENTRY STV_DEFAULT"
_ZN3cub18CUB_300001_SM_10006detail10radix_sort29DeviceRadixSortOnesweepKernelINS1_5radix10policy_hubIiiyE10Policy1000ELNS0_9SortOrderE0EiiyiiNS1_21identity_decomposer_tEEEvPT5_SB_PT3_PKSC_PT1_PKSG_PT2_PKSK_T4_iiT6_:
.text._ZN3cub18CUB_300001_SM_10006detail10radix_sort29DeviceRadixSortOnesweepKernelINS1_5radix10policy_hubIiiyE10Policy1000ELNS0_9SortOrderE0EiiyiiNS1_21identity_decomposer_tEEEvPT5_SB_PT3_PKSC_PT1_PKSG_PT2_PKSK_T4_iiT6_:
[----:B------:R-:W-:Y:S01]  /*0000*/  LDC R1, c[0x0][0x37c] ;  /* 0x0000df00ff017b82 */ /* 0x000fe20000000800 */
[----:B------:R-:W0:Y:S01]  /*0010*/  S2R R3, SR_TID.X ;  /* 0x0000000000037919 */ /* 0x000e220000002100 */
[----:B------:R-:W-:Y:S01]  /*0020*/  MOV R7, 0x400 ;  /* 0x0000040000077802 */ /* 0x000fe20000000f00 */
[----:B------:R-:W1:Y:S01]  /*0030*/  LDCU.64 UR6, c[0x0][0x358] ;  /* 0x00006b00ff0677ac */ /* 0x000e620008000a00 */
[----:B------:R-:W-:Y:S01]  /*0040*/  BSSY.RECONVERGENT B0, `(.L_x_0) ;  /* 0x000000c000007945 */ /* 0x000fe20003800200 */
[----:B------:R-:W2:Y:S01]  /*0050*/  S2R R0, SR_CgaCtaId ;  /* 0x0000000000007919 */ /* 0x000ea20000008800 */
[----:B0-----:R-:W-:Y:S02]  /*0060*/  ISETP.NE.AND P0, PT, R3, RZ, PT ;  /* 0x000000ff0300720c */ /* 0x001fe40003f05270 */
[----:B--2---:R-:W-:-:S11]  /*0070*/  LEA R7, R0, R7, 0x18 ;  /* 0x0000000700077211 */ /* 0x004fd600078ec0ff */
[----:B-1----:R-:W-:Y:S05]  /*0080*/  @P0 BRA `(.L_x_1) ;  /* 0x00000000001c0947 */ /* 0x002fea0003800000 */
[----:B------:R-:W0:Y:S01]  /*0090*/  LDC.64 R4, c[0x0][0x388] ;  /* 0x0000e200ff047b82 */ /* 0x000e220000000a00 */
[----:B------:R-:W-:-:S05]  /*00a0*/  IMAD.MOV.U32 R9, RZ, RZ, 0x1 ;  /* 0x00000001ff097424 */ /* 0x000fca00078e00ff */
[----:B0-----:R-:W2:Y:S02]  /*00b0*/  ATOMG.E.ADD.STRONG.GPU PT, R4, desc[UR6][R4.64], R9 ;  /* 0x80000009040479a8 */ /* 0x001ea400081ef106 */
[----:B------:R-:W0:Y:S01]  /*00c0*/  S2UR UR5, SR_CgaCtaId ;  /* 0x00000000000579c3 */ /* 0x000e220000008800 */
[----:B------:R-:W-:Y:S02]  /*00d0*/  UMOV UR4, 0x400 ;  /* 0x0000040000047882 */ /* 0x000fe40000000000 */
[----:B0-----:R-:W-:-:S09]  /*00e0*/  ULEA UR4, UR5, UR4, 0x18 ;  /* 0x0000000405047291 */ /* 0x001fd2000f8ec0ff */
[----:B--2---:R0:W-:Y:S03]  /*00f0*/  STS [UR4+0x6600], R4 ;  /* 0x00660004ff007988 */ /* 0x0041e60008000804 */
.L_x_1:
[----:B------:R-:W-:Y:S05]  /*0100*/  BSYNC.RECONVERGENT B0 ;  /* 0x0000000000007941 */ /* 0x000fea0003800200 */
.L_x_0:
[----:B------:R-:W-:Y:S06]  /*0110*/  BAR.SYNC.DEFER_BLOCKING 0x0 ;  /* 0x0000000000007b1d */ /* 0x000fec0000010000 */
[----:B------:R-:W1:Y:S01]  /*0120*/  LDCU UR4, c[0x0][0x3c0] ;  /* 0x00007800ff0477ac */ /* 0x000e620008000800 */
[----:B------:R-:W2:Y:S01]  /*0130*/  S2R R24, SR_LANEID ;  /* 0x0000000000187919 */ /* 0x000ea20000000000 */
[----:B------:R-:W3:Y:S02]  /*0140*/  LDS R42, [R7+0x6600] ;  /* 0x00660000072a7984 */ /* 0x000ee40000000800 */
[----:B---3--:R-:W-:-:S04]  /*0150*/  IMAD R0, R42, 0x1980, RZ ;  /* 0x000019802a007824 */ /* 0x008fc800078e02ff */
[----:B------:R-:W-:Y:S01]  /*0160*/  VIADD R47, R0, 0x1980 ;  /* 0x00001980002f7836 */ /* 0x000fe20000000000 */
[----:B------:R-:W-:-:S04]  /*0170*/  SHF.R.S32.HI R9, RZ, 0x1f, R0 ;  /* 0x0000001fff097819 */ /* 0x000fc80000011400 */
[----:B-1----:R-:W-:-:S13]  /*0180*/  ISETP.GT.AND P0, PT, R47, UR4, PT ;  /* 0x000000042f007c0c */ /* 0x002fda000bf04270 */
[----:B--2---:R-:W-:Y:S05]  /*0190*/  @P0 BRA `(.L_x_2) ;  /* 0x0000000000680947 */ /* 0x004fea0003800000 */
[----:B------:R-:W1:Y:S01]  /*01a0*/  LDCU.64 UR4, c[0x0][0x3a8] ;  /* 0x00007500ff0477ac */ /* 0x000e620008000a00 */
[C---:B0-----:R-:W-:Y:S02]  /*01b0*/  LOP3.LUT R4, R3.reuse, 0x1f, RZ, 0xc0, !PT ;  /* 0x0000001f03047812 */ /* 0x041fe400078ec0ff */
[----:B------:R-:W-:-:S05]  /*01c0*/  LOP3.LUT R41, R3, 0x3e0, RZ, 0xc0, !PT ;  /* 0x000003e003297812 */ /* 0x000fca00078ec0ff */
[----:B------:R-:W-:-:S05]  /*01d0*/  IMAD R5, R41, 0x11, R4 ;  /* 0x0000001129057824 */ /* 0x000fca00078e0204 */
[----:B------:R-:W-:-:S05]  /*01e0*/  IADD3 R5, P0, PT, R0, R5, RZ ;  /* 0x0000000500057210 */ /* 0x000fca0007f1e0ff */
[----:B------:R-:W-:Y:S01]  /*01f0*/  IMAD.X R0, RZ, RZ, R9, P0 ;  /* 0x000000ffff007224 */ /* 0x000fe200000e0609 */
[----:B-1----:R-:W-:-:S04]  /*0200*/  LEA R8, P0, R5, UR4, 0x2 ;  /* 0x0000000405087c11 */ /* 0x002fc8000f8010ff */
[----:B------:R-:W-:-:S05]  /*0210*/  LEA.HI.X R9, R5, UR5, R0, 0x2, P0 ;  /* 0x0000000505097c11 */ /* 0x000fca00080f1400 */
[----:B------:R0:W5:Y:S04]  /*0220*/  LDG.E R28, desc[UR6][R8.64] ;  /* 0x00000006081c7981 */ /* 0x000168000c1e1900 */
        /* <DEDUP_REMOVED lines=15> */
[----:B------:R0:W5:Y:S01]  /*0320*/  LDG.E R46, desc[UR6][R8.64+0x800] ;  /* 0x00080006082e7981 */ /* 0x000162000c1e1900 */
[----:B------:R-:W-:Y:S05]  /*0330*/  BRA `(.L_x_3) ;  /* 0x0000000400307947 */ /* 0x000fea0003800000 */
.L_x_2:
[----:B------:R-:W1:Y:S01]  /*0340*/  LDCU.64 UR8, c[0x0][0x3a8] ;  /* 0x00007500ff0877ac */ /* 0x000e620008000a00 */
[C---:B0-----:R-:W-:Y:S01]  /*0350*/  LOP3.LUT R4, R3.reuse, 0x1f, RZ, 0xc0, !PT ;  /* 0x0000001f03047812 */ /* 0x041fe200078ec0ff */
[----:B------:R-:W-:Y:S01]  /*0360*/  IMAD.MOV.U32 R28, RZ, RZ, 0x7fffffff ;  /* 0x7fffffffff1c7424 */ /* 0x000fe200078e00ff */
[----:B------:R-:W-:Y:S02]  /*0370*/  LOP3.LUT R41, R3, 0x3e0, RZ, 0xc0, !PT ;  /* 0x000003e003297812 */ /* 0x000fe400078ec0ff */
[----:B------:R-:W-:-:S03]  /*0380*/  IADD3 R5, PT, PT, -R0, UR4, RZ ;  /* 0x0000000400057c10 */ /* 0x000fc6000fffe1ff */
[----:B------:R-:W-:-:S04]  /*0390*/  IMAD R10, R41, 0x11, R4 ;  /* 0x00000011290a7824 */ /* 0x000fc800078e0204 */
[----:B------:R-:W-:Y:S01]  /*03a0*/  VIADD R8, R10, 0x40 ;  /* 0x000000400a087836 */ /* 0x000fe20000000000 */
[----:B------:R-:W-:Y:S01]  /*03b0*/  IADD3 R11, P0, PT, R0, R10, RZ ;  /* 0x0000000a000b7210 */ /* 0x000fe20007f1e0ff */
[C---:B------:R-:W-:Y:S01]  /*03c0*/  VIADD R0, R10.reuse, 0x60 ;  /* 0x000000600a007836 */ /* 0x040fe20000000000 */
[CC--:B------:R-:W-:Y:S01]  /*03d0*/  ISETP.GE.AND P2, PT, R10.reuse, R5.reuse, PT ;  /* 0x000000050a00720c */ /* 0x0c0fe20003f46270 */
[----:B------:R-:W-:Y:S01]  /*03e0*/  VIADD R6, R10, 0x20 ;  /* 0x000000200a067836 */ /* 0x000fe20000000000 */
[-C--:B------:R-:W-:Y:S01]  /*03f0*/  ISETP.GE.AND P4, PT, R8, R5.reuse, PT ;  /* 0x000000050800720c */ /* 0x080fe20003f86270 */
[----:B------:R-:W-:Y:S01]  /*0400*/  IMAD.X R12, RZ, RZ, R9, P0 ;  /* 0x000000ffff0c7224 */ /* 0x000fe200000e0609 */
[-C--:B------:R-:W-:Y:S01]  /*0410*/  ISETP.GE.AND P5, PT, R0, R5.reuse, PT ;  /* 0x000000050000720c */ /* 0x080fe20003fa6270 */
[----:B------:R-:W-:Y:S01]  /*0420*/  VIADD R0, R10, 0xa0 ;  /* 0x000000a00a007836 */ /* 0x000fe20000000000 */
[C---:B-1----:R-:W-:Y:S02]  /*0430*/  LEA R8, P0, R11.reuse, UR8, 0x2 ;  /* 0x000000080b087c11 */ /* 0x042fe4000f8010ff */
[----:B------:R-:W-:Y:S01]  /*0440*/  ISETP.GE.AND P3, PT, R6, R5, PT ;  /* 0x000000050600720c */ /* 0x000fe20003f66270 */
[----:B------:R-:W-:Y:S01]  /*0450*/  VIADD R6, R10, 0x80 ;  /* 0x000000800a067836 */ /* 0x000fe20000000000 */
[----:B------:R-:W-:-:S02]  /*0460*/  LEA.HI.X R9, R11, UR9, R12, 0x2, P0 ;  /* 0x000000090b097c11 */ /* 0x000fc400080f140c */
[-C--:B------:R-:W-:Y:S01]  /*0470*/  ISETP.GE.AND P0, PT, R0, R5.reuse, PT ;  /* 0x000000050000720c */ /* 0x080fe20003f06270 */
[----:B------:R-:W-:Y:S01]  /*0480*/  VIADD R0, R10, 0xe0 ;  /* 0x000000e00a007836 */ /* 0x000fe20000000000 */
[-C--:B------:R-:W-:Y:S01]  /*0490*/  ISETP.GE.AND P6, PT, R6, R5.reuse, PT ;  /* 0x000000050600720c */ /* 0x080fe20003fc6270 */
[----:B------:R1:W5:Y:S01]  /*04a0*/  @!P2 LDG.E R28, desc[UR6][R8.64] ;  /* 0x00000006081ca981 */ /* 0x000362000c1e1900 */
[----:B------:R-:W-:Y:S02]  /*04b0*/  IMAD.MOV.U32 R29, RZ, RZ, 0x7fffffff ;  /* 0x7fffffffff1d7424 */ /* 0x000fe400078e00ff */
[-C--:B------:R-:W-:Y:S01]  /*04c0*/  ISETP.GE.AND P2, PT, R0, R5.reuse, PT ;  /* 0x000000050000720c */ /* 0x080fe20003f46270 */
[C---:B------:R-:W-:Y:S02]  /*04d0*/  VIADD R0, R10.reuse, 0x100 ;  /* 0x000001000a007836 */ /* 0x040fe40000000000 */
[----:B------:R-:W-:Y:S01]  /*04e0*/  VIADD R6, R10, 0xc0 ;  /* 0x000000c00a067836 */ /* 0x000fe20000000000 */
[----:B------:R1:W5:Y:S01]  /*04f0*/  @!P3 LDG.E R29, desc[UR6][R8.64+0x80] ;  /* 0x00008006081db981 */ /* 0x000362000c1e1900 */
[----:B------:R-:W-:Y:S01]  /*0500*/  IMAD.MOV.U32 R31, RZ, RZ, 0x7fffffff ;  /* 0x7fffffffff1f7424 */ /* 0x000fe200078e00ff */
[-C--:B------:R-:W-:Y:S01]  /*0510*/  ISETP.GE.AND P3, PT, R0, R5.reuse, PT ;  /* 0x000000050000720c */ /* 0x080fe20003f66270 */
[----:B------:R-:W-:Y:S01]  /*0520*/  VIADD R0, R10, 0x140 ;  /* 0x000001400a007836 */ /* 0x000fe20000000000 */
[----:B------:R-:W-:Y:S01]  /*0530*/  ISETP.GE.AND P1, PT, R6, R5, PT ;  /* 0x000000050600720c */ /* 0x000fe20003f26270 */
[----:B------:R-:W-:-:S02]  /*0540*/  IMAD.MOV.U32 R32, RZ, RZ, 0x7fffffff ;  /* 0x7fffffffff207424 */ /* 0x000fc400078e00ff */
[----:B------:R1:W5:Y:S01]  /*0550*/  @!P5 LDG.E R31, desc[UR6][R8.64+0x180] ;  /* 0x00018006081fd981 */ /* 0x000362000c1e1900 */
[-C--:B------:R-:W-:Y:S01]  /*0560*/  ISETP.GE.AND P5, PT, R0, R5.reuse, PT ;  /* 0x000000050000720c */ /* 0x080fe20003fa6270 */
[C---:B------:R-:W-:Y:S02]  /*0570*/  VIADD R0, R10.reuse, 0x160 ;  /* 0x000001600a007836 */ /* 0x040fe40000000000 */
[----:B------:R-:W-:Y:S01]  /*0580*/  IMAD.MOV.U32 R30, RZ, RZ, 0x7fffffff ;  /* 0x7fffffffff1e7424 */ /* 0x000fe200078e00ff */
[----:B------:R1:W5:Y:S01]  /*0590*/  @!P6 LDG.E R32, desc[UR6][R8.64+0x200] ;  /* 0x000200060820e981 */ /* 0x000362000c1e1900 */
[----:B------:R-:W-:Y:S01]  /*05a0*/  VIADD R6, R10, 0x120 ;  /* 0x000001200a067836 */ /* 0x000fe20000000000 */
[-C--:B------:R-:W-:Y:S01]  /*05b0*/  ISETP.GE.AND P6, PT, R0, R5.reuse, PT ;  /* 0x000000050000720c */ /* 0x080fe20003fc6270 */
[----:B------:R-:W-:Y:S02]  /*05c0*/  IMAD.MOV.U32 R34, RZ, RZ, 0x7fffffff ;  /* 0x7fffffffff227424 */ /* 0x000fe400078e00ff */
[----:B------:R-:W-:Y:S01]  /*05d0*/  VIADD R0, R10, 0x1a0 ;  /* 0x000001a00a007836 */ /* 0x000fe20000000000 */
[----:B------:R1:W5:Y:S01]  /*05e0*/  @!P4 LDG.E R30, desc[UR6][R8.64+0x100] ;  /* 0x00010006081ec981 */ /* 0x000362000c1e1900 */
[----:B------:R-:W-:Y:S01]  /*05f0*/  ISETP.GE.AND P4, PT, R6, R5, PT ;  /* 0x000000050600720c */ /* 0x000fe20003f86270 */
[----:B------:R-:W-:-:S02]  /*0600*/  IMAD.MOV.U32 R33, RZ, RZ, 0x7fffffff ;  /* 0x7fffffffff217424 */ /* 0x000fc400078e00ff */
[----:B------:R1:W5:Y:S01]  /*0610*/  @!P1 LDG.E R34, desc[UR6][R8.64+0x300] ;  /* 0x0003000608229981 */ /* 0x000362000c1e1900 */
[----:B------:R-:W-:Y:S01]  /*0620*/  IMAD.MOV.U32 R35, RZ, RZ, 0x7fffffff ;  /* 0x7fffffffff237424 */ /* 0x000fe200078e00ff */
[-C--:B------:R-:W-:Y:S01]  /*0630*/  ISETP.GE.AND P1, PT, R0, R5.reuse, PT ;  /* 0x000000050000720c */ /* 0x080fe20003f26270 */
[C---:B------:R-:W-:Y:S01]  /*0640*/  VIADD R6, R10.reuse, 0x180 ;  /* 0x000001800a067836 */ /* 0x040fe20000000000 */
[----:B------:R1:W5:Y:S01]  /*0650*/  @!P0 LDG.E R33, desc[UR6][R8.64+0x280] ;  /* 0x0002800608218981 */ /* 0x000362000c1e1900 */
[----:B------:R-:W-:Y:S02]  /*0660*/  VIADD R0, R10, 0x1c0 ;  /* 0x000001c00a007836 */ /* 0x000fe40000000000 */
[----:B------:R-:W-:Y:S01]  /*0670*/  IMAD.MOV.U32 R36, RZ, RZ, 0x7fffffff ;  /* 0x7fffffffff247424 */ /* 0x000fe200078e00ff */
[----:B------:R1:W5:Y:S01]  /*0680*/  @!P2 LDG.E R35, desc[UR6][R8.64+0x380] ;  /* 0x000380060823a981 */ /* 0x000362000c1e1900 */
[----:B------:R-:W-:Y:S01]  /*0690*/  IMAD.MOV.U32 R37, RZ, RZ, 0x7fffffff ;  /* 0x7fffffffff257424 */ /* 0x000fe200078e00ff */
[-C--:B------:R-:W-:Y:S01]  /*06a0*/  ISETP.GE.AND P0, PT, R6, R5.reuse, PT ;  /* 0x000000050600720c */ /* 0x080fe20003f06270 */
[----:B------:R-:W-:Y:S01]  /*06b0*/  VIADD R6, R10, 0x1e0 ;  /* 0x000001e00a067836 */ /* 0x000fe20000000000 */
[-C--:B------:R-:W-:Y:S01]  /*06c0*/  ISETP.GE.AND P2, PT, R0, R5.reuse, PT ;  /* 0x000000050000720c */ /* 0x080fe20003f46270 */
[----:B------:R-:W-:Y:S01]  /*06d0*/  VIADD R0, R10, 0x200 ;  /* 0x000002000a007836 */ /* 0x000fe20000000000 */
[----:B------:R1:W5:Y:S02]  /*06e0*/  @!P3 LDG.E R36, desc[UR6][R8.64+0x400] ;  /* 0x000400060824b981 */ /* 0x000364000c1e1900 */
[----:B------:R-:W-:-:S02]  /*06f0*/  ISETP.GE.AND P3, PT, R6, R5, PT ;  /* 0x000000050600720c */ /* 0x000fc40003f66270 */
[----:B------:R1:W5:Y:S01]  /*0700*/  @!P4 LDG.E R37, desc[UR6][R8.64+0x480] ;  /* 0x000480060825c981 */ /* 0x000362000c1e1900 */
[----:B------:R-:W-:Y:S01]  /*0710*/  ISETP.GE.AND P4, PT, R0, R5, PT ;  /* 0x000000050000720c */ /* 0x000fe20003f86270 */
[----:B------:R-:W-:Y:S02]  /*0720*/  IMAD.MOV.U32 R38, RZ, RZ, 0x7fffffff ;  /* 0x7fffffffff267424 */ /* 0x000fe400078e00ff */
[----:B------:R-:W-:Y:S02]  /*0730*/  IMAD.MOV.U32 R39, RZ, RZ, 0x7fffffff ;  /* 0x7fffffffff277424 */ /* 0x000fe400078e00ff */
[----:B------:R-:W-:Y:S02]  /*0740*/  IMAD.MOV.U32 R40, RZ, RZ, 0x7fffffff ;  /* 0x7fffffffff287424 */ /* 0x000fe400078e00ff */
[----:B------:R-:W-:Y:S01]  /*0750*/  IMAD.MOV.U32 R43, RZ, RZ, 0x7fffffff ;  /* 0x7fffffffff2b7424 */ /* 0x000fe200078e00ff */
[----:B------:R1:W5:Y:S01]  /*0760*/  @!P5 LDG.E R38, desc[UR6][R8.64+0x500] ;  /* 0x000500060826d981 */ /* 0x000362000c1e1900 */
[----:B------:R-:W-:-:S02]  /*0770*/  IMAD.MOV.U32 R44, RZ, RZ, 0x7fffffff ;  /* 0x7fffffffff2c7424 */ /* 0x000fc400078e00ff */
[----:B------:R-:W-:Y:S01]  /*0780*/  IMAD.MOV.U32 R45, RZ, RZ, 0x7fffffff ;  /* 0x7fffffffff2d7424 */ /* 0x000fe200078e00ff */
[----:B------:R1:W5:Y:S01]  /*0790*/  @!P6 LDG.E R39, desc[UR6][R8.64+0x580] ;  /* 0x000580060827e981 */ /* 0x000362000c1e1900 */
[----:B------:R-:W-:-:S03]  /*07a0*/  IMAD.MOV.U32 R46, RZ, RZ, 0x7fffffff ;  /* 0x7fffffffff2e7424 */ /* 0x000fc600078e00ff */
[----:B------:R1:W5:Y:S04]  /*07b0*/  @!P0 LDG.E R40, desc[UR6][R8.64+0x600] ;  /* 0x0006000608288981 */ /* 0x000368000c1e1900 */
[----:B------:R1:W5:Y:S04]  /*07c0*/  @!P1 LDG.E R43, desc[UR6][R8.64+0x680] ;  /* 0x00068006082b9981 */ /* 0x000368000c1e1900 */
[----:B------:R1:W5:Y:S04]  /*07d0*/  @!P2 LDG.E R44, desc[UR6][R8.64+0x700] ;  /* 0x00070006082ca981 */ /* 0x000368000c1e1900 */
[----:B------:R1:W5:Y:S04]  /*07e0*/  @!P3 LDG.E R45, desc[UR6][R8.64+0x780] ;  /* 0x00078006082db981 */ /* 0x000368000c1e1900 */
[----:B------:R1:W5:Y:S02]  /*07f0*/  @!P4 LDG.E R46, desc[UR6][R8.64+0x800] ;  /* 0x00080006082ec981 */ /* 0x000364000c1e1900 */
.L_x_3:
[----:B------:R-:W-:Y:S01]  /*0800*/  VIMNMX R5, PT, PT, R24, 0xe0, !PT ;  /* 0x000000e018057848 */ /* 0x000fe20007fe0100 */
[----:B------:R-:W2:Y:S01]  /*0810*/  LDCU UR4, c[0x0][0x3c8] ;  /* 0x00007900ff0477ac */ /* 0x000ea20008000800 */
[----:B------:R-:W-:Y:S01]  /*0820*/  SHF.R.U32.HI R0, RZ, 0x5, R3 ;  /* 0x00000005ff007819 */ /* 0x000fe20000011603 */
[----:B------:R-:W-:Y:S01]  /*0830*/  BSSY.RECONVERGENT B0, `(.L_x_4) ;  /* 0x0000025000007945 */ /* 0x000fe20003800200 */
[--C-:B------:R-:W-:Y:S01]  /*0840*/  IADD3 R5, PT, PT, R5, 0x1f, -R24.reuse ;  /* 0x0000001f05057810 */ /* 0x100fe20007ffe818 */
[----:B------:R-:W-:Y:S01]  /*0850*/  UMOV UR5, 0xffffffff ;  /* 0xffffffff00057882 */ /* 0x000fe20000000000 */
[----:B01----:R-:W-:Y:S02]  /*0860*/  IMAD.MOV.U32 R8, RZ, RZ, R24 ;  /* 0x000000ffff087224 */ /* 0x003fe400078e0018 */
[C---:B------:R-:W-:Y:S01]  /*0870*/  ISETP.GE.U32.AND P0, PT, R5.reuse, 0x1e0, PT ;  /* 0x000001e00500780c */ /* 0x040fe20003f06070 */
[----:B------:R-:W-:Y:S01]  /*0880*/  IMAD.SHL.U32 R0, R0, 0x400, RZ ;  /* 0x0000040000007824 */ /* 0x000fe200078e00ff */
[----:B------:R-:W-:-:S04]  /*0890*/  LEA.HI R6, R5, 0x1, RZ, 0x1b ;  /* 0x0000000105067811 */ /* 0x000fc800078fd8ff */
[----:B------:R-:W-:-:S04]  /*08a0*/  LOP3.LUT R9, R6, 0xf, RZ, 0xc0, !PT ;  /* 0x0000000f06097812 */ /* 0x000fc800078ec0ff */
[----:B------:R-:W-:Y:S01]  /*08b0*/  ISETP.NE.AND P1, PT, R9, RZ, PT ;  /* 0x000000ff0900720c */ /* 0x000fe20003f25270 */
[----:B--2---:R-:W-:Y:S02]  /*08c0*/  USHF.L.U32 UR4, UR5, UR4, URZ ;  /* 0x0000000405047299 */ /* 0x004fe400080006ff */
[----:B------:R-:W-:Y:S10]  /*08d0*/  @!P0 BRA `(.L_x_5) ;  /* 0x0000000000688947 */ /* 0x000ff40003800000 */
[----:B------:R-:W-:Y:S01]  /*08e0*/  IMAD R10, R24, 0x4, R0 ;  /* 0x00000004180a7824 */ /* 0x000fe200078e0200 */
[----:B------:R-:W-:Y:S01]  /*08f0*/  LOP3.LUT R5, R6, 0xffffff0, RZ, 0xc0, !PT ;  /* 0x0ffffff006057812 */ /* 0x000fe200078ec0ff */
[----:B------:R-:W-:-:S03]  /*0900*/  IMAD.MOV.U32 R8, RZ, RZ, R24 ;  /* 0x000000ffff087224 */ /* 0x000fc600078e0018 */
[----:B------:R-:W-:Y:S01]  /*0910*/  IADD3 R10, PT, PT, R10, 0x400, R7 ;  /* 0x000004000a0a7810 */ /* 0x000fe20007ffe007 */
[----:B------:R-:W-:-:S07]  /*0920*/  IMAD.MOV R5, RZ, RZ, -R5 ;  /* 0x000000ffff057224 */ /* 0x000fce00078e0a05 */
.L_x_6:
[----:B------:R-:W-:Y:S01]  /*0930*/  VIADD R5, R5, 0x10 ;  /* 0x0000001005057836 */ /* 0x000fe20000000000 */
[----:B------:R-:W-:Y:S01]  /*0940*/  STS [R10+-0x400], RZ ;  /* 0xfffc00ff0a007388 */ /* 0x000fe20000000800 */
[----:B------:R-:W-:-:S03]  /*0950*/  VIADD R8, R8, 0x200 ;  /* 0x0000020008087836 */ /* 0x000fc60000000000 */
[----:B------:R-:W-:Y:S01]  /*0960*/  ISETP.NE.AND P0, PT, R5, RZ, PT ;  /* 0x000000ff0500720c */ /* 0x000fe20003f05270 */
[----:B------:R-:W-:Y:S04]  /*0970*/  STS [R10+-0x380], RZ ;  /* 0xfffc80ff0a007388 */ /* 0x000fe80000000800 */
[----:B------:R-:W-:Y:S04]  /*0980*/  STS [R10+-0x300], RZ ;  /* 0xfffd00ff0a007388 */ /* 0x000fe80000000800 */
[----:B------:R-:W-:Y:S04]  /*0990*/  STS [R10+-0x280], RZ ;  /* 0xfffd80ff0a007388 */ /* 0x000fe80000000800 */
[----:B------:R-:W-:Y:S04]  /*09a0*/  STS [R10+-0x200], RZ ;  /* 0xfffe00ff0a007388 */ /* 0x000fe80000000800 */
[----:B------:R-:W-:Y:S04]  /*09b0*/  STS [R10+-0x180], RZ ;  /* 0xfffe80ff0a007388 */ /* 0x000fe80000000800 */
[----:B------:R-:W-:Y:S04]  /*09c0*/  STS [R10+-0x100], RZ ;  /* 0xffff00ff0a007388 */ /* 0x000fe80000000800 */
[----:B------:R-:W-:Y:S04]  /*09d0*/  STS [R10+-0x80], RZ ;  /* 0xffff80ff0a007388 */ /* 0x000fe80000000800 */
[----:B------:R-:W-:Y:S04]  /*09e0*/  STS [R10], RZ ;  /* 0x000000ff0a007388 */ /* 0x000fe80000000800 */
[----:B------:R-:W-:Y:S04]  /*09f0*/  STS [R10+0x80], RZ ;  /* 0x000080ff0a007388 */ /* 0x000fe80000000800 */
[----:B------:R-:W-:Y:S04]  /*0a00*/  STS [R10+0x100], RZ ;  /* 0x000100ff0a007388 */ /* 0x000fe80000000800 */
[----:B------:R-:W-:Y:S04]  /*0a10*/  STS [R10+0x180], RZ ;  /* 0x000180ff0a007388 */ /* 0x000fe80000000800 */
[----:B------:R-:W-:Y:S04]  /*0a20*/  STS [R10+0x200], RZ ;  /* 0x000200ff0a007388 */ /* 0x000fe80000000800 */
[----:B------:R-:W-:Y:S04]  /*0a30*/  STS [R10+0x280], RZ ;  /* 0x000280ff0a007388 */ /* 0x000fe80000000800 */
[----:B------:R-:W-:Y:S04]  /*0a40*/  STS [R10+0x300], RZ ;  /* 0x000300ff0a007388 */ /* 0x000fe80000000800 */
[----:B------:R0:W-:Y:S02]  /*0a50*/  STS [R10+0x380], RZ ;  /* 0x000380ff0a007388 */ /* 0x0001e40000000800 */
[----:B0-----:R-:W-:Y:S01]  /*0a60*/  VIADD R10, R10, 0x800 ;  /* 0x000008000a0a7836 */ /* 0x001fe20000000000 */
[----:B------:R-:W-:Y:S06]  /*0a70*/  @P0 BRA `(.L_x_6) ;  /* 0xfffffffc00ac0947 */ /* 0x000fec000383ffff */
.L_x_5:
[----:B------:R-:W-:Y:S05]  /*0a80*/  BSYNC.RECONVERGENT B0 ;  /* 0x0000000000007941 */ /* 0x000fea0003800200 */
.L_x_4:
[----:B------:R-:W-:Y:S01]  /*0a90*/  BSSY.RECONVERGENT B0, `(.L_x_7) ;  /* 0x0000026000007945 */ /* 0x000fe20003800200 */
[----:B------:R-:W-:-:S03]  /*0aa0*/  IMAD.IADD R5, R7, 0x1, R0 ;  /* 0x0000000107057824 */ /* 0x000fc600078e0200 */
[----:B------:R-:W-:Y:S05]  /*0ab0*/  @!P1 BRA `(.L_x_8) ;  /* 0x00000000008c9947 */ /* 0x000fea0003800000 */
[----:B------:R-:W-:Y:S01]  /*0ac0*/  ISETP.GE.U32.AND P0, PT, R9, 0x8, PT ;  /* 0x000000080900780c */ /* 0x000fe20003f06070 */
[----:B------:R-:W-:Y:S01]  /*0ad0*/  BSSY.RECONVERGENT B1, `(.L_x_9) ;  /* 0x000000e000017945 */ /* 0x000fe20003800200 */
[----:B------:R-:W-:-:S04]  /*0ae0*/  LOP3.LUT R10, R6, 0x7, RZ, 0xc0, !PT ;  /* 0x00000007060a7812 */ /* 0x000fc800078ec0ff */
[----:B------:R-:W-:-:S07]  /*0af0*/  ISETP.NE.AND P1, PT, R10, RZ, PT ;  /* 0x000000ff0a00720c */ /* 0x000fce0003f25270 */
[----:B------:R-:W-:Y:S06]  /*0b00*/  @!P0 BRA `(.L_x_10) ;  /* 0x0000000000288947 */ /* 0x000fec0003800000 */
[C---:B------:R-:W-:Y:S02]  /*0b10*/  IMAD R9, R8.reuse, 0x4, R5 ;  /* 0x0000000408097824 */ /* 0x040fe400078e0205 */
[----:B------:R-:W-:-:S03]  /*0b20*/  VIADD R8, R8, 0x100 ;  /* 0x0000010008087836 */ /* 0x000fc60000000000 */
[----:B------:R0:W-:Y:S04]  /*0b30*/  STS [R9], RZ ;  /* 0x000000ff09007388 */ /* 0x0001e80000000800 */
[----:B------:R0:W-:Y:S04]  /*0b40*/  STS [R9+0x80], RZ ;  /* 0x000080ff09007388 */ /* 0x0001e80000000800 */
[----:B------:R0:W-:Y:S04]  /*0b50*/  STS [R9+0x100], RZ ;  /* 0x000100ff09007388 */ /* 0x0001e80000000800 */
[----:B------:R0:W-:Y:S04]  /*0b60*/  STS [R9+0x180], RZ ;  /* 0x000180ff09007388 */ /* 0x0001e80000000800 */
[----:B------:R0:W-:Y:S04]  /*0b70*/  STS [R9+0x200], RZ ;  /* 0x000200ff09007388 */ /* 0x0001e80000000800 */
[----:B------:R0:W-:Y:S04]  /*0b80*/  STS [R9+0x280], RZ ;  /* 0x000280ff09007388 */ /* 0x0001e80000000800 */
[----:B------:R0:W-:Y:S04]  /*0b90*/  STS [R9+0x300], RZ ;  /* 0x000300ff09007388 */ /* 0x0001e80000000800 */
[----:B------:R0:W-:Y:S02]  /*0ba0*/  STS [R9+0x380], RZ ;  /* 0x000380ff09007388 */ /* 0x0001e40000000800 */
.L_x_10:
[----:B------:R-:W-:Y:S05]  /*0bb0*/  BSYNC.RECONVERGENT B1 ;  /* 0x0000000000017941 */ /* 0x000fea0003800200 */
.L_x_9:
[----:B------:R-:W-:Y:S05]  /*0bc0*/  @!P1 BRA `(.L_x_8) ;  /* 0x0000000000489947 */ /* 0x000fea0003800000 */
[----:B------:R-:W-:Y:S02]  /*0bd0*/  ISETP.GE.U32.AND P0, PT, R10, 0x4, PT ;  /* 0x000000040a00780c */ /* 0x000fe40003f06070 */
[----:B------:R-:W-:-:S04]  /*0be0*/  LOP3.LUT R6, R6, 0x3, RZ, 0xc0, !PT ;  /* 0x0000000306067812 */ /* 0x000fc800078ec0ff */
[----:B------:R-:W-:-:S07]  /*0bf0*/  ISETP.NE.AND P1, PT, R6, RZ, PT ;  /* 0x000000ff0600720c */ /* 0x000fce0003f25270 */
[C---:B0-----:R-:W-:Y:S02]  /*0c00*/  @P0 IMAD R9, R8.reuse, 0x4, R5 ;  /* 0x0000000408090824 */ /* 0x041fe400078e0205 */
[----:B------:R-:W-:-:S03]  /*0c10*/  @P0 VIADD R8, R8, 0x80 ;  /* 0x0000008008080836 */ /* 0x000fc60000000000 */
[----:B------:R1:W-:Y:S04]  /*0c20*/  @P0 STS [R9], RZ ;  /* 0x000000ff09000388 */ /* 0x0003e80000000800 */
[----:B------:R1:W-:Y:S04]  /*0c30*/  @P0 STS [R9+0x80], RZ ;  /* 0x000080ff09000388 */ /* 0x0003e80000000800 */
[----:B------:R1:W-:Y:S04]  /*0c40*/  @P0 STS [R9+0x100], RZ ;  /* 0x000100ff09000388 */ /* 0x0003e80000000800 */
[----:B------:R1:W-:Y:S01]  /*0c50*/  @P0 STS [R9+0x180], RZ ;  /* 0x000180ff09000388 */ /* 0x0003e20000000800 */
[----:B------:R-:W-:Y:S05]  /*0c60*/  @!P1 BRA `(.L_x_8) ;  /* 0x0000000000209947 */ /* 0x000fea0003800000 */
[----:B------:R-:W-:Y:S02]  /*0c70*/  IMAD R0, R8, 0x4, R0 ;  /* 0x0000000408007824 */ /* 0x000fe400078e0200 */
[----:B------:R-:W-:Y:S02]  /*0c80*/  IMAD.MOV R6, RZ, RZ, -R6 ;  /* 0x000000ffff067224 */ /* 0x000fe400078e0a06 */
[----:B------:R-:W-:-:S07]  /*0c90*/  IMAD.IADD R0, R7, 0x1, R0 ;  /* 0x0000000107007824 */ /* 0x000fce00078e0200 */
.L_x_11:
[----:B------:R-:W-:Y:S01]  /*0ca0*/  VIADD R6, R6, 0x1 ;  /* 0x0000000106067836 */ /* 0x000fe20000000000 */
[----:B------:R0:W-:Y:S04]  /*0cb0*/  STS [R0], RZ ;  /* 0x000000ff00007388 */ /* 0x0001e80000000800 */
[----:B------:R-:W-:Y:S01]  /*0cc0*/  ISETP.NE.AND P0, PT, R6, RZ, PT ;  /* 0x000000ff0600720c */ /* 0x000fe20003f05270 */
[----:B0-----:R-:W-:-:S12]  /*0cd0*/  VIADD R0, R0, 0x80 ;  /* 0x0000008000007836 */ /* 0x001fd80000000000 */
[----:B------:R-:W-:Y:S05]  /*0ce0*/  @P0 BRA `(.L_x_11) ;  /* 0xfffffffc00ec0947 */ /* 0x000fea000383ffff */
.L_x_8:
[----:B------:R-:W-:Y:S05]  /*0cf0*/  BSYNC.RECONVERGENT B0 ;  /* 0x0000000000007941 */ /* 0x000fea0003800200 */
.L_x_7:
[----:B------:R-:W2:Y:S01]  /*0d00*/  LDCU UR5, c[0x0][0x3c4] ;  /* 0x00007880ff0577ac */ /* 0x000ea20008000800 */
[----:B-----5:R-:W-:Y:S01]  /*0d10*/  LOP3.LUT R27, R28, 0x80000000, RZ, 0x3c, !PT ;  /* 0x800000001c1b7812 */ /* 0x020fe200078e3cff */
[----:B------:R-:W-:Y:S01]  /*0d20*/  BSSY.RECONVERGENT B0, `(.L_x_12) ;  /* 0x0000080000007945 */ /* 0x000fe20003800200 */
[----:B------:R-:W-:Y:S02]  /*0d30*/  LOP3.LUT R22, R29, 0x80000000, RZ, 0x3c, !PT ;  /* 0x800000001d167812 */ /* 0x000fe400078e3cff */
[----:B------:R-:W-:Y:S02]  /*0d40*/  LOP3.LUT R21, R30, 0x80000000, RZ, 0x3c, !PT ;  /* 0x800000001e157812 */ /* 0x000fe400078e3cff */
[----:B------:R-:W-:Y:S02]  /*0d50*/  LOP3.LUT R18, R31, 0x80000000, RZ, 0x3c, !PT ;  /* 0x800000001f127812 */ /* 0x000fe400078e3cff */
[----:B------:R-:W-:Y:S02]  /*0d60*/  LOP3.LUT R20, R33, 0x80000000, RZ, 0x3c, !PT ;  /* 0x8000000021147812 */ /* 0x000fe400078e3cff */
[----:B------:R-:W-:-:S02]  /*0d70*/  LOP3.LUT R23, R32, 0x80000000, RZ, 0x3c, !PT ;  /* 0x8000000020177812 */ /* 0x000fc400078e3cff */
[----:B------:R-:W-:Y:S02]  /*0d80*/  LOP3.LUT R25, R34, 0x80000000, RZ, 0x3c, !PT ;  /* 0x8000000022197812 */ /* 0x000fe400078e3cff */
[----:B------:R-:W-:Y:S02]  /*0d90*/  LOP3.LUT R17, R36, 0x80000000, RZ, 0x3c, !PT ;  /* 0x8000000024117812 */ /* 0x000fe400078e3cff */
[----:B------:R-:W-:Y:S02]  /*0da0*/  LOP3.LUT R19, R38, 0x80000000, RZ, 0x3c, !PT ;  /* 0x8000000026137812 */ /* 0x000fe400078e3cff */
[----:B--2---:R-:W-:Y:S02]  /*0db0*/  SHF.R.U32.HI R49, RZ, UR5, R27 ;  /* 0x00000005ff317c19 */ /* 0x004fe4000801161b */
[----:B------:R-:W-:Y:S02]  /*0dc0*/  SHF.R.U32.HI R52, RZ, UR5, R22 ;  /* 0x00000005ff347c19 */ /* 0x000fe40008011616 */
[----:B------:R-:W-:-:S02]  /*0dd0*/  LOP3.LUT R49, R49, UR4, RZ, 0x30, !PT ;  /* 0x0000000431317c12 */ /* 0x000fc4000f8e30ff */
[----:B------:R-:W-:Y:S02]  /*0de0*/  LOP3.LUT R52, R52, UR4, RZ, 0x30, !PT ;  /* 0x0000000434347c12 */ /* 0x000fe4000f8e30ff */
[----:B------:R-:W-:Y:S01]  /*0df0*/  SHF.R.U32.HI R56, RZ, UR5, R21 ;  /* 0x00000005ff387c19 */ /* 0x000fe20008011615 */
[--C-:B------:R-:W-:Y:S01]  /*0e00*/  IMAD R0, R49, 0x4, R5.reuse ;  /* 0x0000000431007824 */ /* 0x100fe200078e0205 */
[----:B------:R-:W-:Y:S01]  /*0e10*/  SHF.R.U32.HI R48, RZ, UR5, R18 ;  /* 0x00000005ff307c19 */ /* 0x000fe20008011612 */
[----:B------:R-:W-:Y:S01]  /*0e20*/  IMAD R6, R52, 0x4, R5 ;  /* 0x0000000434067824 */ /* 0x000fe200078e0205 */
[----:B------:R-:W-:Y:S01]  /*0e30*/  LOP3.LUT R56, R56, UR4, RZ, 0x30, !PT ;  /* 0x0000000438387c12 */ /* 0x000fe2000f8e30ff */
[----:B------:R-:W-:Y:S01]  /*0e40*/  NOP ;  /* 0x0000000000007918 */ /* 0x000fe20000000000 */
[----:B01----:R-:W-:Y:S01]  /*0e50*/  SHF.R.U32.HI R9, RZ, UR5, R20 ;  /* 0x00000005ff097c19 */ /* 0x003fe20008011614 */
[----:B------:R0:W-:Y:S01]  /*0e60*/  ATOMS.POPC.INC.32 RZ, [R0+URZ] ;  /* 0x0000000000ff7f8c */ /* 0x0001e2000d8000ff */
[----:B------:R-:W-:-:S02]  /*0e70*/  LOP3.LUT R48, R48, UR4, RZ, 0x30, !PT ;  /* 0x0000000430307c12 */ /* 0x000fc4000f8e30ff */
[----:B------:R-:W-:Y:S01]  /*0e80*/  SHF.R.U32.HI R8, RZ, UR5, R23 ;  /* 0x00000005ff087c19 */ /* 0x000fe20008011617 */
[----:B------:R1:W-:Y:S01]  /*0e90*/  ATOMS.POPC.INC.32 RZ, [R6+URZ] ;  /* 0x0000000006ff7f8c */ /* 0x0003e2000d8000ff */
[----:B------:R-:W-:Y:S02]  /*0ea0*/  SHF.R.U32.HI R11, RZ, UR5, R25 ;  /* 0x00000005ff0b7c19 */ /* 0x000fe40008011619 */
[----:B------:R-:W-:Y:S01]  /*0eb0*/  LOP3.LUT R10, R9, UR4, RZ, 0x30, !PT ;  /* 0x00000004090a7c12 */ /* 0x000fe2000f8e30ff */
[--C-:B0-----:R-:W-:Y:S01]  /*0ec0*/  IMAD R0, R56, 0x4, R5.reuse ;  /* 0x0000000438007824 */ /* 0x101fe200078e0205 */
[----:B------:R-:W-:Y:S02]  /*0ed0*/  LOP3.LUT R8, R8, UR4, RZ, 0x30, !PT ;  /* 0x0000000408087c12 */ /* 0x000fe4000f8e30ff */
[----:B------:R-:W-:Y:S01]  /*0ee0*/  LOP3.LUT R12, R11, UR4, RZ, 0x30, !PT ;  /* 0x000000040b0c7c12 */ /* 0x000fe2000f8e30ff */
[--C-:B-1----:R-:W-:Y:S01]  /*0ef0*/  IMAD R6, R48, 0x4, R5.reuse ;  /* 0x0000000430067824 */ /* 0x102fe200078e0205 */
[----:B------:R0:W-:Y:S01]  /*0f00*/  ATOMS.POPC.INC.32 RZ, [R0+URZ] ;  /* 0x0000000000ff7f8c */ /* 0x0001e2000d8000ff */
[--C-:B------:R-:W-:Y:S01]  /*0f10*/  IMAD R9, R10, 0x4, R5.reuse ;  /* 0x000000040a097824 */ /* 0x100fe200078e0205 */
[----:B------:R-:W-:Y:S01]  /*0f20*/  LOP3.LUT R10, R35, 0x80000000, RZ, 0x3c, !PT ;  /* 0x80000000230a7812 */ /* 0x000fe200078e3cff */
[--C-:B------:R-:W-:Y:S01]  /*0f30*/  IMAD R8, R8, 0x4, R5.reuse ;  /* 0x0000000408087824 */ /* 0x100fe200078e0205 */
[----:B------:R1:W-:Y:S01]  /*0f40*/  ATOMS.POPC.INC.32 RZ, [R6+URZ] ;  /* 0x0000000006ff7f8c */ /* 0x0003e2000d8000ff */
[----:B------:R-:W-:Y:S01]  /*0f50*/  IMAD R11, R12, 0x4, R5 ;  /* 0x000000040c0b7824 */ /* 0x000fe200078e0205 */
[----:B------:R-:W-:-:S02]  /*0f60*/  LOP3.LUT R12, R37, 0x80000000, RZ, 0x3c, !PT ;  /* 0x80000000250c7812 */ /* 0x000fc400078e3cff */
[----:B------:R-:W-:Y:S01]  /*0f70*/  LOP3.LUT R16, R39, 0x80000000, RZ, 0x3c, !PT ;  /* 0x8000000027107812 */ /* 0x000fe200078e3cff */
[----:B------:R-:W-:Y:S01]  /*0f80*/  ATOMS.POPC.INC.32 RZ, [R8+URZ] ;  /* 0x0000000008ff7f8c */ /* 0x000fe2000d8000ff */
[----:B0-----:R-:W-:Y:S02]  /*0f90*/  SHF.R.U32.HI R0, RZ, UR5, R10 ;  /* 0x00000005ff007c19 */ /* 0x001fe4000801160a */
[----:B-1----:R-:W-:Y:S01]  /*0fa0*/  SHF.R.U32.HI R6, RZ, UR5, R17 ;  /* 0x00000005ff067c19 */ /* 0x002fe20008011611 */
[----:B------:R0:W-:Y:S01]  /*0fb0*/  ATOMS.POPC.INC.32 RZ, [R9+URZ] ;  /* 0x0000000009ff7f8c */ /* 0x0001e2000d8000ff */
[----:B------:R-:W-:Y:S02]  /*0fc0*/  SHF.R.U32.HI R14, RZ, UR5, R19 ;  /* 0x00000005ff0e7c19 */ /* 0x000fe40008011613 */
[----:B------:R-:W-:Y:S01]  /*0fd0*/  LOP3.LUT R6, R6, UR4, RZ, 0x30, !PT ;  /* 0x0000000406067c12 */ /* 0x000fe2000f8e30ff */
[----:B------:R1:W-:Y:S01]  /*0fe0*/  ATOMS.POPC.INC.32 RZ, [R11+URZ] ;  /* 0x000000000bff7f8c */ /* 0x0003e2000d8000ff */
[----:B------:R-:W-:-:S02]  /*0ff0*/  SHF.R.U32.HI R13, RZ, UR5, R12 ;  /* 0x00000005ff0d7c19 */ /* 0x000fc4000801160c */
[----:B------:R-:W-:Y:S02]  /*1000*/  LOP3.LUT R0, R0, UR4, RZ, 0x30, !PT ;  /* 0x0000000400007c12 */ /* 0x000fe4000f8e30ff */
[----:B0-----:R-:W-:Y:S02]  /*1010*/  SHF.R.U32.HI R9, RZ, UR5, R16 ;  /* 0x00000005ff097c19 */ /* 0x001fe40008011610 */
[----:B------:R-:W-:Y:S01]  /*1020*/  LOP3.LUT R50, R14, UR4, RZ, 0x30, !PT ;  /* 0x000000040e327c12 */ /* 0x000fe2000f8e30ff */
[--C-:B------:R-:W-:Y:S01]  /*1030*/  IMAD R14, R6, 0x4, R5.reuse ;  /* 0x00000004060e7824 */ /* 0x100fe200078e0205 */
[----:B------:R-:W-:Y:S01]  /*1040*/  LOP3.LUT R8, R13, UR4, RZ, 0x30, !PT ;  /* 0x000000040d087c12 */ /* 0x000fe2000f8e30ff */
[--C-:B------:R-:W-:Y:S01]  /*1050*/  IMAD R0, R0, 0x4, R5.reuse ;  /* 0x0000000400007824 */ /* 0x100fe200078e0205 */
[----:B------:R-:W-:Y:S01]  /*1060*/  LOP3.LUT R6, R9, UR4, RZ, 0x30, !PT ;  /* 0x0000000409067c12 */ /* 0x000fe2000f8e30ff */
[--C-:B------:R-:W-:Y:S01]  /*1070*/  IMAD R50, R50, 0x4, R5.reuse ;  /* 0x0000000432327824 */ /* 0x100fe200078e0205 */
[----:B------:R-:W-:Y:S01]  /*1080*/  LOP3.LUT R9, R40, 0x80000000, RZ, 0x3c, !PT ;  /* 0x8000000028097812 */ /* 0x000fe200078e3cff */
[--C-:B------:R-:W-:Y:S01]  /*1090*/  IMAD R26, R8, 0x4, R5.reuse ;  /* 0x00000004081a7824 */ /* 0x100fe200078e0205 */
[----:B------:R0:W-:Y:S01]  /*10a0*/  ATOMS.POPC.INC.32 RZ, [R0+URZ] ;  /* 0x0000000000ff7f8c */ /* 0x0001e2000d8000ff */
[----:B------:R-:W-:Y:S01]  /*10b0*/  IMAD R51, R6, 0x4, R5 ;  /* 0x0000000406337824 */ /* 0x000fe200078e0205 */
[----:B------:R-:W-:-:S02]  /*10c0*/  LOP3.LUT R6, R43, 0x80000000, RZ, 0x3c, !PT ;  /* 0x800000002b067812 */ /* 0x000fc400078e3cff */
[----:B-1----:R-:W-:Y:S01]  /*10d0*/  LOP3.LUT R11, R44, 0x80000000, RZ, 0x3c, !PT ;  /* 0x800000002c0b7812 */ /* 0x002fe200078e3cff */
[----:B------:R1:W-:Y:S01]  /*10e0*/  ATOMS.POPC.INC.32 RZ, [R14+URZ] ;  /* 0x000000000eff7f8c */ /* 0x0003e2000d8000ff */
[----:B------:R-:W-:Y:S02]  /*10f0*/  LOP3.LUT R8, R45, 0x80000000, RZ, 0x3c, !PT ;  /* 0x800000002d087812 */ /* 0x000fe400078e3cff */
[----:B------:R-:W-:Y:S01]  /*1100*/  LOP3.LUT R13, R46, 0x80000000, RZ, 0x3c, !PT ;  /* 0x800000002e0d7812 */ /* 0x000fe200078e3cff */
[----:B------:R2:W-:Y:S01]  /*1110*/  ATOMS.POPC.INC.32 RZ, [R26+URZ] ;  /* 0x000000001aff7f8c */ /* 0x0005e2000d8000ff */
[----:B0-----:R-:W-:Y:S02]  /*1120*/  SHF.R.U32.HI R0, RZ, UR5, R9 ;  /* 0x00000005ff007c19 */ /* 0x001fe40008011609 */
[----:B------:R-:W-:Y:S01]  /*1130*/  SHF.R.U32.HI R53, RZ, UR5, R11 ;  /* 0x00000005ff357c19 */ /* 0x000fe2000801160b */
[----:B-1----:R-:W0:Y:S01]  /*1140*/  LDC.64 R14, c[0x0][0x380] ;  /* 0x0000e000ff0e7b82 */ /* 0x002e220000000a00 */
[----:B------:R-:W-:Y:S01]  /*1150*/  SHF.R.U32.HI R55, RZ, UR5, R8 ;  /* 0x00000005ff377c19 */ /* 0x000fe20008011608 */
[----:B------:R1:W-:Y:S01]  /*1160*/  ATOMS.POPC.INC.32 RZ, [R50+URZ] ;  /* 0x0000000032ff7f8c */ /* 0x0003e2000d8000ff */
[----:B------:R-:W-:-:S02]  /*1170*/  SHF.R.U32.HI R57, RZ, UR5, R13 ;  /* 0x00000005ff397c19 */ /* 0x000fc4000801160d */
[----:B--2---:R-:W-:Y:S01]  /*1180*/  SHF.R.U32.HI R26, RZ, UR5, R6 ;  /* 0x00000005ff1a7c19 */ /* 0x004fe20008011606 */
[----:B------:R2:W-:Y:S01]  /*1190*/  ATOMS.POPC.INC.32 RZ, [R51+URZ] ;  /* 0x0000000033ff7f8c */ /* 0x0005e2000d8000ff */
[----:B------:R-:W-:Y:S02]  /*11a0*/  LOP3.LUT R0, R0, UR4, RZ, 0x30, !PT ;  /* 0x0000000400007c12 */ /* 0x000fe4000f8e30ff */
[----:B------:R-:W-:Y:S02]  /*11b0*/  LOP3.LUT R54, R26, UR4, RZ, 0x30, !PT ;  /* 0x000000041a367c12 */ /* 0x000fe4000f8e30ff */
[----:B------:R-:W-:Y:S01]  /*11c0*/  LOP3.LUT R58, R53, UR4, RZ, 0x30, !PT ;  /* 0x00000004353a7c12 */ /* 0x000fe2000f8e30ff */
[--C-:B------:R-:W-:Y:S01]  /*11d0*/  IMAD R53, R0, 0x4, R5.reuse ;  /* 0x0000000400357824 */ /* 0x100fe200078e0205 */
[----:B------:R-:W-:Y:S01]  /*11e0*/  ISETP.GT.U32.AND P2, PT, R3, 0xff, PT ;  /* 0x000000ff0300780c */ /* 0x000fe20003f44070 */
[--C-:B------:R-:W-:Y:S01]  /*11f0*/  IMAD R54, R54, 0x4, R5.reuse ;  /* 0x0000000436367824 */ /* 0x100fe200078e0205 */
[----:B------:R-:W-:Y:S01]  /*1200*/  LOP3.LUT R60, R55, UR4, RZ, 0x30, !PT ;  /* 0x00000004373c7c12 */ /* 0x000fe2000f8e30ff */
[--C-:B------:R-:W-:Y:S01]  /*1210*/  IMAD R58, R58, 0x4, R5.reuse ;  /* 0x000000043a3a7824 */ /* 0x100fe200078e0205 */
[----:B------:R-:W-:Y:S01]  /*1220*/  LOP3.LUT R26, R57, UR4, RZ, 0x30, !PT ;  /* 0x00000004391a7c12 */ /* 0x000fe2000f8e30ff */
[----:B------:R3:W-:Y:S01]  /*1230*/  ATOMS.POPC.INC.32 RZ, [R53+URZ] ;  /* 0x0000000035ff7f8c */ /* 0x0007e2000d8000ff */
[----:B-1----:R-:W-:Y:S01]  /*1240*/  P2R R50, PR, RZ, 0x4 ;  /* 0x00000004ff327803 */ /* 0x002fe20000000000 */
[----:B------:R-:W-:-:S02]  /*1250*/  IMAD R60, R60, 0x4, R5 ;  /* 0x000000043c3c7824 */ /* 0x000fc400078e0205 */
[----:B------:R-:W-:Y:S01]  /*1260*/  IMAD R5, R26, 0x4, R5 ;  /* 0x000000041a057824 */ /* 0x000fe200078e0205 */
[----:B------:R3:W-:Y:S01]  /*1270*/  ATOMS.POPC.INC.32 RZ, [R54+URZ] ;  /* 0x0000000036ff7f8c */ /* 0x0007e2000d8000ff */
[----:B--2---:R-:W-:Y:S02]  /*1280*/  IMAD R51, R3, 0x4, R7 ;  /* 0x0000000403337824 */ /* 0x004fe400078e0207 */
[----:B------:R-:W-:Y:S01]  /*1290*/  IMAD.MOV.U32 R0, RZ, RZ, RZ ;  /* 0x000000ffff007224 */ /* 0x000fe200078e00ff */
[----:B------:R3:W-:Y:S04]  /*12a0*/  ATOMS.POPC.INC.32 RZ, [R58+URZ] ;  /* 0x000000003aff7f8c */ /* 0x0007e8000d8000ff */
[----:B------:R3:W-:Y:S04]  /*12b0*/  ATOMS.POPC.INC.32 RZ, [R60+URZ] ;  /* 0x000000003cff7f8c */ /* 0x0007e8000d8000ff */
[----:B------:R3:W-:Y:S01]  /*12c0*/  ATOMS.POPC.INC.32 RZ, [R5+URZ] ;  /* 0x0000000005ff7f8c */ /* 0x0007e2000d8000ff */
[----:B------:R-:W-:Y:S06]  /*12d0*/  BAR.SYNC.DEFER_BLOCKING 0x0 ;  /* 0x0000000000007b1d */ /* 0x000fec0000010000 */
[----:B------:R-:W-:Y:S05]  /*12e0*/  @P2 BRA `(.L_x_13) ;  /* 0x00000000008c2947 */ /* 0x000fea0003800000 */
[----:B------:R-:W1:Y:S04]  /*12f0*/  LDS R0, [R51] ;  /* 0x0000000033007984 */ /* 0x000e680000000800 */
[----:B---3--:R-:W2:Y:S04]  /*1300*/  LDS R5, [R51+0x400] ;  /* 0x0004000033057984 */ /* 0x008ea80000000800 */
[----:B------:R-:W3:Y:S04]  /*1310*/  LDS R53, [R51+0x800] ;  /* 0x0008000033357984 */ /* 0x000ee80000000800 */
[----:B------:R-:W4:Y:S04]  /*1320*/  LDS R55, [R51+0xc00] ;  /* 0x000c000033377984 */ /* 0x000f280000000800 */
[----:B------:R-:W5:Y:S04]  /*1330*/  LDS R57, [R51+0x1000] ;  /* 0x0010000033397984 */ /* 0x000f680000000800 */
[----:B------:R-:W0:Y:S04]  /*1340*/  LDS R59, [R51+0x1400] ;  /* 0x00140000333b7984 */ /* 0x000e280000000800 */
[----:B------:R-:W-:Y:S04]  /*1350*/  LDS R61, [R51+0x2000] ;  /* 0x00200000333d7984 */ /* 0x000fe80000000800 */
[----:B------:R-:W-:Y:S04]  /*1360*/  LDS R63, [R51+0x2400] ;  /* 0x00240000333f7984 */ /* 0x000fe80000000800 */
[----:B------:R-:W-:Y:S04]  /*1370*/  LDS R65, [R51+0x2800] ;  /* 0x0028000033417984 */ /* 0x000fe80000000800 */
[----:B------:R-:W-:Y:S04]  /*1380*/  STS [R51], RZ ;  /* 0x000000ff33007388 */ /* 0x000fe80000000800 */
[----:B-1----:R-:W-:Y:S01]  /*1390*/  STS [R51+0x400], R0 ;  /* 0x0004000033007388 */ /* 0x002fe20000000800 */
[----:B--2---:R-:W-:-:S03]  /*13a0*/  IMAD.IADD R54, R0, 0x1, R5 ;  /* 0x0000000100367824 */ /* 0x004fc600078e0205 */
[----:B------:R-:W1:Y:S01]  /*13b0*/  LDS R5, [R51+0x1800] ;  /* 0x0018000033057984 */ /* 0x000e620000000800 */
[----:B---3--:R-:W-:-:S03]  /*13c0*/  IMAD.IADD R58, R54, 0x1, R53 ;  /* 0x00000001363a7824 */ /* 0x008fc600078e0235 */
[----:B------:R-:W2:Y:S01]  /*13d0*/  LDS R53, [R51+0x1c00] ;  /* 0x001c000033357984 */ /* 0x000ea20000000800 */
[----:B----4-:R-:W-:-:S03]  /*13e0*/  IMAD.IADD R60, R58, 0x1, R55 ;  /* 0x000000013a3c7824 */ /* 0x010fc600078e0237 */
[----:B------:R1:W-:Y:S01]  /*13f0*/  STS [R51+0x800], R54 ;  /* 0x0008003633007388 */ /* 0x0003e20000000800 */
[----:B-----5:R-:W-:-:S03]  /*1400*/  IMAD.IADD R62, R60, 0x1, R57 ;  /* 0x000000013c3e7824 */ /* 0x020fc600078e0239 */
[----:B------:R-:W3:Y:S01]  /*1410*/  LDS R55, [R51+0x2c00] ;  /* 0x002c000033377984 */ /* 0x000ee20000000800 */
[----:B0-----:R-:W-:-:S03]  /*1420*/  IMAD.IADD R64, R62, 0x1, R59 ;  /* 0x000000013e407824 */ /* 0x001fc600078e023b */
[----:B------:R0:W-:Y:S04]  /*1430*/  STS [R51+0xc00], R58 ;  /* 0x000c003a33007388 */ /* 0x0001e80000000800 */
[----:B------:R4:W-:Y:S04]  /*1440*/  STS [R51+0x1000], R60 ;  /* 0x0010003c33007388 */ /* 0x0009e80000000800 */
[----:B------:R4:W-:Y:S04]  /*1450*/  STS [R51+0x1400], R62 ;  /* 0x0014003e33007388 */ /* 0x0009e80000000800 */
[----:B------:R4:W-:Y:S01]  /*1460*/  STS [R51+0x1800], R64 ;  /* 0x0018004033007388 */ /* 0x0009e20000000800 */
[----:B-1----:R-:W-:-:S04]  /*1470*/  IMAD.IADD R54, R64, 0x1, R5 ;  /* 0x0000000140367824 */ /* 0x002fc800078e0205 */
[----:B--2---:R-:W-:Y:S01]  /*1480*/  IMAD.IADD R66, R54, 0x1, R53 ;  /* 0x0000000136427824 */ /* 0x004fe200078e0235 */
[----:B------:R4:W-:Y:S03]  /*1490*/  STS [R51+0x1c00], R54 ;  /* 0x001c003633007388 */ /* 0x0009e60000000800 */
[----:B------:R-:W-:Y:S01]  /*14a0*/  IMAD.IADD R68, R66, 0x1, R61 ;  /* 0x0000000142447824 */ /* 0x000fe200078e023d */
[----:B------:R4:W-:Y:S03]  /*14b0*/  STS [R51+0x2000], R66 ;  /* 0x0020004233007388 */ /* 0x0009e60000000800 */
[----:B------:R-:W-:Y:S01]  /*14c0*/  IMAD.IADD R70, R68, 0x1, R63 ;  /* 0x0000000144467824 */ /* 0x000fe200078e023f */
[----:B------:R4:W-:Y:S03]  /*14d0*/  STS [R51+0x2400], R68 ;  /* 0x0024004433007388 */ /* 0x0009e60000000800 */
[----:B0-----:R-:W-:Y:S01]  /*14e0*/  IMAD.IADD R58, R70, 0x1, R65 ;  /* 0x00000001463a7824 */ /* 0x001fe200078e0241 */
[----:B------:R4:W-:Y:S03]  /*14f0*/  STS [R51+0x2800], R70 ;  /* 0x0028004633007388 */ /* 0x0009e60000000800 */
[----:B---3--:R-:W-:Y:S01]  /*1500*/  IMAD.IADD R0, R58, 0x1, R55 ;  /* 0x000000013a007824 */ /* 0x008fe200078e0237 */
[----:B------:R4:W-:Y:S06]  /*1510*/  STS [R51+0x2c00], R58 ;  /* 0x002c003a33007388 */ /* 0x0009ec0000000800 */
.L_x_13:
[----:B------:R-:W-:Y:S05]  /*1520*/  BSYNC.RECONVERGENT B0 ;  /* 0x0000000000007941 */ /* 0x000fea0003800200 */
.L_x_12:
[----:B------:R-:W-:Y:S01]  /*1530*/  ISETP.NE.AND P0, PT, R0, 0x1980, PT ;  /* 0x000019800000780c */ /* 0x000fe20003f05270 */
[----:B---3--:R-:W-:Y:S01]  /*1540*/  IMAD R5, R42, 0x100, R3 ;  /* 0x000001002a057824 */ /* 0x008fe200078e0203 */
[----:B------:R-:W-:Y:S01]  /*1550*/  @!P2 LOP3.LUT R53, R0, 0x40000000, RZ, 0xfc, !PT ;  /* 0x400000000035a812 */ /* 0x000fe200078efcff */
[----:B------:R-:W-:Y:S01]  /*1560*/  IMAD R41, R41, 0x11, RZ ;  /* 0x0000001129297824 */ /* 0x000fe200078e02ff */
[----:B------:R-:W-:Y:S01]  /*1570*/  ISETP.LT.U32.AND P0, PT, R3, 0x100, !P0 ;  /* 0x000001000300780c */ /* 0x000fe20004701070 */
[----:B0-----:R-:W-:-:S03]  /*1580*/  IMAD.WIDE R14, R5, 0x4, R14 ;  /* 0x00000004050e7825 */ /* 0x001fc600078e020e */
[----:B------:R-:W-:Y:S01]  /*1590*/  LOP3.LUT R57, R41, R4, RZ, 0xfc, !PT ;  /* 0x0000000429397212 */ /* 0x000fe200078efcff */
[----:B----4-:R-:W-:Y:S01]  /*15a0*/  IMAD R54, R42, 0x1980, RZ ;  /* 0x000019802a367824 */ /* 0x010fe200078e02ff */
[----:B------:R0:W-:Y:S07]  /*15b0*/  @!P2 STG.E.STRONG.SYS desc[UR6][R14.64], R53 ;  /* 0x000000350e00a986 */ /* 0x0001ee000c115906 */
[----:B------:R-:W-:Y:S06]  /*15c0*/  BAR.RED.OR.DEFER_BLOCKING 0x0, P0 ;  /* 0x0000000000007b1d */ /* 0x000fec0000014800 */
[----:B------:R-:W1:Y:S01]  /*15d0*/  B2R.RESULT RZ, P0 ;  /* 0x0000000000ff731c */ /* 0x000e620000004000 */
[----:B------:R-:W-:-:S04]  /*15e0*/  IADD3 R4, P1, PT, R54, R57, RZ ;  /* 0x0000003936047210 */ /* 0x000fc80007f3e0ff */
[----:B------:R-:W-:Y:S01]  /*15f0*/  LEA.HI.X.SX32 R55, R54, RZ, 0x1, P1 ;  /* 0x000000ff36377211 */ /* 0x000fe200008f0eff */
[----:B------:R-:W-:-:S03]  /*1600*/  IMAD.SHL.U32 R5, R4, 0x4, RZ ;  /* 0x0000000404057824 */ /* 0x000fc600078e00ff */
[----:B------:R-:W-:Y:S01]  /*1610*/  SHF.L.U64.HI R4, R4, 0x2, R55 ;  /* 0x0000000204047819 */ /* 0x000fe20000010237 */
[----:B01----:R-:W-:Y:S06]  /*1620*/  @!P0 BRA `(.L_x_14) ;  /* 0x0000001000b48947 */ /* 0x003fec0003800000 */
[----:B------:R-:W0:Y:S01]  /*1630*/  LDCU.64 UR8, c[0x0][0x3b8] ;  /* 0x00007700ff0877ac */ /* 0x000e220008000a00 */
[----:B------:R-:W-:Y:S01]  /*1640*/  BSSY B1, `(.L_x_15) ;  /* 0x0000032000017945 */ /* 0x000fe20003800000 */
[----:B------:R-:W-:Y:S01]  /*1650*/  IMAD R13, R3, 0x8, R7 ;  /* 0x00000008030d7824 */ /* 0x000fe200078e0207 */
[----:B0-----:R-:W-:-:S04]  /*1660*/  IADD3 R8, P0, PT, R5, UR8, RZ ;  /* 0x0000000805087c10 */ /* 0x001fc8000ff1e0ff */
[----:B------:R-:W-:Y:S01]  /*1670*/  IADD3.X R9, PT, PT, R4, UR9, RZ, P0, !PT ;  /* 0x0000000904097c10 */ /* 0x000fe200087fe4ff */
[----:B------:R-:W-:Y:S08]  /*1680*/  @P2 BRA `(.L_x_16) ;  /* 0x0000000000b42947 */ /* 0x000ff00003800000 */
[----:B------:R-:W0:Y:S02]  /*1690*/  LDCU.64 UR8, c[0x0][0x398] ;  /* 0x00007300ff0877ac */ /* 0x000e240008000a00 */
[----:B0-----:R-:W-:-:S04]  /*16a0*/  LEA R10, P0, R3, UR8, 0x3 ;  /* 0x00000008030a7c11 */ /* 0x001fc8000f8018ff */
[----:B------:R-:W-:-:S05]  /*16b0*/  LEA.HI.X R11, R3, UR9, RZ, 0x3, P0 ;  /* 0x00000009030b7c11 */ /* 0x000fca00080f1cff */
[----:B------:R-:W2:Y:S01]  /*16c0*/  LDG.E.64 R4, desc[UR6][R10.64] ;  /* 0x000000060a047981 */ /* 0x000ea2000c1e1b00 */
[----:B------:R-:W-:-:S04]  /*16d0*/  ISETP.GT.U32.AND P0, PT, R3, R49, PT ;  /* 0x000000310300720c */ /* 0x000fc80003f04070 */
[----:B------:R-:W-:-:S04]  /*16e0*/  SEL R17, RZ, 0x1980, !P0 ;  /* 0x00001980ff117807 */ /* 0x000fc80004000000 */
[----:B--2---:R-:W-:Y:S01]  /*16f0*/  IADD3 R4, P0, PT, R4, -R17, RZ ;  /* 0x8000001104047210 */ /* 0x004fe20007f1e0ff */
[----:B------:R-:W-:-:S03]  /*1700*/  IMAD.MOV.U32 R17, RZ, RZ, R0 ;  /* 0x000000ffff117224 */ /* 0x000fc600078e0000 */
[----:B------:R-:W-:Y:S02]  /*1710*/  IADD3.X R5, PT, PT, R5, -0x1, RZ, P0, !PT ;  /* 0xffffffff05057810 */ /* 0x000fe400007fe4ff */
[----:B------:R-:W-:-:S03]  /*1720*/  ISETP.GE.AND P0, PT, R42, 0x1, PT ;  /* 0x000000012a00780c */ /* 0x000fc60003f06270 */
[----:B------:R0:W-:Y:S10]  /*1730*/  STS.64 [R13+0x6600], R4 ;  /* 0x006600040d007388 */ /* 0x0001f40000000a00 */
[----:B------:R-:W-:Y:S05]  /*1740*/  @!P0 BRA `(.L_x_17) ;  /* 0x00000000006c8947 */ /* 0x000fea0003800000 */
[----:B------:R-:W-:Y:S01]  /*1750*/  BSSY B0, `(.L_x_18) ;  /* 0x0000019000007945 */ /* 0x000fe20003800000 */
[----:B------:R-:W-:Y:S02]  /*1760*/  IMAD.MOV.U32 R6, RZ, RZ, -0x1 ;  /* 0xffffffffff067424 */ /* 0x000fe400078e00ff */
[----:B------:R-:W-:Y:S02]  /*1770*/  IMAD.MOV.U32 R10, RZ, RZ, R42 ;  /* 0x000000ffff0a7224 */ /* 0x000fe400078e002a */
[----:B------:R-:W-:-:S07]  /*1780*/  IMAD.MOV.U32 R17, RZ, RZ, R0 ;  /* 0x000000ffff117224 */ /* 0x000fce00078e0000 */
.L_x_22:
[----:B0-----:R-:W0:Y:S01]  /*1790*/  LDC.64 R4, c[0x0][0x380] ;  /* 0x0000e000ff047b82 */ /* 0x001e220000000a00 */
[----:B------:R-:W-:Y:S01]  /*17a0*/  VIADD R19, R10, 0xffffffff ;  /* 0xffffffff0a137836 */ /* 0x000fe20000000000 */
[----:B------:R-:W-:Y:S03]  /*17b0*/  BSSY B2, `(.L_x_19) ;  /* 0x0000008000027945 */ /* 0x000fe60003800000 */
[----:B------:R-:W-:-:S04]  /*17c0*/  IMAD R11, R19, 0x100, R3 ;  /* 0x00000100130b7824 */ /* 0x000fc800078e0203 */
[----:B0-----:R-:W-:-:S07]  /*17d0*/  IMAD.WIDE R4, R11, 0x4, R4 ;  /* 0x000000040b047825 */ /* 0x001fce00078e0204 */
.L_x_20:
[----:B------:R-:W-:Y:S05]  /*17e0*/  YIELD ;  /* 0x0000000000007946 */ /* 0x000fea0003800000 */
[----:B------:R0:W-:Y:S06]  /*17f0*/  MEMBAR.SC.CTA ;  /* 0x0000000000007992 */ /* 0x0001ec0000000000 */
[----:B0-----:R-:W2:Y:S02]  /*1800*/  LDG.E.STRONG.SYS R11, desc[UR6][R4.64] ;  /* 0x00000006040b7981 */ /* 0x001ea4000c1f5900 */
[----:B--2---:R-:W-:-:S13]  /*1810*/  ISETP.NE.AND P0, PT, R11, RZ, PT ;  /* 0x000000ff0b00720c */ /* 0x004fda0003f05270 */
[----:B------:R-:W-:Y:S05]  /*1820*/  @!P0 BRA `(.L_x_20) ;  /* 0xfffffffc00ec8947 */ /* 0x000fea000383ffff */
[----:B------:R-:W-:Y:S05]  /*1830*/  BSYNC B2 ;  /* 0x0000000000027941 */ /* 0x000fea0003800000 */
.L_x_19:
[----:B------:R-:W-:Y:S01]  /*1840*/  BSSY.RECONVERGENT B2, `(.L_x_21) ;  /* 0x0000006000027945 */ /* 0x000fe20003800200 */
[C---:B------:R-:W-:Y:S02]  /*1850*/  ISETP.GT.AND P0, PT, R11.reuse, -0x1, PT ;  /* 0xffffffff0b00780c */ /* 0x040fe40003f04270 */
[----:B------:R-:W-:Y:S01]  /*1860*/  LOP3.LUT R4, R11, 0x3fffffff, RZ, 0xc0, !PT ;  /* 0x3fffffff0b047812 */ /* 0x000fe200078ec0ff */
[----:B------:R-:W-:Y:S05]  /*1870*/  WARPSYNC.EXCLUSIVE R6 ;  /* 0x0000000006007348 */ /* 0x000fea0003a00000 */
[----:B------:R-:W-:-:S05]  /*1880*/  IMAD.IADD R17, R4, 0x1, R17 ;  /* 0x0000000104117824 */ /* 0x000fca00078e0211 */
[----:B------:R-:W-:-:S07]  /*1890*/  VOTE.ANY R6, PT, P0 ;  /* 0x0000000000067806 */ /* 0x000fce00000e0100 */
[----:B------:R-:W-:Y:S05]  /*18a0*/  BSYNC.RECONVERGENT B2 ;  /* 0x0000000000027941 */ /* 0x000fea0003800200 */
.L_x_21:
[----:B------:R-:W-:Y:S01]  /*18b0*/  ISETP.GT.U32.AND P1, PT, R10, 0x1, PT ;  /* 0x000000010a00780c */ /* 0x000fe20003f24070 */
[----:B------:R-:W-:-:S12]  /*18c0*/  IMAD.MOV.U32 R10, RZ, RZ, R19 ;  /* 0x000000ffff0a7224 */ /* 0x000fd800078e0013 */
[----:B------:R-:W-:Y:S05]  /*18d0*/  @P0 BRA P1, `(.L_x_22) ;  /* 0xfffffffc00ac0947 */ /* 0x000fea000083ffff */
[----:B------:R-:W-:Y:S05]  /*18e0*/  BSYNC B0 ;  /* 0x0000000000007941 */ /* 0x000fea0003800000 */
.L_x_18:
[----:B------:R1:W2:Y:S02]  /*18f0*/  LDS.64 R4, [R13+0x6600] ;  /* 0x006600000d047984 */ /* 0x0002a40000000a00 */
.L_x_17:
[C---:B------:R-:W-:Y:S01]  /*1900*/  IMAD.IADD R19, R17.reuse, 0x1, -R0 ;  /* 0x0000000111137824 */ /* 0x040fe200078e0a00 */
[----:B------:R-:W-:-:S04]  /*1910*/  LOP3.LUT R11, R17, 0x80000000, RZ, 0xfc, !PT ;  /* 0x80000000110b7812 */ /* 0x000fc800078efcff */
[C---:B0-2---:R-:W-:Y:S01]  /*1920*/  IADD3 R4, P0, PT, R19.reuse, R4, RZ ;  /* 0x0000000413047210 */ /* 0x045fe20007f1e0ff */
[----:B------:R0:W-:Y:S03]  /*1930*/  STG.E.STRONG.SYS desc[UR6][R14.64], R11 ;  /* 0x0000000b0e007986 */ /* 0x0001e6000c115906 */
[----:B------:R-:W-:-:S05]  /*1940*/  LEA.HI.X.SX32 R5, R19, R5, 0x1, P0 ;  /* 0x0000000513057211 */ /* 0x000fca00000f0eff */
[----:B------:R0:W-:Y:S04]  /*1950*/  STS.64 [R13+0x6600], R4 ;  /* 0x006600040d007388 */ /* 0x0001e80000000a00 */
.L_x_16:
[----:B------:R-:W-:Y:S05]  /*1960*/  BSYNC B1 ;  /* 0x0000000000017941 */ /* 0x000fea0003800000 */
.L_x_15:
[----:B0-----:R-:W0:Y:S01]  /*1970*/  LDC R5, c[0x0][0x3c0] ;  /* 0x0000f000ff057b82 */ /* 0x001e220000000800 */
[----:B------:R-:W-:-:S07]  /*1980*/  IMAD R4, R49, 0x8, R7 ;  /* 0x0000000831047824 */ /* 0x000fce00078e0207 */
[----:B------:R-:W2:Y:S01]  /*1990*/  LDC.64 R16, c[0x0][0x390] ;  /* 0x0000e400ff107b82 */ /* 0x000ea20000000a00 */
[----:B0-----:R-:W-:Y:S02]  /*19a0*/  ISETP.GE.AND P0, PT, R47, R5, PT ;  /* 0x000000052f00720c */ /* 0x001fe40003f06270 */
[----:B--2---:R-:W-:-:S04]  /*19b0*/  ISETP.EQ.U32.AND P1, PT, R16, RZ, PT ;  /* 0x000000ff1000720c */ /* 0x004fc80003f22070 */
[----:B------:R-:W-:-:S04]  /*19c0*/  ISETP.EQ.OR.EX P0, PT, R17, RZ, !P0, P1 ;  /* 0x000000ff1100720c */ /* 0x000fc80004702710 */
[----:B------:R-:W-:-:S13]  /*19d0*/  ISETP.GT.U32.OR P0, PT, R3, 0xff, P0 ;  /* 0x000000ff0300780c */ /* 0x000fda0000704470 */
[----:B------:R-:W-:Y:S05]  /*19e0*/  @P0 BRA `(.L_x_23) ;  /* 0x0000000000240947 */ /* 0x000fea0003800000 */
[----:B------:R-:W0:Y:S01]  /*19f0*/  LDS.64 R10, [R13+0x6600] ;  /* 0x006600000d0a7984 */ /* 0x000e220000000a00 */
[C---:B------:R-:W-:Y:S02]  /*1a00*/  ISETP.GT.U32.AND P0, PT, R3.reuse, R49, PT ;  /* 0x000000310300720c */ /* 0x040fe40003f04070 */
[C---:B------:R-:W-:Y:S02]  /*1a10*/  LEA R6, P2, R3.reuse, R16, 0x3 ;  /* 0x0000001003067211 */ /* 0x040fe400078418ff */
[----:B------:R-:W-:Y:S02]  /*1a20*/  SEL R7, RZ, 0x1980, !P0 ;  /* 0x00001980ff077807 */ /* 0x000fe40004000000 */
[--C-:B------:R-:W-:Y:S02]  /*1a30*/  SHF.R.S32.HI R15, RZ, 0x1f, R0.reuse ;  /* 0x0000001fff0f7819 */ /* 0x100fe40000011400 */
[----:B0-----:R-:W-:Y:S02]  /*1a40*/  IADD3 R2, P0, P1, R10, R7, R0 ;  /* 0x000000070a027210 */ /* 0x001fe4000791e000 */
[----:B------:R-:W-:-:S02]  /*1a50*/  LEA.HI.X R7, R3, R17, RZ, 0x3, P2 ;  /* 0x0000001103077211 */ /* 0x000fc400010f1cff */
[----:B------:R-:W-:-:S05]  /*1a60*/  IADD3.X R3, PT, PT, R11, RZ, R15, P0, P1 ;  /* 0x000000ff0b037210 */ /* 0x000fca00007e240f */
[----:B------:R0:W-:Y:S04]  /*1a70*/  STG.E.64 desc[UR6][R6.64], R2 ;  /* 0x0000000206007986 */ /* 0x0001e8000c101b06 */
.L_x_23:
[----:B------:R-:W-:Y:S05]  /*1a80*/  WARPSYNC.ALL ;  /* 0x0000000000007948 */ /* 0x000fea0003800000 */
[----:B------:R-:W-:Y:S01]  /*1a90*/  BAR.SYNC.DEFER_BLOCKING 0x0 ;  /* 0x0000000000007b1d */ /* 0x000fe20000010000 */
[----:B------:R-:W-:-:S05]  /*1aa0*/  ISETP.GT.AND P0, PT, R47, R5, PT ;  /* 0x000000052f00720c */ /* 0x000fca0003f04270 */
[----:B0-----:R0:W2:Y:S08]  /*1ab0*/  LDS.64 R2, [R4+0x6600] ;  /* 0x0066000004027984 */ /* 0x0010b00000000a00 */
[----:B0-----:R-:W-:Y:S05]  /*1ac0*/  @P0 BRA `(.L_x_24) ;  /* 0x00000000005c0947 */ /* 0x001fea0003800000 */
[----:B------:R-:W0:Y:S01]  /*1ad0*/  LDCU.64 UR4, c[0x0][0x3a0] ;  /* 0x00007400ff0477ac */ /* 0x000e220008000a00 */
[----:B--2---:R-:W-:-:S05]  /*1ae0*/  IADD3 R0, P1, PT, R57, R2, RZ ;  /* 0x0000000239007210 */ /* 0x004fca0007f3e0ff */
[----:B------:R-:W-:Y:S01]  /*1af0*/  IMAD.X R7, RZ, RZ, R3, P1 ;  /* 0x000000ffff077224 */ /* 0x000fe200008e0603 */
[----:B0-----:R-:W-:-:S04]  /*1b00*/  LEA R2, P1, R0, UR4, 0x2 ;  /* 0x0000000400027c11 */ /* 0x001fc8000f8210ff */
[----:B------:R-:W-:-:S05]  /*1b10*/  LEA.HI.X R3, R0, UR5, R7, 0x2, P1 ;  /* 0x0000000500037c11 */ /* 0x000fca00088f1407 */
[----:B------:R2:W-:Y:S04]  /*1b20*/  STG.E desc[UR6][R2.64], R28 ;  /* 0x0000001c02007986 */ /* 0x0005e8000c101906 */
        /* <DEDUP_REMOVED lines=15> */
[----:B------:R2:W-:Y:S01]  /*1c20*/  STG.E desc[UR6][R2.64+0x800], R46 ;  /* 0x0008002e02007986 */ /* 0x0005e2000c101906 */
[----:B------:R-:W-:Y:S05]  /*1c30*/  BRA `(.L_x_25) ;  /* 0x0000000000e07947 */ /* 0x000fea0003800000 */
.L_x_24:
[----:B------:R-:W0:Y:S01]  /*1c40*/  LDCU.64 UR4, c[0x0][0x3a0] ;  /* 0x00007400ff0477ac */ /* 0x000e220008000a00 */
[----:B------:R-:W-:Y:S01]  /*1c50*/  IMAD R4, R42, -0x1980, R5 ;  /* 0xffffe6802a047824 */ /* 0x000fe200078e0205 */
[C---:B--2---:R-:W-:Y:S01]  /*1c60*/  IADD3 R0, P1, PT, R57.reuse, R2, RZ ;  /* 0x0000000239007210 */ /* 0x044fe20007f3e0ff */
[C---:B------:R-:W-:Y:S02]  /*1c70*/  VIADD R11, R57.reuse, 0x20 ;  /* 0x00000020390b7836 */ /* 0x040fe40000000000 */
[C---:B-1----:R-:W-:Y:S01]  /*1c80*/  VIADD R13, R57.reuse, 0x40 ;  /* 0x00000040390d7836 */ /* 0x042fe20000000000 */
[-C--:B------:R-:W-:Y:S01]  /*1c90*/  ISETP.GE.AND P5, PT, R57, R4.reuse, PT ;  /* 0x000000043900720c */ /* 0x080fe20003fa6270 */
[----:B------:R-:W-:Y:S01]  /*1ca0*/  IMAD.X R7, RZ, RZ, R3, P1 ;  /* 0x000000ffff077224 */ /* 0x000fe200008e0603 */
[-C--:B------:R-:W-:Y:S01]  /*1cb0*/  ISETP.GE.AND P4, PT, R11, R4.reuse, PT ;  /* 0x000000040b00720c */ /* 0x080fe20003f86270 */
[----:B------:R-:W-:Y:S01]  /*1cc0*/  VIADD R11, R57, 0x60 ;  /* 0x00000060390b7836 */ /* 0x000fe20000000000 */
[----:B------:R-:W-:Y:S01]  /*1cd0*/  ISETP.GE.AND P3, PT, R13, R4, PT ;  /* 0x000000040d00720c */ /* 0x000fe20003f66270 */
[----:B------:R-:W-:-:S02]  /*1ce0*/  VIADD R13, R57, 0x80 ;  /* 0x00000080390d7836 */ /* 0x000fc40000000000 */
[----:B------:R-:W-:Y:S01]  /*1cf0*/  VIADD R15, R57, 0xa0 ;  /* 0x000000a0390f7836 */ /* 0x000fe20000000000 */
[-C--:B------:R-:W-:Y:S01]  /*1d00*/  ISETP.GE.AND P2, PT, R11, R4.reuse, PT ;  /* 0x000000040b00720c */ /* 0x080fe20003f46270 */
[----:B------:R-:W-:Y:S01]  /*1d10*/  VIADD R11, R57, 0xc0 ;  /* 0x000000c0390b7836 */ /* 0x000fe20000000000 */
[C---:B0-----:R-:W-:Y:S02]  /*1d20*/  LEA R2, P1, R0.reuse, UR4, 0x2 ;  /* 0x0000000400027c11 */ /* 0x041fe4000f8210ff */
[-C--:B------:R-:W-:Y:S02]  /*1d30*/  ISETP.GE.AND P6, PT, R15, R4.reuse, PT ;  /* 0x000000040f00720c */ /* 0x080fe40003fc6270 */
[----:B------:R-:W-:Y:S02]  /*1d40*/  LEA.HI.X R3, R0, UR5, R7, 0x2, P1 ;  /* 0x0000000500037c11 */ /* 0x000fe400088f1407 */
[----:B------:R-:W-:Y:S01]  /*1d50*/  ISETP.GE.AND P1, PT, R13, R4, PT ;  /* 0x000000040d00720c */ /* 0x000fe20003f26270 */
[----:B------:R-:W-:-:S02]  /*1d60*/  VIADD R13, R57, 0xe0 ;  /* 0x000000e0390d7836 */ /* 0x000fc40000000000 */
[----:B------:R0:W-:Y:S01]  /*1d70*/  @!P5 STG.E desc[UR6][R2.64], R28 ;  /* 0x0000001c0200d986 */ /* 0x0001e2000c101906 */
[-C--:B------:R-:W-:Y:S01]  /*1d80*/  ISETP.GE.AND P5, PT, R11, R4.reuse, PT ;  /* 0x000000040b00720c */ /* 0x080fe20003fa6270 */
[----:B------:R-:W-:Y:S02]  /*1d90*/  VIADD R11, R57, 0x100 ;  /* 0x00000100390b7836 */ /* 0x000fe40000000000 */
[----:B------:R0:W-:Y:S01]  /*1da0*/  @!P4 STG.E desc[UR6][R2.64+0x80], R29 ;  /* 0x0000801d0200c986 */ /* 0x0001e2000c101906 */
[-C--:B------:R-:W-:Y:S01]  /*1db0*/  ISETP.GE.AND P4, PT, R13, R4.reuse, PT ;  /* 0x000000040d00720c */ /* 0x080fe20003f86270 */
[----:B------:R-:W-:Y:S02]  /*1dc0*/  VIADD R13, R57, 0x120 ;  /* 0x00000120390d7836 */ /* 0x000fe40000000000 */
[----:B------:R0:W-:Y:S01]  /*1dd0*/  @!P3 STG.E desc[UR6][R2.64+0x100], R30 ;  /* 0x0001001e0200b986 */ /* 0x0001e2000c101906 */
        /* <DEDUP_REMOVED lines=21> */
[----:B------:R-:W-:-:S03]  /*1f30*/  ISETP.GE.AND P2, PT, R13, R4, PT ;  /* 0x000000040d00720c */ /* 0x000fc60003f46270 */
[----:B------:R0:W-:Y:S01]  /*1f40*/  @!P1 STG.E desc[UR6][R2.64+0x500], R38 ;  /* 0x0005002602009986 */ /* 0x0001e2000c101906 */
[----:B------:R-:W-:-:S03]  /*1f50*/  ISETP.GE.AND P1, PT, R11, R4, PT ;  /* 0x000000040b00720c */ /* 0x000fc60003f26270 */
[----:B------:R0:W-:Y:S04]  /*1f60*/  @!P6 STG.E desc[UR6][R2.64+0x580], R39 ;  /* 0x000580270200e986 */ /* 0x0001e8000c101906 */
[----:B------:R0:W-:Y:S04]  /*1f70*/  @!P5 STG.E desc[UR6][R2.64+0x600], R40 ;  /* 0x000600280200d986 */ /* 0x0001e8000c101906 */
[----:B------:R0:W-:Y:S04]  /*1f80*/  @!P4 STG.E desc[UR6][R2.64+0x680], R43 ;  /* 0x0006802b0200c986 */ /* 0x0001e8000c101906 */
[----:B------:R0:W-:Y:S04]  /*1f90*/  @!P3 STG.E desc[UR6][R2.64+0x700], R44 ;  /* 0x0007002c0200b986 */ /* 0x0001e8000c101906 */
[----:B------:R0:W-:Y:S04]  /*1fa0*/  @!P2 STG.E desc[UR6][R2.64+0x780], R45 ;  /* 0x0007802d0200a986 */ /* 0x0001e8000c101906 */
[----:B------:R0:W-:Y:S02]  /*1fb0*/  @!P1 STG.E desc[UR6][R2.64+0x800], R46 ;  /* 0x0008002e02009986 */ /* 0x0001e4000c101906 */
.L_x_25:
[----:B------:R-:W-:Y:S05]  /*1fc0*/  @P0 BRA `(.L_x_26) ;  /* 0x0000000000480947 */ /* 0x000fea0003800000 */
[----:B------:R3:W5:Y:S04]  /*1fd0*/  LDG.E R11, desc[UR6][R8.64] ;  /* 0x00000006080b7981 */ /* 0x000768000c1e1900 */
[----:B-1----:R3:W5:Y:S04]  /*1fe0*/  LDG.E R13, desc[UR6][R8.64+0x80] ;  /* 0x00008006080d7981 */ /* 0x002768000c1e1900 */
[----:B------:R3:W5:Y:S04]  /*1ff0*/  LDG.E R15, desc[UR6][R8.64+0x100] ;  /* 0x00010006080f7981 */ /* 0x000768000c1e1900 */
[----:B------:R3:W5:Y:S04]  /*2000*/  LDG.E R17, desc[UR6][R8.64+0x180] ;  /* 0x0001800608117981 */ /* 0x000768000c1e1900 */
[----:B------:R3:W5:Y:S04]  /*2010*/  LDG.E R19, desc[UR6][R8.64+0x200] ;  /* 0x0002000608137981 */ /* 0x000768000c1e1900 */
[----:B------:R3:W5:Y:S04]  /*2020*/  LDG.E R21, desc[UR6][R8.64+0x280] ;  /* 0x0002800608157981 */ /* 0x000768000c1e1900 */
[----:B------:R3:W5:Y:S04]  /*2030*/  LDG.E R23, desc[UR6][R8.64+0x300] ;  /* 0x0003000608177981 */ /* 0x000768000c1e1900 */
[----:B------:R3:W5:Y:S04]  /*2040*/  LDG.E R25, desc[UR6][R8.64+0x380] ;  /* 0x0003800608197981 */ /* 0x000768000c1e1900 */
[----:B------:R3:W5:Y:S04]  /*2050*/  LDG.E R27, desc[UR6][R8.64+0x400] ;  /* 0x00040006081b7981 */ /* 0x000768000c1e1900 */
[----:B0-2---:R3:W5:Y:S04]  /*2060*/  LDG.E R29, desc[UR6][R8.64+0x480] ;  /* 0x00048006081d7981 */ /* 0x005768000c1e1900 */
        /* <DEDUP_REMOVED lines=8> */
.L_x_26:
[----:B------:R-:W-:Y:S02]  /*20f0*/  IMAD.IADD R54, R5, 0x1, -R54 ;  /* 0x0000000105367824 */ /* 0x000fe400078e0a36 */
[C---:B0-2---:R-:W-:Y:S02]  /*2100*/  VIADD R3, R57.reuse, 0x20 ;  /* 0x0000002039037836 */ /* 0x045fe40000000000 */
[C---:B------:R-:W-:Y:S01]  /*2110*/  VIADD R45, R57.reuse, 0x40 ;  /* 0x00000040392d7836 */ /* 0x040fe20000000000 */
[CC--:B------:R-:W-:Y:S01]  /*2120*/  ISETP.GE.AND P5, PT, R57.reuse, R54.reuse, PT ;  /* 0x000000363900720c */ /* 0x0c0fe20003fa6270 */
[----:B------:R-:W-:Y:S01]  /*2130*/  VIADD R47, R57, 0x80 ;  /* 0x00000080392f7836 */ /* 0x000fe20000000000 */
[-C--:B------:R-:W-:Y:S01]  /*2140*/  ISETP.GE.AND P4, PT, R3, R54.reuse, PT ;  /* 0x000000360300720c */ /* 0x080fe20003f86270 */
[----:B------:R-:W-:Y:S01]  /*2150*/  VIADD R3, R57, 0x60 ;  /* 0x0000006039037836 */ /* 0x000fe20000000000 */
[-C--:B------:R-:W-:Y:S01]  /*2160*/  ISETP.GE.AND P3, PT, R45, R54.reuse, PT ;  /* 0x000000362d00720c */ /* 0x080fe20003f66270 */
[----:B------:R-:W-:Y:S01]  /*2170*/  VIADD R45, R57, 0xa0 ;  /* 0x000000a0392d7836 */ /* 0x000fe20000000000 */
[----:B------:R-:W-:-:S02]  /*2180*/  ISETP.GE.AND P1, PT, R47, R54, PT ;  /* 0x000000362f00720c */ /* 0x000fc40003f26270 */
[-C--:B------:R-:W-:Y:S01]  /*2190*/  ISETP.GE.AND P2, PT, R3, R54.reuse, PT ;  /* 0x000000360300720c */ /* 0x080fe20003f46270 */
[----:B------:R-:W-:Y:S01]  /*21a0*/  VIADD R3, R57, 0xc0 ;  /* 0x000000c039037836 */ /* 0x000fe20000000000 */
[-C--:B------:R-:W-:Y:S01]  /*21b0*/  ISETP.GE.AND P6, PT, R45, R54.reuse, PT ;  /* 0x000000362d00720c */ /* 0x080fe20003fc6270 */
[----:B------:R-:W-:Y:S02]  /*21c0*/  VIADD R45, R57, 0xe0 ;  /* 0x000000e0392d7836 */ /* 0x000fe40000000000 */
[----:B------:R0:W5:Y:S01]  /*21d0*/  @!P5 LDG.E R11, desc[UR6][R8.64] ;  /* 0x00000006080bd981 */ /* 0x000162000c1e1900 */
[-C--:B------:R-:W-:Y:S01]  /*21e0*/  ISETP.GE.AND P5, PT, R3, R54.reuse, PT ;  /* 0x000000360300720c */ /* 0x080fe20003fa6270 */
[----:B------:R-:W-:Y:S02]  /*21f0*/  VIADD R3, R57, 0x100 ;  /* 0x0000010039037836 */ /* 0x000fe40000000000 */
[----:B-1----:R0:W5:Y:S01]  /*2200*/  @!P4 LDG.E R13, desc[UR6][R8.64+0x80] ;  /* 0x00008006080dc981 */ /* 0x002162000c1e1900 */
[----:B------:R-:W-:Y:S01]  /*2210*/  ISETP.GE.AND P4, PT, R45, R54, PT ;  /* 0x000000362d00720c */ /* 0x000fe20003f86270 */
[----:B------:R-:W-:-:S02]  /*2220*/  VIADD R45, R57, 0x120 ;  /* 0x00000120392d7836 */ /* 0x000fc40000000000 */
[----:B------:R0:W5:Y:S01]  /*2230*/  @!P3 LDG.E R15, desc[UR6][R8.64+0x100] ;  /* 0x00010006080fb981 */ /* 0x000162000c1e1900 */
[-C--:B------:R-:W-:Y:S01]  /*2240*/  ISETP.GE.AND P3, PT, R3, R54.reuse, PT ;  /* 0x000000360300720c */ /* 0x080fe20003f66270 */
[----:B------:R-:W-:Y:S02]  /*2250*/  VIADD R3, R57, 0x140 ;  /* 0x0000014039037836 */ /* 0x000fe40000000000 */
[----:B------:R0:W5:Y:S01]  /*2260*/  @!P2 LDG.E R17, desc[UR6][R8.64+0x180] ;  /* 0x000180060811a981 */ /* 0x000162000c1e1900 */
[-C--:B------:R-:W-:Y:S01]  /*2270*/  ISETP.GE.AND P2, PT, R45, R54.reuse, PT ;  /* 0x000000362d00720c */ /* 0x080fe20003f46270 */
[----:B------:R-:W-:Y:S02]  /*2280*/  VIADD R45, R57, 0x160 ;  /* 0x00000160392d7836 */ /* 0x000fe40000000000 */
[----:B------:R0:W5:Y:S01]  /*2290*/  @!P1 LDG.E R19, desc[UR6][R8.64+0x200] ;  /* 0x0002000608139981 */ /* 0x000162000c1e1900 */
        /* <DEDUP_REMOVED lines=15> */
[----:B------:R-:W-:-:S03]  /*2390*/  ISETP.GE.AND P2, PT, R45, R54, PT ;  /* 0x000000362d00720c */ /* 0x000fc60003f46270 */
[----:B------:R0:W5:Y:S01]  /*23a0*/  @!P1 LDG.E R31, desc[UR6][R8.64+0x500] ;  /* 0x00050006081f9981 */ /* 0x000162000c1e1900 */
[----:B------:R-:W-:-:S03]  /*23b0*/  ISETP.GE.AND P1, PT, R3, R54, PT ;  /* 0x000000360300720c */ /* 0x000fc60003f26270 */
[----:B------:R0:W5:Y:S04]  /*23c0*/  @!P6 LDG.E R33, desc[UR6][R8.64+0x580] ;  /* 0x000580060821e981 */ /* 0x000168000c1e1900 */
[----:B------:R0:W5:Y:S04]  /*23d0*/  @!P5 LDG.E R35, desc[UR6][R8.64+0x600] ;  /* 0x000600060823d981 */ /* 0x000168000c1e1900 */
[----:B------:R0:W5:Y:S04]  /*23e0*/  @!P4 LDG.E R37, desc[UR6][R8.64+0x680] ;  /* 0x000680060825c981 */ /* 0x000168000c1e1900 */
[----:B------:R0:W5:Y:S04]  /*23f0*/  @!P3 LDG.E R39, desc[UR6][R8.64+0x700] ;  /* 0x000700060827b981 */ /* 0x000168000c1e1900 */
[----:B------:R0:W5:Y:S04]  /*2400*/  @!P2 LDG.E R41, desc[UR6][R8.64+0x780] ;  /* 0x000780060829a981 */ /* 0x000168000c1e1900 */
[----:B------:R0:W5:Y:S02]  /*2410*/  @!P1 LDG.E R43, desc[UR6][R8.64+0x800] ;  /* 0x00080006082b9981 */ /* 0x000164000c1e1900 */
.L_x_27:
[----:B------:R-:W-:Y:S05]  /*2420*/  @P0 BRA `(.L_x_28) ;  /* 0x0000000000540947 */ /* 0x000fea0003800000 */
[----:B------:R-:W1:Y:S02]  /*2430*/  LDCU.64 UR4, c[0x0][0x3b0] ;  /* 0x00007600ff0477ac */ /* 0x000e640008000a00 */
[----:B-1----:R-:W-:-:S04]  /*2440*/  LEA R2, P0, R0, UR4, 0x2 ;  /* 0x0000000400027c11 */ /* 0x002fc8000f8010ff */
[----:B------:R-:W-:-:S05]  /*2450*/  LEA.HI.X R3, R0, UR5, R7, 0x2, P0 ;  /* 0x0000000500037c11 */ /* 0x000fca00080f1407 */
[----:B-----5:R-:W-:Y:S04]  /*2460*/  STG.E desc[UR6][R2.64], R11 ;  /* 0x0000000b02007986 */ /* 0x020fe8000c101906 */
[----:B------:R-:W-:Y:S04]  /*2470*/  STG.E desc[UR6][R2.64+0x80], R13 ;  /* 0x0000800d02007986 */ /* 0x000fe8000c101906 */
        /* <DEDUP_REMOVED lines=14> */
[----:B------:R-:W-:Y:S01]  /*2560*/  STG.E desc[UR6][R2.64+0x800], R43 ;  /* 0x0008002b02007986 */ /* 0x000fe2000c101906 */
[----:B------:R-:W-:Y:S05]  /*2570*/  EXIT ;  /* 0x000000000000794d */ /* 0x000fea0003800000 */
.L_x_28:
[----:B------:R-:W1:Y:S01]  /*2580*/  LDCU.64 UR4, c[0x0][0x3b0] ;  /* 0x00007600ff0477ac */ /* 0x000e620008000a00 */
[----:B------:R-:W-:Y:S02]  /*2590*/  IMAD R42, R42, -0x1980, R5 ;  /* 0xffffe6802a2a7824 */ /* 0x000fe400078e0205 */
[C---:B------:R-:W-:Y:S02]  /*25a0*/  VIADD R5, R57.reuse, 0x40 ;  /* 0x0000004039057836 */ /* 0x040fe40000000000 */
[C---:B------:R-:W-:Y:S01]  /*25b0*/  VIADD R3, R57.reuse, 0x20 ;  /* 0x0000002039037836 */ /* 0x040fe20000000000 */
[CC--:B------:R-:W-:Y:S01]  /*25c0*/  ISETP.GE.AND P3, PT, R57.reuse, R42.reuse, PT ;  /* 0x0000002a3900720c */ /* 0x0c0fe20003f66270 */
[----:B0--3--:R-:W-:Y:S01]  /*25d0*/  VIADD R9, R57, 0x60 ;  /* 0x0000006039097836 */ /* 0x009fe20000000000 */
[-C--:B------:R-:W-:Y:S01]  /*25e0*/  ISETP.GE.AND P1, PT, R5, R42.reuse, PT ;  /* 0x0000002a0500720c */ /* 0x080fe20003f26270 */
[----:B------:R-:W-:Y:S01]  /*25f0*/  VIADD R5, R57, 0x80 ;  /* 0x0000008039057836 */ /* 0x000fe20000000000 */
[-C--:B------:R-:W-:Y:S01]  /*2600*/  ISETP.GE.AND P2, PT, R3, R42.reuse, PT ;  /* 0x0000002a0300720c */ /* 0x080fe20003f46270 */
[----:B------:R-:W-:Y:S01]  /*2610*/  VIADD R45, R57, 0xc0 ;  /* 0x000000c0392d7836 */ /* 0x000fe20000000000 */
[-C--:B------:R-:W-:Y:S01]  /*2620*/  ISETP.GE.AND P0, PT, R9, R42.reuse, PT ;  /* 0x0000002a0900720c */ /* 0x080fe20003f06270 */
[----:B------:R-:W-:Y:S01]  /*2630*/  VIADD R9, R57, 0xa0 ;  /* 0x000000a039097836 */ /* 0x000fe20000000000 */
[----:B------:R-:W-:Y:S01]  /*2640*/  ISETP.GE.AND P6, PT, R5, R42, PT ;  /* 0x0000002a0500720c */ /* 0x000fe20003fc6270 */
[----:B------:R-:W-:Y:S01]  /*2650*/  VIADD R5, R57, 0xe0 ;  /* 0x000000e039057836 */ /* 0x000fe20000000000 */
[----:B-1----:R-:W-:-:S02]  /*2660*/  LEA R2, P4, R0, UR4, 0x2 ;  /* 0x0000000400027c11 */ /* 0x002fc4000f8810ff */
[-C--:B------:R-:W-:Y:S02]  /*2670*/  ISETP.GE.AND P5, PT, R9, R42.reuse, PT ;  /* 0x0000002a0900720c */ /* 0x080fe40003fa6270 */
[----:B------:R-:W-:Y:S01]  /*2680*/  LEA.HI.X R3, R0, UR5, R7, 0x2, P4 ;  /* 0x0000000500037c11 */ /* 0x000fe2000a0f1407 */
[----:B------:R-:W-:Y:S01]  /*2690*/  VIADD R7, R57, 0x100 ;  /* 0x0000010039077836 */ /* 0x000fe20000000000 */
[----:B------:R-:W-:-:S03]  /*26a0*/  ISETP.GE.AND P4, PT, R45, R42, PT ;  /* 0x0000002a2d00720c */ /* 0x000fc60003f86270 */
[----:B-----5:R0:W-:Y:S01]  /*26b0*/  @!P3 STG.E desc[UR6][R2.64], R11 ;  /* 0x0000000b0200b986 */ /* 0x0201e2000c101906 */
        /* <DEDUP_REMOVED lines=19> */
[C---:B------:R-:W-:Y:S02]  /*27f0*/  VIADD R5, R57.reuse, 0x1e0 ;  /* 0x000001e039057836 */ /* 0x040fe40000000000 */
[----:B------:R-:W-:Y:S01]  /*2800*/  VIADD R57, R57, 0x200 ;  /* 0x0000020039397836 */ /* 0x000fe20000000000 */
[----:B------:R0:W-:Y:S01]  /*2810*/  @!P3 STG.E desc[UR6][R2.64+0x380], R25 ;  /* 0x000380190200b986 */ /* 0x0001e2000c101906 */
[----:B------:R-:W-:-:S03]  /*2820*/  ISETP.GE.AND P3, PT, R7, R42, PT ;  /* 0x0000002a0700720c */ /* 0x000fc60003f66270 */
        /* <DEDUP_REMOVED lines=9> */
[----:B------:R0:W-:Y:S01]  /*28c0*/  @!P2 STG.E desc[UR6][R2.64+0x780], R41 ;  /* 0x000780290200a986 */ /* 0x0001e2000c101906 */
[----:B------:R-:W-:Y:S05]  /*28d0*/  @P1 EXIT ;  /* 0x000000000000194d */ /* 0x000fea0003800000 */
[----:B------:R-:W-:Y:S01]  /*28e0*/  STG.E desc[UR6][R2.64+0x800], R43 ;  /* 0x0008002b02007986 */ /* 0x000fe2000c101906 */
[----:B------:R-:W-:Y:S05]  /*28f0*/  EXIT ;  /* 0x000000000000794d */ /* 0x000fea0003800000 */
.L_x_14:
[----:B------:R-:W-:Y:S01]  /*2900*/  IMAD.MOV.U32 R2, RZ, RZ, RZ ;  /* 0x000000ffff027224 */ /* 0x000fe200078e00ff */
[C---:B------:R-:W-:Y:S01]  /*2910*/  ISETP.GT.U32.AND P0, PT, R3.reuse, 0x1f, PT ;  /* 0x0000001f0300780c */ /* 0x040fe20003f04070 */
[----:B------:R-:W-:Y:S05]  /*2920*/  WARPSYNC.ALL ;  /* 0x0000000000007948 */ /* 0x000fea0003800000 */
[----:B------:R-:W-:-:S04]  /*2930*/  IMAD.HI.U32 R14, R3, 0x15555556, R2 ;  /* 0x15555556030e7827 */ /* 0x000fc800078e0002 */
[----:B------:R-:W-:-:S05]  /*2940*/  IMAD R15, R14, 0x4, R7 ;  /* 0x000000040e0f7824 */ /* 0x000fca00078e0207 */
[----:B------:R0:W-:Y:S01]  /*2950*/  STS [R15+0x3410], R0 ;  /* 0x003410000f007388 */ /* 0x0001e20000000800 */
[----:B------:R-:W-:Y:S06]  /*2960*/  BAR.SYNC.DEFER_BLOCKING 0x0 ;  /* 0x0000000000007b1d */ /* 0x000fec0000010000 */
[----:B------:R-:W-:Y:S05]  /*2970*/  @P0 BRA `(.L_x_29) ;  /* 0x0000000000dc0947 */ /* 0x000fea0003800000 */
[----:B------:R-:W-:Y:S01]  /*2980*/  IMAD R14, R3, 0x34, R7 ;  /* 0x00000034030e7824 */ /* 0x000fe200078e0207 */
[----:B------:R-:W-:-:S04]  /*2990*/  UMOV UR8, 0xffffffff ;  /* 0xffffffff00087882 */ /* 0x000fc80000000000 */
[----:B------:R-:W-:Y:S04]  /*29a0*/  LDS R28, [R14+0x3410] ;  /* 0x003410000e1c7984 */ /* 0x000fe80000000800 */
[----:B------:R-:W-:Y:S04]  /*29b0*/  LDS R29, [R14+0x3414] ;  /* 0x003414000e1d7984 */ /* 0x000fe80000000800 */
[----:B------:R-:W1:Y:S04]  /*29c0*/  LDS R30, [R14+0x3418] ;  /* 0x003418000e1e7984 */ /* 0x000e680000000800 */
[----:B------:R-:W-:Y:S04]  /*29d0*/  LDS R31, [R14+0x341c] ;  /* 0x00341c000e1f7984 */ /* 0x000fe80000000800 */
[----:B------:R-:W2:Y:S04]  /*29e0*/  LDS R32, [R14+0x3420] ;  /* 0x003420000e207984 */ /* 0x000ea80000000800 */
[----:B------:R-:W-:Y:S04]  /*29f0*/  LDS R33, [R14+0x3424] ;  /* 0x003424000e217984 */ /* 0x000fe80000000800 */
[----:B------:R-:W3:Y:S04]  /*2a00*/  LDS R34, [R14+0x3428] ;  /* 0x003428000e227984 */ /* 0x000ee80000000800 */
[----:B------:R-:W-:Y:S04]  /*2a10*/  LDS R35, [R14+0x342c] ;  /* 0x00342c000e237984 */ /* 0x000fe80000000800 */
[----:B------:R-:W4:Y:S04]  /*2a20*/  LDS R36, [R14+0x3430] ;  /* 0x003430000e247984 */ /* 0x000f280000000800 */
[----:B------:R-:W-:Y:S04]  /*2a30*/  LDS R37, [R14+0x3434] ;  /* 0x003434000e257984 */ /* 0x000fe80000000800 */
[----:B------:R-:W5:Y:S04]  /*2a40*/  LDS R38, [R14+0x3438] ;  /* 0x003438000e267984 */ /* 0x000f680000000800 */
[----:B------:R-:W0:Y:S01]  /*2a50*/  LDS R39, [R14+0x343c] ;  /* 0x00343c000e277984 */ /* 0x000e220000000800 */
[----:B-1----:R-:W-:-:S04]  /*2a60*/  IADD3 R40, PT, PT, R30, R29, R28 ;  /* 0x0000001d1e287210 */ /* 0x002fc80007ffe01c */
[----:B--2---:R-:W-:-:S04]  /*2a70*/  IADD3 R40, PT, PT, R32, R40, R31 ;  /* 0x0000002820287210 */ /* 0x004fc80007ffe01f */
[----:B---3--:R-:W-:-:S04]  /*2a80*/  IADD3 R40, PT, PT, R34, R40, R33 ;  /* 0x0000002822287210 */ /* 0x008fc80007ffe021 */
[----:B----4-:R-:W-:-:S04]  /*2a90*/  IADD3 R40, PT, PT, R36, R40, R35 ;  /* 0x0000002824287210 */ /* 0x010fc80007ffe023 */
[----:B-----5:R-:W-:-:S05]  /*2aa0*/  IADD3 R40, PT, PT, R38, R40, R37 ;  /* 0x0000002826287210 */ /* 0x020fca0007ffe025 */
[----:B0-----:R-:W-:Y:S01]  /*2ab0*/  IMAD.IADD R39, R39, 0x1, R40 ;  /* 0x0000000127277824 */ /* 0x001fe200078e0228 */
[----:B------:R-:W-:Y:S06]  /*2ac0*/  BRA.DIV UR8, `(.L_x_30) ;  /* 0x0000007a08547947 */ /* 0x000fec000b800000 */
[----:B------:R-:W0:Y:S02]  /*2ad0*/  SHFL.UP P0, R40, R39, 0x1, RZ ;  /* 0x0420000027287989 */ /* 0x000e2400000000ff */
[----:B0-----:R-:W-:-:S05]  /*2ae0*/  @P0 IMAD.IADD R40, R39, 0x1, R40 ;  /* 0x0000000127280824 */ /* 0x001fca00078e0228 */
[----:B------:R-:W0:Y:S02]  /*2af0*/  SHFL.UP P0, R43, R40, 0x2, RZ ;  /* 0x04400000282b7989 */ /* 0x000e2400000000ff */
[----:B0-----:R-:W-:-:S05]  /*2b00*/  @P0 IMAD.IADD R43, R40, 0x1, R43 ;  /* 0x00000001282b0824 */ /* 0x001fca00078e022b */
[----:B------:R-:W0:Y:S02]  /*2b10*/  SHFL.UP P0, R44, R43, 0x4, RZ ;  /* 0x048000002b2c7989 */ /* 0x000e2400000000ff */
[----:B0-----:R-:W-:-:S05]  /*2b20*/  @P0 IMAD.IADD R44, R43, 0x1, R44 ;  /* 0x000000012b2c0824 */ /* 0x001fca00078e022c */
[----:B------:R-:W0:Y:S02]  /*2b30*/  SHFL.UP P0, R45, R44, 0x8, RZ ;  /* 0x050000002c2d7989 */ /* 0x000e2400000000ff */
[----:B0-----:R-:W-:-:S05]  /*2b40*/  @P0 IMAD.IADD R45, R44, 0x1, R45 ;  /* 0x000000012c2d0824 */ /* 0x001fca00078e022d */
[----:B------:R0:W1:Y:S02]  /*2b50*/  SHFL.UP P0, R46, R45, 0x10, RZ ;  /* 0x060000002d2e7989 */ /* 0x00006400000000ff */
.L_x_120:
[----:B-1----:R-:W-:-:S04]  /*2b60*/  @P0 IMAD.IADD R46, R45, 0x1, R46 ;  /* 0x000000012d2e0824 */ /* 0x002fc800078e022e */
[----:B------:R-:W-:-:S04]  /*2b70*/  IMAD.IADD R39, R46, 0x1, -R39 ;  /* 0x000000012e277824 */ /* 0x000fc800078e0a27 */
[----:B------:R-:W-:Y:S01]  /*2b80*/  IMAD.IADD R28, R28, 0x1, R39 ;  /* 0x000000011c1c7824 */ /* 0x000fe200078e0227 */
[----:B------:R1:W-:Y:S03]  /*2b90*/  STS [R14+0x3410], R39 ;  /* 0x003410270e007388 */ /* 0x0003e60000000800 */
        /* <DEDUP_REMOVED lines=19> */
[----:B------:R1:W-:Y:S04]  /*2cd0*/  STS [R14+0x3438], R37 ;  /* 0x003438250e007388 */ /* 0x0003e80000000800 */
[----:B------:R1:W-:Y:S02]  /*2ce0*/  STS [R14+0x343c], R43 ;  /* 0x00343c2b0e007388 */ /* 0x0003e40000000800 */
.L_x_29:
[----:B------:R-:W-:Y:S05]  /*2cf0*/  WARPSYNC.ALL ;  /* 0x0000000000007948 */ /* 0x000fea0003800000 */
[----:B------:R-:W-:Y:S01]  /*2d00*/  BAR.SYNC.DEFER_BLOCKING 0x0 ;  /* 0x0000000000007b1d */ /* 0x000fe20000010000 */
[----:B------:R-:W-:Y:S02]  /*2d10*/  ISETP.NE.AND P0, PT, R50, RZ, PT ;  /* 0x000000ff3200720c */ /* 0x000fe40003f05270 */
[----:B-1----:R-:W-:-:S03]  /*2d20*/  SHF.R.U32.HI R28, RZ, UR5, R27 ;  /* 0x00000005ff1c7c19 */ /* 0x002fc6000801161b */
[----:B------:R-:W-:Y:S01]  /*2d30*/  BSSY.RECONVERGENT B0, `(.L_x_31) ;  /* 0x0000028000007945 */ /* 0x000fe20003800200 */
[----:B------:R-:W-:Y:S01]  /*2d40*/  LOP3.LUT R28, R28, UR4, RZ, 0x30, !PT ;  /* 0x000000041c1c7c12 */ /* 0x000fe2000f8e30ff */
[----:B0-----:R-:W0:Y:S06]  /*2d50*/  LDS R15, [R15+0x3410] ;  /* 0x003410000f0f7984 */ /* 0x001e2c0000000800 */
[----:B------:R-:W-:Y:S05]  /*2d60*/  @P0 BRA `(.L_x_32) ;  /* 0x0000000000900947 */ /* 0x000fea0003800000 */
[----:B------:R-:W0:Y:S04]  /*2d70*/  LDS R14, [R51] ;  /* 0x00000000330e7984 */ /* 0x000e280000000800 */
[----:B------:R-:W1:Y:S04]  /*2d80*/  LDS R30, [R51+0x400] ;  /* 0x00040000331e7984 */ /* 0x000e680000000800 */
[----:B------:R-:W2:Y:S04]  /*2d90*/  LDS R32, [R51+0x800] ;  /* 0x0008000033207984 */ /* 0x000ea80000000800 */
[----:B------:R-:W3:Y:S04]  /*2da0*/  LDS R34, [R51+0xc00] ;  /* 0x000c000033227984 */ /* 0x000ee80000000800 */
[----:B------:R-:W4:Y:S04]  /*2db0*/  LDS R36, [R51+0x1000] ;  /* 0x0010000033247984 */ /* 0x000f280000000800 */
[----:B------:R-:W5:Y:S04]  /*2dc0*/  LDS R38, [R51+0x1400] ;  /* 0x0014000033267984 */ /* 0x000f680000000800 */
[----:B------:R-:W5:Y:S04]  /*2dd0*/  LDS R40, [R51+0x1800] ;  /* 0x0018000033287984 */ /* 0x000f680000000800 */
[----:B------:R-:W5:Y:S04]  /*2de0*/  LDS R44, [R51+0x1c00] ;  /* 0x001c0000332c7984 */ /* 0x000f680000000800 */
[----:B------:R-:W5:Y:S04]  /*2df0*/  LDS R46, [R51+0x2000] ;  /* 0x00200000332e7984 */ /* 0x000f680000000800 */
[----:B------:R-:W5:Y:S04]  /*2e00*/  LDS R58, [R51+0x2400] ;  /* 0x00240000333a7984 */ /* 0x000f680000000800 */
[----:B------:R-:W5:Y:S01]  /*2e10*/  LDS R60, [R51+0x2800] ;  /* 0x00280000333c7984 */ /* 0x000f620000000800 */
[----:B0-----:R-:W-:-:S03]  /*2e20*/  IMAD.IADD R14, R15, 0x1, R14 ;  /* 0x000000010f0e7824 */ /* 0x001fc600078e020e */
[----:B------:R-:W0:Y:S01]  /*2e30*/  LDS R62, [R51+0x2c00] ;  /* 0x002c0000333e7984 */ /* 0x000e220000000800 */
[C---:B-1----:R-:W-:Y:S02]  /*2e40*/  IMAD.IADD R30, R15.reuse, 0x1, R30 ;  /* 0x000000010f1e7824 */ /* 0x042fe400078e021e */
[C---:B--2---:R-:W-:Y:S01]  /*2e50*/  IMAD.IADD R32, R15.reuse, 0x1, R32 ;  /* 0x000000010f207824 */ /* 0x044fe200078e0220 */
[----:B------:R1:W-:Y:S01]  /*2e60*/  STS [R51], R14 ;  /* 0x0000000e33007388 */ /* 0x0003e20000000800 */
[----:B---3--:R-:W-:-:S03]  /*2e70*/  IMAD.IADD R34, R15, 0x1, R34 ;  /* 0x000000010f227824 */ /* 0x008fc600078e0222 */
[----:B------:R1:W-:Y:S01]  /*2e80*/  STS [R51+0x400], R30 ;  /* 0x0004001e33007388 */ /* 0x0003e20000000800 */
[----:B----4-:R-:W-:-:S03]  /*2e90*/  IMAD.IADD R36, R15, 0x1, R36 ;  /* 0x000000010f247824 */ /* 0x010fc600078e0224 */
[----:B------:R1:W-:Y:S01]  /*2ea0*/  STS [R51+0x800], R32 ;  /* 0x0008002033007388 */ /* 0x0003e20000000800 */
[----:B-----5:R-:W-:-:S03]  /*2eb0*/  IMAD.IADD R38, R15, 0x1, R38 ;  /* 0x000000010f267824 */ /* 0x020fc600078e0226 */
[----:B------:R1:W-:Y:S01]  /*2ec0*/  STS [R51+0xc00], R34 ;  /* 0x000c002233007388 */ /* 0x0003e20000000800 */
[----:B------:R-:W-:-:S03]  /*2ed0*/  IMAD.IADD R40, R15, 0x1, R40 ;  /* 0x000000010f287824 */ /* 0x000fc600078e0228 */
        /* <DEDUP_REMOVED lines=9> */
[----:B0-----:R-:W-:-:S03]  /*2f70*/  IMAD.IADD R62, R15, 0x1, R62 ;  /* 0x000000010f3e7824 */ /* 0x001fc600078e023e */
[----:B------:R1:W-:Y:S04]  /*2f80*/  STS [R51+0x2400], R58 ;  /* 0x0024003a33007388 */ /* 0x0003e80000000800 */
[----:B------:R1:W-:Y:S04]  /*2f90*/  STS [R51+0x2800], R60 ;  /* 0x0028003c33007388 */ /* 0x0003e80000000800 */
[----:B------:R1:W-:Y:S02]  /*2fa0*/  STS [R51+0x2c00], R62 ;  /* 0x002c003e33007388 */ /* 0x0003e40000000800 */
.L_x_32:
[----:B------:R-:W-:Y:S05]  /*2fb0*/  BSYNC.RECONVERGENT B0 ;  /* 0x0000000000007941 */ /* 0x000fea0003800200 */
.L_x_31:
[----:B------:R-:W-:Y:S01]  /*2fc0*/  BAR.SYNC.DEFER_BLOCKING 0x0 ;  /* 0x0000000000007b1d */ /* 0x000fe20000010000 */
[----:B------:R-:W-:Y:S01]  /*2fd0*/  R2P PR, R28, 0x7f ;  /* 0x0000007f1c007804 */ /* 0x000fe20000000000 */
[----:B------:R-:W-:-:S04]  /*2fe0*/  IMAD.MOV.U32 R47, RZ, RZ, RZ ;  /* 0x000000ffff2f7224 */ /* 0x000fc800078e00ff */
[----:B------:R-:W-:Y:S08]  /*2ff0*/  BSSY.RECONVERGENT B0, `(.L_x_33) ;  /* 0x0000024000007945 */ /* 0x000ff00003800200 */
[----:B-1----:R-:W-:Y:S02]  /*3000*/  VOTE.ANY R14, PT, P0 ;  /* 0x00000000000e7806 */ /* 0x002fe400000e0100 */
[----:B------:R-:W-:-:S02]  /*3010*/  VOTE.ANY R29, PT, P1 ;  /* 0x00000000001d7806 */ /* 0x000fc400008e0100 */
[----:B------:R-:W-:Y:S02]  /*3020*/  @!P0 LOP3.LUT R14, RZ, R14, RZ, 0x33, !PT ;  /* 0x0000000eff0e8212 */ /* 0x000fe400078e33ff */
[----:B------:R-:W-:Y:S02]  /*3030*/  VOTE.ANY R31, PT, P2 ;  /* 0x00000000001f7806 */ /* 0x000fe400010e0100 */
[----:B------:R-:W-:Y:S02]  /*3040*/  @!P1 LOP3.LUT R29, RZ, R29, RZ, 0x33, !PT ;  /* 0x0000001dff1d9212 */ /* 0x000fe400078e33ff */
[----:B------:R-:W-:Y:S02]  /*3050*/  VOTE.ANY R33, PT, P3 ;  /* 0x0000000000217806 */ /* 0x000fe400018e0100 */
[----:B------:R-:W-:Y:S02]  /*3060*/  @!P2 LOP3.LUT R31, RZ, R31, RZ, 0x33, !PT ;  /* 0x0000001fff1fa212 */ /* 0x000fe400078e33ff */
[----:B------:R-:W-:-:S02]  /*3070*/  LOP3.LUT R14, R29, R14, RZ, 0xc0, !PT ;  /* 0x0000000e1d0e7212 */ /* 0x000fc400078ec0ff */
[----:B------:R-:W-:Y:S02]  /*3080*/  @!P3 LOP3.LUT R33, RZ, R33, RZ, 0x33, !PT ;  /* 0x00000021ff21b212 */ /* 0x000fe400078e33ff */
[----:B------:R-:W-:Y:S02]  /*3090*/  LOP3.LUT R14, R31, R14, RZ, 0xc0, !PT ;  /* 0x0000000e1f0e7212 */ /* 0x000fe400078ec0ff */
[----:B------:R-:W-:Y:S02]  /*30a0*/  VOTE.ANY R29, PT, P4 ;  /* 0x00000000001d7806 */ /* 0x000fe400020e0100 */
[----:B------:R-:W-:Y:S02]  /*30b0*/  LOP3.LUT R14, R33, R14, RZ, 0xc0, !PT ;  /* 0x0000000e210e7212 */ /* 0x000fe400078ec0ff */
[----:B------:R-:W-:Y:S02]  /*30c0*/  @!P4 LOP3.LUT R29, RZ, R29, RZ, 0x33, !PT ;  /* 0x0000001dff1dc212 */ /* 0x000fe400078e33ff */
[----:B------:R-:W-:-:S02]  /*30d0*/  VOTE.ANY R31, PT, P5 ;  /* 0x00000000001f7806 */ /* 0x000fc400028e0100 */
[----:B------:R-:W-:Y:S01]  /*30e0*/  LOP3.LUT R14, R29, R14, RZ, 0xc0, !PT ;  /* 0x0000000e1d0e7212 */ /* 0x000fe200078ec0ff */
[----:B------:R-:W-:Y:S01]  /*30f0*/  IMAD.SHL.U32 R29, R3, 0x20, RZ ;  /* 0x00000020031d7824 */ /* 0x000fe200078e00ff */
[----:B------:R-:W-:Y:S02]  /*3100*/  LOP3.LUT P0, RZ, R28, 0x80, RZ, 0xc0, !PT ;  /* 0x000000801cff7812 */ /* 0x000fe4000780c0ff */
[----:B------:R-:W-:Y:S02]  /*3110*/  @!P5 LOP3.LUT R31, RZ, R31, RZ, 0x33, !PT ;  /* 0x0000001fff1fd212 */ /* 0x000fe400078e33ff */
[----:B------:R-:W-:Y:S02]  /*3120*/  VOTE.ANY R30, PT, P6 ;  /* 0x00000000001e7806 */ /* 0x000fe400030e0100 */
[----:B------:R-:W-:Y:S02]  /*3130*/  LOP3.LUT R31, R31, R14, RZ, 0xc0, !PT ;  /* 0x0000000e1f1f7212 */ /* 0x000fe400078ec0ff */
[----:B------:R-:W1:Y:S01]  /*3140*/  S2R R14, SR_LEMASK ;  /* 0x00000000000e7919 */ /* 0x000e620000003a00 */
[----:B------:R-:W-:-:S04]  /*3150*/  @!P6 LOP3.LUT R30, RZ, R30, RZ, 0x33, !PT ;  /* 0x0000001eff1ee212 */ /* 0x000fc800078e33ff */
[----:B------:R-:W-:Y:S02]  /*3160*/  VOTE.ANY R32, PT, P0 ;  /* 0x0000000000207806 */ /* 0x000fe400000e0100 */
[----:B------:R-:W-:Y:S02]  /*3170*/  LOP3.LUT R31, R30, R31, RZ, 0xc0, !PT ;  /* 0x0000001f1e1f7212 */ /* 0x000fe400078ec0ff */
[----:B------:R-:W-:Y:S02]  /*3180*/  @!P0 LOP3.LUT R32, RZ, R32, RZ, 0x33, !PT ;  /* 0x00000020ff208212 */ /* 0x000fe400078e33ff */
[----:B------:R-:W-:Y:S02]  /*3190*/  LOP3.LUT R30, R29, 0x7c00, RZ, 0xc0, !PT ;  /* 0x00007c001d1e7812 */ /* 0x000fe400078ec0ff */
[----:B------:R-:W-:-:S03]  /*31a0*/  LOP3.LUT R31, R32, R31, RZ, 0xc0, !PT ;  /* 0x0000001f201f7212 */ /* 0x000fc600078ec0ff */
[----:B------:R-:W-:Y:S01]  /*31b0*/  IMAD.IADD R29, R7, 0x1, R30 ;  /* 0x00000001071d7824 */ /* 0x000fe200078e021e */
[----:B------:R-:W2:Y:S01]  /*31c0*/  FLO.U32 R32, R31 ;  /* 0x0000001f00207300 */ /* 0x000ea200000e0000 */
[----:B-1----:R-:W-:Y:S02]  /*31d0*/  LOP3.LUT R44, R14, R31, RZ, 0xc0, !PT ;  /* 0x0000001f0e2c7212 */ /* 0x002fe400078ec0ff */
[----:B--2---:R-:W-:-:S05]  /*31e0*/  ISETP.NE.AND P0, PT, R24, R32, PT ;  /* 0x000000201800720c */ /* 0x004fca0003f05270 */
[----:B------:R-:W1:Y:S08]  /*31f0*/  POPC R44, R44 ;  /* 0x0000002c002c7309 */ /* 0x000e700000000000 */
[----:B------:R-:W-:Y:S05]  /*3200*/  @P0 BRA `(.L_x_34) ;  /* 0x0000000000080947 */ /* 0x000fea0003800000 */
[----:B------:R-:W-:-:S06]  /*3210*/  IMAD R47, R28, 0x4, R29 ;  /* 0x000000041c2f7824 */ /* 0x000fcc00078e021d */
[----:B-1----:R2:W3:Y:S02]  /*3220*/  ATOMS.ADD R47, [R47], R44 ;  /* 0x0000002c2f2f738c */ /* 0x0024e40000000000 */
.L_x_34:
[----:B------:R-:W-:Y:S05]  /*3230*/  BSYNC.RECONVERGENT B0 ;  /* 0x0000000000007941 */ /* 0x000fea0003800200 */
.L_x_33:
[----:B------:R-:W-:Y:S01]  /*3240*/  R2P PR, R52, 0x7f ;  /* 0x0000007f34007804 */ /* 0x000fe20000000000 */
[----:B---3--:R3:W4:Y:S01]  /*3250*/  SHFL.IDX PT, R47, R47, R32, 0x1f ;  /* 0x00001f202f2f7589 */ /* 0x00872200000e0000 */
[----:B------:R-:W-:Y:S01]  /*3260*/  BSSY.RECONVERGENT B0, `(.L_x_35) ;  /* 0x0000021000007945 */ /* 0x000fe20003800200 */
[----:B------:R-:W-:-:S10]  /*3270*/  IMAD.MOV.U32 R49, RZ, RZ, RZ ;  /* 0x000000ffff317224 */ /* 0x000fd400078e00ff */
[----:B------:R-:W-:Y:S02]  /*3280*/  VOTE.ANY R28, PT, P0 ;  /* 0x00000000001c7806 */ /* 0x000fe400000e0100 */
[----:B------:R-:W-:Y:S02]  /*3290*/  VOTE.ANY R31, PT, P1 ;  /* 0x00000000001f7806 */ /* 0x000fe400008e0100 */
[----:B------:R-:W-:Y:S02]  /*32a0*/  @!P0 LOP3.LUT R28, RZ, R28, RZ, 0x33, !PT ;  /* 0x0000001cff1c8212 */ /* 0x000fe400078e33ff */
[----:B------:R-:W-:Y:S02]  /*32b0*/  VOTE.ANY R33, PT, P2 ;  /* 0x0000000000217806 */ /* 0x000fe400010e0100 */
[----:B------:R-:W-:Y:S02]  /*32c0*/  @!P1 LOP3.LUT R31, RZ, R31, RZ, 0x33, !PT ;  /* 0x0000001fff1f9212 */ /* 0x000fe400078e33ff */
[----:B------:R-:W-:-:S02]  /*32d0*/  @!P2 LOP3.LUT R33, RZ, R33, RZ, 0x33, !PT ;  /* 0x00000021ff21a212 */ /* 0x000fc400078e33ff */
[----:B------:R-:W-:Y:S02]  /*32e0*/  LOP3.LUT R28, R31, R28, RZ, 0xc0, !PT ;  /* 0x0000001c1f1c7212 */ /* 0x000fe400078ec0ff */
[----:B------:R-:W-:Y:S02]  /*32f0*/  VOTE.ANY R31, PT, P3 ;  /* 0x00000000001f7806 */ /* 0x000fe400018e0100 */
[----:B------:R-:W-:Y:S02]  /*3300*/  LOP3.LUT R28, R33, R28, RZ, 0xc0, !PT ;  /* 0x0000001c211c7212 */ /* 0x000fe400078ec0ff */
[----:B------:R-:W-:Y:S02]  /*3310*/  LOP3.LUT P0, RZ, R52, 0x80, RZ, 0xc0, !PT ;  /* 0x0000008034ff7812 */ /* 0x000fe4000780c0ff */
[----:B------:R-:W-:Y:S02]  /*3320*/  VOTE.ANY R33, PT, P4 ;  /* 0x0000000000217806 */ /* 0x000fe400020e0100 */
[----:B------:R-:W-:-:S02]  /*3330*/  @!P3 LOP3.LUT R31, RZ, R31, RZ, 0x33, !PT ;  /* 0x0000001fff1fb212 */ /* 0x000fc400078e33ff */
[----:B------:R-:W-:Y:S02]  /*3340*/  @!P4 LOP3.LUT R33, RZ, R33, RZ, 0x33, !PT ;  /* 0x00000021ff21c212 */ /* 0x000fe400078e33ff */
[----:B------:R-:W-:Y:S02]  /*3350*/  LOP3.LUT R28, R31, R28, RZ, 0xc0, !PT ;  /* 0x0000001c1f1c7212 */ /* 0x000fe400078ec0ff */
[----:B------:R-:W-:Y:S02]  /*3360*/  VOTE.ANY R31, PT, P5 ;  /* 0x00000000001f7806 */ /* 0x000fe400028e0100 */
[----:B------:R-:W-:Y:S02]  /*3370*/  LOP3.LUT R28, R33, R28, RZ, 0xc0, !PT ;  /* 0x0000001c211c7212 */ /* 0x000fe400078ec0ff */
[----:B------:R-:W-:Y:S02]  /*3380*/  VOTE.ANY R33, PT, P6 ;  /* 0x0000000000217806 */ /* 0x000fe400030e0100 */
[----:B------:R-:W-:-:S02]  /*3390*/  @!P5 LOP3.LUT R31, RZ, R31, RZ, 0x33, !PT ;  /* 0x0000001fff1fd212 */ /* 0x000fc400078e33ff */
[----:B------:R-:W-:Y:S02]  /*33a0*/  VOTE.ANY R35, PT, P0 ;  /* 0x0000000000237806 */ /* 0x000fe400000e0100 */
[----:B------:R-:W-:Y:S02]  /*33b0*/  @!P6 LOP3.LUT R33, RZ, R33, RZ, 0x33, !PT ;  /* 0x00000021ff21e212 */ /* 0x000fe400078e33ff */
[----:B------:R-:W-:Y:S02]  /*33c0*/  LOP3.LUT R28, R31, R28, RZ, 0xc0, !PT ;  /* 0x0000001c1f1c7212 */ /* 0x000fe400078ec0ff */
[----:B------:R-:W-:Y:S02]  /*33d0*/  @!P0 LOP3.LUT R35, RZ, R35, RZ, 0x33, !PT ;  /* 0x00000023ff238212 */ /* 0x000fe400078e33ff */
[----:B------:R-:W-:-:S04]  /*33e0*/  LOP3.LUT R28, R33, R28, RZ, 0xc0, !PT ;  /* 0x0000001c211c7212 */ /* 0x000fc800078ec0ff */
[----:B------:R-:W-:-:S04]  /*33f0*/  LOP3.LUT R35, R35, R28, RZ, 0xc0, !PT ;  /* 0x0000001c23237212 */ /* 0x000fc800078ec0ff */
[----:B------:R-:W5:Y:S01]  /*3400*/  FLO.U32 R30, R35 ;  /* 0x00000023001e7300 */ /* 0x000f6200000e0000 */
[----:B------:R-:W-:-:S07]  /*3410*/  LOP3.LUT R46, R14, R35, RZ, 0xc0, !PT ;  /* 0x000000230e2e7212 */ /* 0x000fce00078ec0ff */
[----:B------:R-:W0:Y:S01]  /*3420*/  POPC R46, R46 ;  /* 0x0000002e002e7309 */ /* 0x000e220000000000 */
[----:B-----5:R-:W-:-:S13]  /*3430*/  ISETP.NE.AND P0, PT, R24, R30, PT ;  /* 0x0000001e1800720c */ /* 0x020fda0003f05270 */
[----:B0--34-:R-:W-:Y:S05]  /*3440*/  @P0 BRA `(.L_x_36) ;  /* 0x0000000000080947 */ /* 0x019fea0003800000 */
[----:B------:R-:W-:-:S06]  /*3450*/  IMAD R49, R52, 0x4, R29 ;  /* 0x0000000434317824 */ /* 0x000fcc00078e021d */
[----:B------:R0:W3:Y:S02]  /*3460*/  ATOMS.ADD R49, [R49], R46 ;  /* 0x0000002e3131738c */ /* 0x0000e40000000000 */
.L_x_36:
[----:B------:R-:W-:Y:S05]  /*3470*/  BSYNC.RECONVERGENT B0 ;  /* 0x0000000000007941 */ /* 0x000fea0003800200 */
.L_x_35:
        /* <DEDUP_REMOVED lines=35> */
.L_x_38:
[----:B------:R-:W-:Y:S05]  /*36b0*/  BSYNC.RECONVERGENT B0 ;  /* 0x0000000000007941 */ /* 0x000fea0003800200 */
.L_x_37:
        /* <DEDUP_REMOVED lines=27> */
[----:B------:R-:W-:Y:S02]  /*3870*/  LOP3.LUT R35, R35, R28, RZ, 0xc0, !PT ;  /* 0x0000001c23237212 */ /* 0x000fe400078ec0ff */
[----:B------:R-:W-:Y:S02]  /*3880*/  SHF.R.U32.HI R28, RZ, UR5, R23 ;  /* 0x00000005ff1c7c19 */ /* 0x000fe40008011617 */
[----:B------:R-:W5:Y:S01]  /*3890*/  FLO.U32 R39, R35 ;  /* 0x0000002300277300 */ /* 0x000f6200000e0000 */
[----:B------:R-:W-:Y:S02]  /*38a0*/  LOP3.LUT R53, R14, R35, RZ, 0xc0, !PT ;  /* 0x000000230e357212 */ /* 0x000fe400078ec0ff */
[----:B------:R-:W-:-:S05]  /*38b0*/  LOP3.LUT R30, R28, UR4, RZ, 0x30, !PT ;  /* 0x000000041c1e7c12 */ /* 0x000fca000f8e30ff */
[----:B------:R-:W0:Y:S01]  /*38c0*/  POPC R53, R53 ;  /* 0x0000003500357309 */ /* 0x000e220000000000 */
[----:B-----5:R-:W-:-:S13]  /*38d0*/  ISETP.NE.AND P0, PT, R24, R39, PT ;  /* 0x000000271800720c */ /* 0x020fda0003f05270 */
[----:B0--34-:R-:W-:Y:S05]  /*38e0*/  @P0 BRA `(.L_x_40) ;  /* 0x0000000000080947 */ /* 0x019fea0003800000 */
[----:B------:R-:W-:-:S05]  /*38f0*/  IMAD R48, R48, 0x4, R29 ;  /* 0x0000000430307824 */ /* 0x000fca00078e021d */
[----:B------:R0:W3:Y:S02]  /*3900*/  ATOMS.ADD R56, [R48], R53 ;  /* 0x000000353038738c */ /* 0x0000e40000000000 */
.L_x_40:
[----:B------:R-:W-:Y:S05]  /*3910*/  BSYNC.RECONVERGENT B0 ;  /* 0x0000000000007941 */ /* 0x000fea0003800200 */
.L_x_39:
        /* <DEDUP_REMOVED lines=30> */
[----:B0-----:R-:W-:Y:S02]  /*3b00*/  LOP3.LUT R48, R14, R35, RZ, 0xc0, !PT ;  /* 0x000000230e307212 */ /* 0x001fe400078ec0ff */
[----:B------:R-:W-:-:S05]  /*3b10*/  LOP3.LUT R34, R28, UR4, RZ, 0x30, !PT ;  /* 0x000000041c227c12 */ /* 0x000fca000f8e30ff */
[----:B------:R-:W0:Y:S01]  /*3b20*/  POPC R48, R48 ;  /* 0x0000003000307309 */ /* 0x000e220000000000 */
[----:B-----5:R-:W-:-:S13]  /*3b30*/  ISETP.NE.AND P0, PT, R24, R32, PT ;  /* 0x000000201800720c */ /* 0x020fda0003f05270 */
[----:B0--34-:R-:W-:Y:S05]  /*3b40*/  @P0 BRA `(.L_x_42) ;  /* 0x0000000000080947 */ /* 0x019fea0003800000 */
[----:B------:R-:W-:-:S06]  /*3b50*/  IMAD R45, R30, 0x4, R29 ;  /* 0x000000041e2d7824 */ /* 0x000fcc00078e021d */
[----:B------:R0:W3:Y:S02]  /*3b60*/  ATOMS.ADD R45, [R45], R48 ;  /* 0x000000302d2d738c */ /* 0x0000e40000000000 */
.L_x_42:
[----:B------:R-:W-:Y:S05]  /*3b70*/  BSYNC.RECONVERGENT B0 ;  /* 0x0000000000007941 */ /* 0x000fea0003800200 */
.L_x_41:
        /* <DEDUP_REMOVED lines=35> */
[----:B------:R-:W-:-:S06]  /*3db0*/  IMAD R36, R34, 0x4, R29 ;  /* 0x0000000422247824 */ /* 0x000fcc00078e021d */
[----:B------:R0:W3:Y:S02]  /*3dc0*/  ATOMS.ADD R36, [R36], R37 ;  /* 0x000000252424738c */ /* 0x0000e40000000000 */
.L_x_44:
[----:B------:R-:W-:Y:S05]  /*3dd0*/  BSYNC.RECONVERGENT B0 ;  /* 0x0000000000007941 */ /* 0x000fea0003800200 */
.L_x_43:
        /* <DEDUP_REMOVED lines=37> */
.L_x_46:
[----:B------:R-:W-:Y:S05]  /*4030*/  BSYNC.RECONVERGENT B0 ;  /* 0x0000000000007941 */ /* 0x000fea0003800200 */
.L_x_45:
        /* <DEDUP_REMOVED lines=37> */
.L_x_48:
[----:B------:R-:W-:Y:S05]  /*4290*/  BSYNC.RECONVERGENT B0 ;  /* 0x0000000000007941 */ /* 0x000fea0003800200 */
.L_x_47:
[----:B------:R-:W-:Y:S01]  /*42a0*/  R2P PR, R40, 0x7f ;  /* 0x0000007f28007804 */ /* 0x000fe20000000000 */
[----:B---3--:R3:W4:Y:S01]  /*42b0*/  SHFL.IDX PT, R32, R32, R55, 0x1f ;  /* 0x00001f3720207589 */ /* 0x00872200000e0000 */
[----:B------:R-:W-:Y:S01]  /*42c0*/  SHF.R.U32.HI R38, RZ, UR5, R12 ;  /* 0x00000005ff267c19 */ /* 0x000fe2000801160c */
[----:B------:R-:W-:Y:S01]  /*42d0*/  BSSY.RECONVERGENT B0, `(.L_x_49) ;  /* 0x0000022000007945 */ /* 0x000fe20003800200 */
[----:B------:R-:W-:Y:S02]  /*42e0*/  IMAD.MOV.U32 R30, RZ, RZ, RZ ;  /* 0x000000ffff1e7224 */ /* 0x000fe400078e00ff */
[----:B------:R-:W-:-:S07]  /*42f0*/  LOP3.LUT R38, R38, UR4, RZ, 0x30, !PT ;  /* 0x0000000426267c12 */ /* 0x000fce000f8e30ff */
        /* <DEDUP_REMOVED lines=31> */
.L_x_50:
[----:B------:R-:W-:Y:S05]  /*44f0*/  BSYNC.RECONVERGENT B0 ;  /* 0x0000000000007941 */ /* 0x000fea0003800200 */
.L_x_49:
        /* <DEDUP_REMOVED lines=9> */
[----:B------:R-:W-:Y:S02]  /*4590*/  @!P1 LOP3.LUT R39, RZ, R39, RZ, 0x33, !PT ;  /* 0x00000027ff279212 */ /* 0x000fe400078e33ff */
[----:B------:R-:W-:Y:S02]  /*45a0*/  VOTE.ANY R55, PT, P2 ;  /* 0x0000000000377806 */ /* 0x000fe400010e0100 */
[----:B------:R-:W-:-:S02]  /*45b0*/  LOP3.LUT R28, R39, R28, RZ, 0xc0, !PT ;  /* 0x0000001c271c7212 */ /* 0x000fc400078ec0ff */
[----:B------:R-:W-:Y:S02]  /*45c0*/  VOTE.ANY R39, PT, P3 ;  /* 0x0000000000277806 */ /* 0x000fe400018e0100 */
[----:B------:R-:W-:Y:S02]  /*45d0*/  @!P2 LOP3.LUT R55, RZ, R55, RZ, 0x33, !PT ;  /* 0x00000037ff37a212 */ /* 0x000fe400078e33ff */
[----:B------:R-:W-:Y:S02]  /*45e0*/  @!P3 LOP3.LUT R39, RZ, R39, RZ, 0x33, !PT ;  /* 0x00000027ff27b212 */ /* 0x000fe400078e33ff */
[----:B------:R-:W-:Y:S02]  /*45f0*/  LOP3.LUT R28, R55, R28, RZ, 0xc0, !PT ;  /* 0x0000001c371c7212 */ /* 0x000fe400078ec0ff */
[----:B------:R-:W-:Y:S02]  /*4600*/  LOP3.LUT P0, RZ, R38, 0x80, RZ, 0xc0, !PT ;  /* 0x0000008026ff7812 */ /* 0x000fe4000780c0ff */
[----:B------:R-:W-:-:S02]  /*4610*/  VOTE.ANY R55, PT, P4 ;  /* 0x0000000000377806 */ /* 0x000fc400020e0100 */
[----:B------:R-:W-:Y:S02]  /*4620*/  LOP3.LUT R28, R39, R28, RZ, 0xc0, !PT ;  /* 0x0000001c271c7212 */ /* 0x000fe400078ec0ff */
[----:B------:R-:W-:Y:S02]  /*4630*/  VOTE.ANY R39, PT, P5 ;  /* 0x0000000000277806 */ /* 0x000fe400028e0100 */
[----:B------:R-:W-:Y:S02]  /*4640*/  @!P4 LOP3.LUT R55, RZ, R55, RZ, 0x33, !PT ;  /* 0x00000037ff37c212 */ /* 0x000fe400078e33ff */
[----:B------:R-:W-:Y:S02]  /*4650*/  @!P5 LOP3.LUT R39, RZ, R39, RZ, 0x33, !PT ;  /* 0x00000027ff27d212 */ /* 0x000fe400078e33ff */
[----:B------:R-:W-:Y:S02]  /*4660*/  LOP3.LUT R28, R55, R28, RZ, 0xc0, !PT ;  /* 0x0000001c371c7212 */ /* 0x000fe400078ec0ff */
[----:B------:R-:W-:-:S02]  /*4670*/  VOTE.ANY R55, PT, P6 ;  /* 0x0000000000377806 */ /* 0x000fc400030e0100 */
[----:B------:R-:W-:Y:S02]  /*4680*/  LOP3.LUT R28, R39, R28, RZ, 0xc0, !PT ;  /* 0x0000001c271c7212 */ /* 0x000fe400078ec0ff */
[----:B------:R-:W-:Y:S02]  /*4690*/  VOTE.ANY R39, PT, P0 ;  /* 0x0000000000277806 */ /* 0x000fe400000e0100 */
[----:B------:R-:W-:Y:S02]  /*46a0*/  @!P6 LOP3.LUT R55, RZ, R55, RZ, 0x33, !PT ;  /* 0x00000037ff37e212 */ /* 0x000fe400078e33ff */
        /* <DEDUP_REMOVED lines=8> */
[----:B------:R-:W-:-:S05]  /*4730*/  IMAD R43, R38, 0x4, R29 ;  /* 0x00000004262b7824 */ /* 0x000fca00078e021d */
[----:B------:R0:W3:Y:S02]  /*4740*/  ATOMS.ADD R60, [R43], R28 ;  /* 0x0000001c2b3c738c */ /* 0x0000e40000000000 */
.L_x_52:
[----:B------:R-:W-:Y:S05]  /*4750*/  BSYNC.RECONVERGENT B0 ;  /* 0x0000000000007941 */ /* 0x000fea0003800200 */
.L_x_51:
[----:B------:R-:W-:Y:S01]  /*4760*/  R2P PR, R40, 0x7f ;  /* 0x0000007f28007804 */ /* 0x000fe20000000000 */
[----:B---3--:R3:W4:Y:S01]  /*4770*/  SHFL.IDX PT, R39, R60, R39, 0x1f ;  /* 0x00001f273c277589 */ /* 0x00872200000e0000 */
[----:B------:R-:W-:Y:S01]  /*4780*/  SHF.R.U32.HI R58, RZ, UR5, R16 ;  /* 0x00000005ff3a7c19 */ /* 0x000fe20008011610 */
[----:B------:R-:W-:Y:S01]  /*4790*/  BSSY.RECONVERGENT B0, `(.L_x_53) ;  /* 0x0000022000007945 */ /* 0x000fe20003800200 */
[----:B------:R-:W-:Y:S02]  /*47a0*/  IMAD.MOV.U32 R64, RZ, RZ, RZ ;  /* 0x000000ffff407224 */ /* 0x000fe400078e00ff */
[----:B------:R-:W-:-:S07]  /*47b0*/  LOP3.LUT R58, R58, UR4, RZ, 0x30, !PT ;  /* 0x000000043a3a7c12 */ /* 0x000fce000f8e30ff */
[----:B------:R-:W-:Y:S02]  /*47c0*/  VOTE.ANY R38, PT, P0 ;  /* 0x0000000000267806 */ /* 0x000fe400000e0100 */
[----:B0-----:R-:W-:Y:S02]  /*47d0*/  VOTE.ANY R43, PT, P1 ;  /* 0x00000000002b7806 */ /* 0x001fe400008e0100 */
[----:B------:R-:W-:Y:S02]  /*47e0*/  @!P0 LOP3.LUT R38, RZ, R38, RZ, 0x33, !PT ;  /* 0x00000026ff268212 */ /* 0x000fe400078e33ff */
[----:B------:R-:W-:Y:S02]  /*47f0*/  @!P1 LOP3.LUT R43, RZ, R43, RZ, 0x33, !PT ;  /* 0x0000002bff2b9212 */ /* 0x000fe400078e33ff */
[----:B------:R-:W-:Y:S02]  /*4800*/  LOP3.LUT P0, RZ, R40, 0x80, RZ, 0xc0, !PT ;  /* 0x0000008028ff7812 */ /* 0x000fe4000780c0ff */
[----:B------:R-:W-:-:S02]  /*4810*/  LOP3.LUT R38, R43, R38, RZ, 0xc0, !PT ;  /* 0x000000262b267212 */ /* 0x000fc400078ec0ff */
[----:B------:R-:W-:-:S04]  /*4820*/  VOTE.ANY R43, PT, P2 ;  /* 0x00000000002b7806 */ /* 0x000fc800010e0100 */
[----:B------:R-:W-:-:S04]  /*4830*/  @!P2 LOP3.LUT R43, RZ, R43, RZ, 0x33, !PT ;  /* 0x0000002bff2ba212 */ /* 0x000fc800078e33ff */
[----:B------:R-:W-:Y:S02]  /*4840*/  LOP3.LUT R38, R43, R38, RZ, 0xc0, !PT ;  /* 0x000000262b267212 */ /* 0x000fe400078ec0ff */
        /* <DEDUP_REMOVED lines=14> */
[----:B------:R-:W-:-:S04]  /*4930*/  LOP3.LUT R55, R43, R38, RZ, 0xc0, !PT ;  /* 0x000000262b377212 */ /* 0x000fc800078ec0ff */
[----:B------:R-:W0:Y:S01]  /*4940*/  FLO.U32 R43, R55 ;  /* 0x00000037002b7300 */ /* 0x000e2200000e0000 */
[----:B------:R-:W-:-:S07]  /*4950*/  LOP3.LUT R38, R14, R55, RZ, 0xc0, !PT ;  /* 0x000000370e267212 */ /* 0x000fce00078ec0ff */
[----:B------:R-:W1:Y:S01]  /*4960*/  POPC R38, R38 ;  /* 0x0000002600267309 */ /* 0x000e620000000000 */
[----:B0-----:R-:W-:-:S13]  /*4970*/  ISETP.NE.AND P0, PT, R24, R43, PT ;  /* 0x0000002b1800720c */ /* 0x001fda0003f05270 */
[----:B-1-34-:R-:W-:Y:S05]  /*4980*/  @P0 BRA `(.L_x_54) ;  /* 0x0000000000080947 */ /* 0x01afea0003800000 */
[----:B------:R-:W-:-:S05]  /*4990*/  IMAD R55, R40, 0x4, R29 ;  /* 0x0000000428377824 */ /* 0x000fca00078e021d */
[----:B------:R0:W1:Y:S02]  /*49a0*/  ATOMS.ADD R64, [R55], R38 ;  /* 0x000000263740738c */ /* 0x0000640000000000 */
.L_x_54:
[----:B------:R-:W-:Y:S05]  /*49b0*/  BSYNC.RECONVERGENT B0 ;  /* 0x0000000000007941 */ /* 0x000fea0003800200 */
.L_x_53:
[----:B------:R-:W-:Y:S01]  /*49c0*/  R2P PR, R58, 0x7f ;  /* 0x0000007f3a007804 */ /* 0x000fe20000000000 */
[----:B-1----:R1:W3:Y:S01]  /*49d0*/  SHFL.IDX PT, R43, R64, R43, 0x1f ;  /* 0x00001f2b402b7589 */ /* 0x0022e200000e0000 */
        /* <DEDUP_REMOVED lines=30> */
[----:B------:R-:W4:Y:S01]  /*4bc0*/  POPC R40, R40 ;  /* 0x0000002800287309 */ /* 0x000f220000000000 */
[----:B0-----:R-:W-:-:S13]  /*4bd0*/  ISETP.NE.AND P0, PT, R24, R55, PT ;  /* 0x000000371800720c */ /* 0x001fda0003f05270 */
[----:B-1-34-:R-:W-:Y:S05]  /*4be0*/  @P0 BRA `(.L_x_56) ;  /* 0x0000000000080947 */ /* 0x01afea0003800000 */
[----:B------:R-:W-:-:S05]  /*4bf0*/  IMAD R59, R58, 0x4, R29 ;  /* 0x000000043a3b7824 */ /* 0x000fca00078e021d */
[----:B------:R0:W1:Y:S02]  /*4c00*/  ATOMS.ADD R62, [R59], R40 ;  /* 0x000000283b3e738c */ /* 0x0000640000000000 */
.L_x_56:
[----:B------:R-:W-:Y:S05]  /*4c10*/  BSYNC.RECONVERGENT B0 ;  /* 0x0000000000007941 */ /* 0x000fea0003800200 */
.L_x_55:
[----:B------:R-:W-:Y:S01]  /*4c20*/  R2P PR, R60, 0x7f ;  /* 0x0000007f3c007804 */ /* 0x000fe20000000000 */
[----:B--2---:R-:W-:Y:S01]  /*4c30*/  IMAD.IADD R44, R44, 0x1, R47 ;  /* 0x000000012c2c7824 */ /* 0x004fe200078e022f */
[----:B------:R-:W-:Y:S01]  /*4c40*/  BSSY.RECONVERGENT B0, `(.L_x_57) ;  /* 0x0000025000007945 */ /* 0x000fe20003800200 */
[----:B------:R-:W-:Y:S02]  /*4c50*/  IMAD.IADD R46, R46, 0x1, R49 ;  /* 0x000000012e2e7824 */ /* 0x000fe400078e0231 */
[----:B-1----:R1:W2:Y:S01]  /*4c60*/  SHFL.IDX PT, R49, R62, R55, 0x1f ;  /* 0x00001f373e317589 */ /* 0x0022a200000e0000 */
[----:B------:R-:W-:-:S07]  /*4c70*/  IMAD.MOV.U32 R64, RZ, RZ, RZ ;  /* 0x000000ffff407224 */ /* 0x000fce00078e00ff */
[----:B------:R-:W-:Y:S02]  /*4c80*/  VOTE.ANY R58, PT, P0 ;  /* 0x00000000003a7806 */ /* 0x000fe400000e0100 */
[----:B------:R-:W-:Y:S02]  /*4c90*/  VOTE.ANY R47, PT, P1 ;  /* 0x00000000002f7806 */ /* 0x000fe400008e0100 */
        /* <DEDUP_REMOVED lines=22> */
[----:B------:R-:W-:Y:S02]  /*4e00*/  SHF.R.U32.HI R58, RZ, UR5, R6 ;  /* 0x00000005ff3a7c19 */ /* 0x000fe40008011606 */
[----:B0-----:R-:W0:Y:S01]  /*4e10*/  FLO.U32 R59, R61 ;  /* 0x0000003d003b7300 */ /* 0x001e2200000e0000 */
[----:B------:R-:W-:Y:S02]  /*4e20*/  LOP3.LUT R47, R14, R61, RZ, 0xc0, !PT ;  /* 0x0000003d0e2f7212 */ /* 0x000fe400078ec0ff */
[----:B------:R-:W-:-:S05]  /*4e30*/  LOP3.LUT R58, R58, UR4, RZ, 0x30, !PT ;  /* 0x000000043a3a7c12 */ /* 0x000fca000f8e30ff */
[----:B------:R-:W3:Y:S01]  /*4e40*/  POPC R47, R47 ;  /* 0x0000002f002f7309 */ /* 0x000ee20000000000 */
[----:B0-----:R-:W-:-:S13]  /*4e50*/  ISETP.NE.AND P0, PT, R24, R59, PT ;  /* 0x0000003b1800720c */ /* 0x001fda0003f05270 */
[----:B-123--:R-:W-:Y:S05]  /*4e60*/  @P0 BRA `(.L_x_58) ;  /* 0x0000000000080947 */ /* 0x00efea0003800000 */
[----:B------:R-:W-:-:S05]  /*4e70*/  IMAD R60, R60, 0x4, R29 ;  /* 0x000000043c3c7824 */ /* 0x000fca00078e021d */
[----:B------:R0:W1:Y:S02]  /*4e80*/  ATOMS.ADD R64, [R60], R47 ;  /* 0x0000002f3c40738c */ /* 0x0000640000000000 */
.L_x_58:
[----:B------:R-:W-:Y:S05]  /*4e90*/  BSYNC.RECONVERGENT B0 ;  /* 0x0000000000007941 */ /* 0x000fea0003800200 */
.L_x_57:
[----:B------:R-:W-:Y:S01]  /*4ea0*/  R2P PR, R58, 0x7f ;  /* 0x0000007f3a007804 */ /* 0x000fe20000000000 */
[----:B------:R-:W-:Y:S01]  /*4eb0*/  IMAD.IADD R52, R51, 0x1, R52 ;  /* 0x0000000133347824 */ /* 0x000fe200078e0234 */
[----:B-1----:R1:W2:Y:S01]  /*4ec0*/  SHFL.IDX PT, R64, R64, R59, 0x1f ;  /* 0x00001f3b40407589 */ /* 0x0022a200000e0000 */
[----:B------:R-:W-:Y:S01]  /*4ed0*/  BSSY.RECONVERGENT B0, `(.L_x_59) ;  /* 0x0000024000007945 */ /* 0x000fe20003800200 */
[----:B------:R-:W-:Y:S02]  /*4ee0*/  IMAD.IADD R56, R53, 0x1, R56 ;  /* 0x0000000135387824 */ /* 0x000fe400078e0238 */
[----:B------:R-:W-:-:S07]  /*4ef0*/  IMAD.MOV.U32 R62, RZ, RZ, RZ ;  /* 0x000000ffff3e7224 */ /* 0x000fce00078e00ff */
        /* <DEDUP_REMOVED lines=25> */
[----:B------:R-:W0:Y:S01]  /*5090*/  FLO.U32 R55, R61 ;  /* 0x0000003d00377300 */ /* 0x000e2200000e0000 */
[----:B------:R-:W-:Y:S02]  /*50a0*/  LOP3.LUT R51, R14, R61, RZ, 0xc0, !PT ;  /* 0x0000003d0e337212 */ /* 0x000fe400078ec0ff */
[----:B------:R-:W-:-:S05]  /*50b0*/  LOP3.LUT R60, R60, UR4, RZ, 0x30, !PT ;  /* 0x000000043c3c7c12 */ /* 0x000fca000f8e30ff */
[----:B------:R-:W3:Y:S01]  /*50c0*/  POPC R51, R51 ;  /* 0x0000003300337309 */ /* 0x000ee20000000000 */
[----:B0-----:R-:W-:-:S13]  /*50d0*/  ISETP.NE.AND P0, PT, R24, R55, PT ;  /* 0x000000371800720c */ /* 0x001fda0003f05270 */
[----:B-123--:R-:W-:Y:S05]  /*50e0*/  @P0 BRA `(.L_x_60) ;  /* 0x0000000000080947 */ /* 0x00efea0003800000 */
[----:B------:R-:W-:-:S05]  /*50f0*/  IMAD R58, R58, 0x4, R29 ;  /* 0x000000043a3a7824 */ /* 0x000fca00078e021d */
[----:B------:R0:W1:Y:S02]  /*5100*/  ATOMS.ADD R62, [R58], R51 ;  /* 0x000000333a3e738c */ /* 0x0000640000000000 */
.L_x_60:
[----:B------:R-:W-:Y:S05]  /*5110*/  BSYNC.RECONVERGENT B0 ;  /* 0x0000000000007941 */ /* 0x000fea0003800200 */
.L_x_59:
[----:B------:R-:W-:Y:S01]  /*5120*/  R2P PR, R60, 0x7f ;  /* 0x0000007f3c007804 */ /* 0x000fe20000000000 */
[----:B------:R-:W-:Y:S01]  /*5130*/  IMAD.IADD R48, R48, 0x1, R45 ;  /* 0x0000000130307824 */ /* 0x000fe200078e022d */
[----:B-1----:R1:W2:Y:S01]  /*5140*/  SHFL.IDX PT, R62, R62, R55, 0x1f ;  /* 0x00001f373e3e7589 */ /* 0x0022a200000e0000 */
[----:B------:R-:W-:Y:S01]  /*5150*/  BSSY.RECONVERGENT B0, `(.L_x_61) ;  /* 0x0000024000007945 */ /* 0x000fe20003800200 */
[----:B------:R-:W-:-:S09]  /*5160*/  IMAD.MOV.U32 R66, RZ, RZ, RZ ;  /* 0x000000ffff427224 */ /* 0x000fd200078e00ff */
        /* <DEDUP_REMOVED lines=23> */
[----:B------:R-:W-:Y:S01]  /*52e0*/  LOP3.LUT R53, R58, R53, RZ, 0xc0, !PT ;  /* 0x000000353a357212 */ /* 0x000fe200078ec0ff */
[----:B------:R-:W-:Y:S01]  /*52f0*/  IMAD.IADD R58, R37, 0x1, R36 ;  /* 0x00000001253a7824 */ /* 0x000fe200078e0224 */
        /* <DEDUP_REMOVED lines=9> */
.L_x_62:
[----:B------:R-:W-:Y:S05]  /*5390*/  BSYNC.RECONVERGENT B0 ;  /* 0x0000000000007941 */ /* 0x000fea0003800200 */
.L_x_61:
[----:B------:R-:W-:Y:S01]  /*53a0*/  R2P PR, R36, 0x7f ;  /* 0x0000007f24007804 */ /* 0x000fe20000000000 */
[----:B------:R-:W-:Y:S01]  /*53b0*/  IMAD.IADD R34, R35, 0x1, R34 ;  /* 0x0000000123227824 */ /* 0x000fe200078e0222 */
[----:B------:R-:W-:Y:S01]  /*53c0*/  BSSY.RECONVERGENT B0, `(.L_x_63) ;  /* 0x0000022000007945 */ /* 0x000fe20003800200 */
[----:B------:R-:W-:-:S10]  /*53d0*/  IMAD.MOV.U32 R55, RZ, RZ, RZ ;  /* 0x000000ffff377224 */ /* 0x000fd400078e00ff */
        /* <DEDUP_REMOVED lines=24> */
[----:B-1----:R0:W1:Y:S02]  /*5560*/  SHFL.IDX PT, R60, R66, R45, 0x1f ;  /* 0x00001f2d423c7589 */ /* 0x00206400000e0000 */
[----:B------:R-:W2:Y:S01]  /*5570*/  FLO.U32 R59, R53 ;  /* 0x00000035003b7300 */ /* 0x000ea200000e0000 */
[----:B------:R-:W-:-:S07]  /*5580*/  LOP3.LUT R35, R14, R53, RZ, 0xc0, !PT ;  /* 0x000000350e237212 */ /* 0x000fce00078ec0ff */
[----:B------:R-:W3:Y:S01]  /*5590*/  POPC R35, R35 ;  /* 0x0000002300237309 */ /* 0x000ee20000000000 */
[----:B--2---:R-:W-:-:S13]  /*55a0*/  ISETP.NE.AND P0, PT, R24, R59, PT ;  /* 0x0000003b1800720c */ /* 0x004fda0003f05270 */
[----:B01-3--:R-:W-:Y:S05]  /*55b0*/  @P0 BRA `(.L_x_64) ;  /* 0x0000000000080947 */ /* 0x00bfea0003800000 */
[----:B------:R-:W-:-:S05]  /*55c0*/  IMAD R36, R36, 0x4, R29 ;  /* 0x0000000424247824 */ /* 0x000fca00078e021d */
[----:B------:R0:W1:Y:S02]  /*55d0*/  ATOMS.ADD R55, [R36], R35 ;  /* 0x000000232437738c */ /* 0x0000640000000000 */
.L_x_64:
[----:B------:R-:W-:Y:S05]  /*55e0*/  BSYNC.RECONVERGENT B0 ;  /* 0x0000000000007941 */ /* 0x000fea0003800200 */
.L_x_63:
[----:B------:R-:W-:Y:S01]  /*55f0*/  R2P PR, R26, 0x7f ;  /* 0x0000007f1a007804 */ /* 0x000fe20000000000 */
[----:B01----:R0:W1:Y:S01]  /*5600*/  SHFL.IDX PT, R36, R55, R59, 0x1f ;  /* 0x00001f3b37247589 */ /* 0x00306200000e0000 */
[----:B------:R-:W-:Y:S11]  /*5610*/  BSSY.RECONVERGENT B0, `(.L_x_65) ;  /* 0x0000021000007945 */ /* 0x000ff60003800200 */
[----:B------:R-:W-:-:S02]  /*5620*/  VOTE.ANY R45, PT, P0 ;  /* 0x00000000002d7806 */ /* 0x000fc400000e0100 */
[----:B------:R-:W-:Y:S02]  /*5630*/  VOTE.ANY R66, PT, P1 ;  /* 0x0000000000427806 */ /* 0x000fe400008e0100 */
[----:B------:R-:W-:Y:S02]  /*5640*/  @!P0 LOP3.LUT R45, RZ, R45, RZ, 0x33, !PT ;  /* 0x0000002dff2d8212 */ /* 0x000fe400078e33ff */
[----:B------:R-:W-:Y:S02]  /*5650*/  @!P1 LOP3.LUT R66, RZ, R66, RZ, 0x33, !PT ;  /* 0x00000042ff429212 */ /* 0x000fe400078e33ff */
[----:B------:R-:W-:Y:S02]  /*5660*/  LOP3.LUT P0, RZ, R26, 0x80, RZ, 0xc0, !PT ;  /* 0x000000801aff7812 */ /* 0x000fe4000780c0ff */
        /* <DEDUP_REMOVED lines=19> */
[----:B------:R-:W2:Y:S01]  /*57a0*/  FLO.U32 R53, R45 ;  /* 0x0000002d00357300 */ /* 0x000ea200000e0000 */
[----:B------:R-:W-:-:S07]  /*57b0*/  LOP3.LUT R14, R14, R45, RZ, 0xc0, !PT ;  /* 0x0000002d0e0e7212 */ /* 0x000fce00078ec0ff */
[----:B0-----:R0:W3:Y:S01]  /*57c0*/  POPC R55, R14 ;  /* 0x0000000e00377309 */ /* 0x0010e20000000000 */
[----:B--2---:R-:W-:Y:S01]  /*57d0*/  ISETP.NE.AND P0, PT, R24, R53, PT ;  /* 0x000000351800720c */ /* 0x004fe20003f05270 */
[----:B------:R-:W-:-:S12]  /*57e0*/  IMAD.MOV.U32 R24, RZ, RZ, RZ ;  /* 0x000000ffff187224 */ /* 0x000fd800078e00ff */
[----:B01-3--:R-:W-:Y:S05]  /*57f0*/  @P0 BRA `(.L_x_66) ;  /* 0x0000000000080947 */ /* 0x00bfea0003800000 */
[----:B------:R-:W-:-:S06]  /*5800*/  IMAD R24, R26, 0x4, R29 ;  /* 0x000000041a187824 */ /* 0x000fcc00078e021d */
[----:B------:R0:W1:Y:S02]  /*5810*/  ATOMS.ADD R24, [R24], R55 ;  /* 0x000000371818738c */ /* 0x0000640000000000 */
.L_x_66:
[----:B------:R-:W-:Y:S05]  /*5820*/  BSYNC.RECONVERGENT B0 ;  /* 0x0000000000007941 */ /* 0x000fea0003800200 */
.L_x_65:
[----:B------:R-:W-:Y:S01]  /*5830*/  BAR.SYNC.DEFER_BLOCKING 0x0 ;  /* 0x0000000000007b1d */ /* 0x000fe20000010000 */
[----:B------:R-:W-:Y:S01]  /*5840*/  IMAD.IADD R26, R40, 0x1, R49 ;  /* 0x00000001281a7824 */ /* 0x000fe200078e0231 */
[----:B------:R-:W-:Y:S01]  /*5850*/  ISETP.NE.AND P0, PT, R50, RZ, PT ;  /* 0x000000ff3200720c */ /* 0x000fe20003f05270 */
[----:B------:R-:W-:Y:S02]  /*5860*/  IMAD.IADD R28, R28, 0x1, R39 ;  /* 0x000000011c1c7824 */ /* 0x000fe400078e0227 */
[----:B------:R-:W-:Y:S01]  /*5870*/  IMAD R40, R44, 0x4, R7 ;  /* 0x000000042c287824 */ /* 0x000fe200078e0207 */
[----:B------:R-:W-:Y:S01]  /*5880*/  BSSY B1, `(.L_x_67) ;  /* 0x000005c000017945 */ /* 0x000fe20003800000 */
[----:B------:R-:W-:Y:S01]  /*5890*/  IMAD.IADD R14, R38, 0x1, R43 ;  /* 0x00000001260e7824 */ /* 0x000fe200078e022b */
[----:B-1----:R-:W1:Y:S01]  /*58a0*/  SHFL.IDX PT, R24, R24, R53, 0x1f ;  /* 0x00001f3518187589 */ /* 0x002e6200000e0000 */
[----:B------:R-:W-:Y:S02]  /*58b0*/  IMAD R39, R46, 0x4, R7 ;  /* 0x000000042e277824 */ /* 0x000fe400078e0207 */
[----:B------:R-:W-:-:S02]  /*58c0*/  IMAD.IADD R60, R37, 0x1, R60 ;  /* 0x00000001253c7824 */ /* 0x000fc400078e023c */
[--C-:B------:R-:W-:Y:S02]  /*58d0*/  IMAD R38, R52, 0x4, R7.reuse ;  /* 0x0000000434267824 */ /* 0x100fe400078e0207 */
[----:B------:R-:W-:Y:S02]  /*58e0*/  IMAD.IADD R32, R33, 0x1, R32 ;  /* 0x0000000121207824 */ /* 0x000fe400078e0220 */
[----:B------:R-:W-:Y:S02]  /*58f0*/  IMAD.IADD R44, R35, 0x1, R36 ;  /* 0x00000001232c7824 */ /* 0x000fe400078e0224 */
[--C-:B------:R-:W-:Y:S02]  /*5900*/  IMAD R37, R56, 0x4, R7.reuse ;  /* 0x0000000438257824 */ /* 0x100fe400078e0207 */
[----:B------:R-:W-:Y:S02]  /*5910*/  IMAD.IADD R30, R31, 0x1, R30 ;  /* 0x000000011f1e7824 */ /* 0x000fe400078e021e */
[--C-:B------:R-:W-:Y:S01]  /*5920*/  IMAD R36, R48, 0x4, R7.reuse ;  /* 0x0000000430247824 */ /* 0x100fe200078e0207 */
[----:B------:R2:W-:Y:S01]  /*5930*/  STS [R40+-0x4], R27 ;  /* 0xfffffc1b28007388 */ /* 0x0005e20000000800 */
[----:B------:R-:W-:-:S02]  /*5940*/  IMAD R35, R58, 0x4, R7 ;  /* 0x000000043a237824 */ /* 0x000fc400078e0207 */
[--C-:B------:R-:W-:Y:S01]  /*5950*/  IMAD R34, R34, 0x4, R7.reuse ;  /* 0x0000000422227824 */ /* 0x100fe200078e0207 */
[----:B------:R-:W-:Y:S01]  /*5960*/  STS [R39+-0x4], R22 ;  /* 0xfffffc1627007388 */ /* 0x000fe20000000800 */
[--C-:B------:R-:W-:Y:S02]  /*5970*/  IMAD R33, R32, 0x4, R7.reuse ;  /* 0x0000000420217824 */ /* 0x100fe400078e0207 */
[----:B------:R-:W-:Y:S01]  /*5980*/  IMAD.IADD R64, R47, 0x1, R64 ;  /* 0x000000012f407824 */ /* 0x000fe200078e0240 */
[----:B------:R-:W-:Y:S01]  /*5990*/  STS [R38+-0x4], R21 ;  /* 0xfffffc1526007388 */ /* 0x000fe20000000800 */
[--C-:B------:R-:W-:Y:S02]  /*59a0*/  IMAD R32, R30, 0x4, R7.reuse ;  /* 0x000000041e207824 */ /* 0x100fe400078e0207 */
[----:B------:R-:W-:Y:S01]  /*59b0*/  IMAD.IADD R62, R51, 0x1, R62 ;  /* 0x00000001333e7824 */ /* 0x000fe200078e023e */
[----:B------:R-:W-:Y:S01]  /*59c0*/  STS [R37+-0x4], R18 ;  /* 0xfffffc1225007388 */ /* 0x000fe20000000800 */
[----:B------:R-:W-:-:S02]  /*59d0*/  IMAD R31, R28, 0x4, R7 ;  /* 0x000000041c1f7824 */ /* 0x000fc400078e0207 */
[--C-:B------:R-:W-:Y:S01]  /*59e0*/  IMAD R30, R14, 0x4, R7.reuse ;  /* 0x000000040e1e7824 */ /* 0x100fe200078e0207 */
[----:B------:R-:W-:Y:S01]  /*59f0*/  STS [R36+-0x4], R23 ;  /* 0xfffffc1724007388 */ /* 0x000fe20000000800 */
[--C-:B------:R-:W-:Y:S02]  /*5a00*/  IMAD R29, R26, 0x4, R7.reuse ;  /* 0x000000041a1d7824 */ /* 0x100fe400078e0207 */
[----:B-1----:R-:W-:Y:S01]  /*5a10*/  IMAD.IADD R24, R55, 0x1, R24 ;  /* 0x0000000137187824 */ /* 0x002fe200078e0218 */
[----:B------:R-:W-:Y:S01]  /*5a20*/  STS [R35+-0x4], R20 ;  /* 0xfffffc1423007388 */ /* 0x000fe20000000800 */
[--C-:B------:R-:W-:Y:S02]  /*5a30*/  IMAD R28, R64, 0x4, R7.reuse ;  /* 0x00000004401c7824 */ /* 0x100fe400078e0207 */
[--C-:B--2---:R-:W-:Y:S01]  /*5a40*/  IMAD R27, R62, 0x4, R7.reuse ;  /* 0x000000043e1b7824 */ /* 0x104fe200078e0207 */
[----:B------:R1:W-:Y:S01]  /*5a50*/  STS [R34+-0x4], R25 ;  /* 0xfffffc1922007388 */ /* 0x0003e20000000800 */
[----:B------:R-:W-:-:S02]  /*5a60*/  IMAD R26, R60, 0x4, R7 ;  /* 0x000000043c1a7824 */ /* 0x000fc400078e0207 */
[--C-:B------:R-:W-:Y:S01]  /*5a70*/  IMAD R24, R24, 0x4, R7.reuse ;  /* 0x0000000418187824 */ /* 0x100fe200078e0207 */
[----:B------:R-:W-:Y:S04]  /*5a80*/  STS [R33+-0x4], R10 ;  /* 0xfffffc0a21007388 */ /* 0x000fe80000000800 */
[----:B------:R-:W-:Y:S01]  /*5a90*/  STS [R32+-0x4], R17 ;  /* 0xfffffc1120007388 */ /* 0x000fe20000000800 */
[----:B-1----:R-:W-:-:S03]  /*5aa0*/  IMAD R25, R44, 0x4, R7 ;  /* 0x000000042c197824 */ /* 0x002fc600078e0207 */
[----:B------:R-:W-:Y:S04]  /*5ab0*/  STS [R31+-0x4], R12 ;  /* 0xfffffc0c1f007388 */ /* 0x000fe80000000800 */
[----:B------:R1:W-:Y:S04]  /*5ac0*/  STS [R30+-0x4], R19 ;  /* 0xfffffc131e007388 */ /* 0x0003e80000000800 */
[----:B------:R2:W-:Y:S04]  /*5ad0*/  STS [R29+-0x4], R16 ;  /* 0xfffffc101d007388 */ /* 0x0005e80000000800 */
[----:B------:R2:W-:Y:S01]  /*5ae0*/  STS [R28+-0x4], R9 ;  /* 0xfffffc091c007388 */ /* 0x0005e20000000800 */
[----:B-1----:R-:W-:-:S03]  /*5af0*/  IMAD R19, R3, 0x8, R7 ;  /* 0x0000000803137824 */ /* 0x002fc600078e0207 */
[----:B------:R2:W-:Y:S04]  /*5b00*/  STS [R27+-0x4], R6 ;  /* 0xfffffc061b007388 */ /* 0x0005e80000000800 */
[----:B------:R2:W-:Y:S04]  /*5b10*/  STS [R26+-0x4], R11 ;  /* 0xfffffc0b1a007388 */ /* 0x0005e80000000800 */
[----:B------:R2:W-:Y:S04]  /*5b20*/  STS [R25+-0x4], R8 ;  /* 0xfffffc0819007388 */ /* 0x0005e80000000800 */
[----:B------:R2:W-:Y:S01]  /*5b30*/  STS [R24+-0x4], R13 ;  /* 0xfffffc0d18007388 */ /* 0x0005e20000000800 */
[----:B------:R-:W-:Y:S05]  /*5b40*/  @P0 BRA `(.L_x_68) ;  /* 0x0000000000bc0947 */ /* 0x000fea0003800000 */
[----:B------:R-:W1:Y:S02]  /*5b50*/  LDCU.64 UR8, c[0x0][0x398] ;  /* 0x00007300ff0877ac */ /* 0x000e640008000a00 */
[----:B-1----:R-:W-:-:S04]  /*5b60*/  LEA R10, P0, R3, UR8, 0x3 ;  /* 0x00000008030a7c11 */ /* 0x002fc8000f8018ff */
[----:B--2---:R-:W-:-:S05]  /*5b70*/  LEA.HI.X R11, R3, UR9, RZ, 0x3, P0 ;  /* 0x00000009030b7c11 */ /* 0x004fca00080f1cff */
[----:B------:R-:W2:Y:S01]  /*5b80*/  LDG.E.64 R8, desc[UR6][R10.64] ;  /* 0x000000060a087981 */ /* 0x000ea2000c1e1b00 */
[----:B------:R-:W-:Y:S02]  /*5b90*/  SHF.R.S32.HI R13, RZ, 0x1f, R15 ;  /* 0x0000001fff0d7819 */ /* 0x000fe4000001140f */
[----:B--2---:R-:W-:-:S05]  /*5ba0*/  IADD3 R8, P0, PT, -R15, R8, RZ ;  /* 0x000000080f087210 */ /* 0x004fca0007f1e1ff */
[----:B------:R-:W-:Y:S01]  /*5bb0*/  IMAD.X R9, R9, 0x1, ~R13, P0 ;  /* 0x0000000109097824 */ /* 0x000fe200000e0e0d */
[----:B------:R-:W-:Y:S01]  /*5bc0*/  ISETP.GE.AND P0, PT, R42, 0x1, PT ;  /* 0x000000012a00780c */ /* 0x000fe20003f06270 */
[----:B------:R-:W-:-:S03]  /*5bd0*/  IMAD.MOV.U32 R13, RZ, RZ, R0 ;  /* 0x000000ffff0d7224 */ /* 0x000fc600078e0000 */
[----:B------:R1:W-:Y:S09]  /*5be0*/  STS.64 [R19+0x6600], R8 ;  /* 0x0066000813007388 */ /* 0x0003f20000000a00 */
[----:B------:R-:W-:Y:S05]  /*5bf0*/  @!P0 BRA `(.L_x_69) ;  /* 0x00000000006c8947 */ /* 0x000fea0003800000 */
[----:B------:R-:W-:Y:S01]  /*5c00*/  BSSY B0, `(.L_x_70) ;  /* 0x0000019000007945 */ /* 0x000fe20003800000 */
[----:B------:R-:W-:Y:S02]  /*5c10*/  IMAD.MOV.U32 R6, RZ, RZ, -0x1 ;  /* 0xffffffffff067424 */ /* 0x000fe400078e00ff */
[----:B------:R-:W-:Y:S02]  /*5c20*/  IMAD.MOV.U32 R10, RZ, RZ, R42 ;  /* 0x000000ffff0a7224 */ /* 0x000fe400078e002a */
[----:B------:R-:W-:-:S07]  /*5c30*/  IMAD.MOV.U32 R13, RZ, RZ, R0 ;  /* 0x000000ffff0d7224 */ /* 0x000fce00078e0000 */
.L_x_74:
[----:B-1----:R-:W1:Y:S01]  /*5c40*/  LDC.64 R8, c[0x0][0x380] ;  /* 0x0000e000ff087b82 */ /* 0x002e620000000a00 */
[----:B------:R-:W-:Y:S01]  /*5c50*/  VIADD R17, R10, 0xffffffff ;  /* 0xffffffff0a117836 */ /* 0x000fe20000000000 */
[----:B------:R-:W-:Y:S03]  /*5c60*/  BSSY B2, `(.L_x_71) ;  /* 0x0000008000027945 */ /* 0x000fe60003800000 */
[----:B------:R-:W-:-:S04]  /*5c70*/  IMAD R11, R17, 0x100, R3 ;  /* 0x00000100110b7824 */ /* 0x000fc800078e0203 */
[----:B-1----:R-:W-:-:S07]  /*5c80*/  IMAD.WIDE R8, R11, 0x4, R8 ;  /* 0x000000040b087825 */ /* 0x002fce00078e0208 */
.L_x_72:
[----:B------:R-:W-:Y:S05]  /*5c90*/  YIELD ;  /* 0x0000000000007946 */ /* 0x000fea0003800000 */
[----:B------:R1:W-:Y:S06]  /*5ca0*/  MEMBAR.SC.CTA ;  /* 0x0000000000007992 */ /* 0x0003ec0000000000 */
[----:B-1----:R-:W2:Y:S02]  /*5cb0*/  LDG.E.STRONG.SYS R11, desc[UR6][R8.64] ;  /* 0x00000006080b7981 */ /* 0x002ea4000c1f5900 */
[----:B--2---:R-:W-:-:S13]  /*5cc0*/  ISETP.NE.AND P0, PT, R11, RZ, PT ;  /* 0x000000ff0b00720c */ /* 0x004fda0003f05270 */
[----:B------:R-:W-:Y:S05]  /*5cd0*/  @!P0 BRA `(.L_x_72) ;  /* 0xfffffffc00ec8947 */ /* 0x000fea000383ffff */
[----:B------:R-:W-:Y:S05]  /*5ce0*/  BSYNC B2 ;  /* 0x0000000000027941 */ /* 0x000fea0003800000 */
.L_x_71:
[----:B------:R-:W-:Y:S01]  /*5cf0*/  BSSY.RECONVERGENT B2, `(.L_x_73) ;  /* 0x0000006000027945 */ /* 0x000fe20003800200 */
[C---:B------:R-:W-:Y:S02]  /*5d00*/  ISETP.GT.AND P0, PT, R11.reuse, -0x1, PT ;  /* 0xffffffff0b00780c */ /* 0x040fe40003f04270 */
[----:B------:R-:W-:Y:S01]  /*5d10*/  LOP3.LUT R8, R11, 0x3fffffff, RZ, 0xc0, !PT ;  /* 0x3fffffff0b087812 */ /* 0x000fe200078ec0ff */
[----:B------:R-:W-:Y:S05]  /*5d20*/  WARPSYNC.EXCLUSIVE R6 ;  /* 0x0000000006007348 */ /* 0x000fea0003a00000 */
[----:B------:R-:W-:-:S05]  /*5d30*/  IMAD.IADD R13, R8, 0x1, R13 ;  /* 0x00000001080d7824 */ /* 0x000fca00078e020d */
[----:B------:R-:W-:-:S07]  /*5d40*/  VOTE.ANY R6, PT, P0 ;  /* 0x0000000000067806 */ /* 0x000fce00000e0100 */
[----:B------:R-:W-:Y:S05]  /*5d50*/  BSYNC.RECONVERGENT B2 ;  /* 0x0000000000027941 */ /* 0x000fea0003800200 */
.L_x_73:
[----:B------:R-:W-:Y:S01]  /*5d60*/  ISETP.GT.U32.AND P1, PT, R10, 0x1, PT ;  /* 0x000000010a00780c */ /* 0x000fe20003f24070 */
[----:B------:R-:W-:-:S12]  /*5d70*/  IMAD.MOV.U32 R10, RZ, RZ, R17 ;  /* 0x000000ffff0a7224 */ /* 0x000fd800078e0011 */
[----:B------:R-:W-:Y:S05]  /*5d80*/  @P0 BRA P1, `(.L_x_74) ;  /* 0xfffffffc00ac0947 */ /* 0x000fea000083ffff */
[----:B------:R-:W-:Y:S05]  /*5d90*/  BSYNC B0 ;  /* 0x0000000000007941 */ /* 0x000fea0003800000 */
.L_x_70:
[----:B------:R2:W3:Y:S02]  /*5da0*/  LDS.64 R8, [R19+0x6600] ;  /* 0x0066000013087984 */ /* 0x0004e40000000a00 */
.L_x_69:
[----:B------:R-:W4:Y:S01]  /*5db0*/  LDC.64 R10, c[0x0][0x380] ;  /* 0x0000e000ff0a7b82 */ /* 0x000f220000000a00 */
[C---:B------:R-:W-:Y:S01]  /*5dc0*/  IMAD.IADD R17, R13.reuse, 0x1, -R0 ;  /* 0x000000010d117824 */ /* 0x040fe200078e0a00 */
[----:B------:R-:W-:Y:S01]  /*5dd0*/  LOP3.LUT R13, R13, 0x80000000, RZ, 0xfc, !PT ;  /* 0x800000000d0d7812 */ /* 0x000fe200078efcff */
[----:B------:R-:W-:-:S03]  /*5de0*/  IMAD R21, R42, 0x100, R3 ;  /* 0x000001002a157824 */ /* 0x000fc600078e0203 */
[----:B-1-3--:R-:W-:-:S04]  /*5df0*/  IADD3 R8, P0, PT, R17, R8, RZ ;  /* 0x0000000811087210 */ /* 0x00afc80007f1e0ff */
[----:B------:R-:W-:-:S05]  /*5e00*/  LEA.HI.X.SX32 R9, R17, R9, 0x1, P0 ;  /* 0x0000000911097211 */ /* 0x000fca00000f0eff */
[----:B------:R1:W-:Y:S01]  /*5e10*/  STS.64 [R19+0x6600], R8 ;  /* 0x0066000813007388 */ /* 0x0003e20000000a00 */
[----:B----4-:R-:W-:-:S05]  /*5e20*/  IMAD.WIDE R10, R21, 0x4, R10 ;  /* 0x00000004150a7825 */ /* 0x010fca00078e020a */
[----:B------:R1:W-:Y:S02]  /*5e30*/  STG.E.STRONG.SYS desc[UR6][R10.64], R13 ;  /* 0x0000000d0a007986 */ /* 0x0003e4000c115906 */
.L_x_68:
[----:B------:R-:W-:Y:S05]  /*5e40*/  BSYNC B1 ;  /* 0x0000000000017941 */ /* 0x000fea0003800000 */
.L_x_67:
[----:B------:R-:W3:Y:S01]  /*5e50*/  LDC R23, c[0x0][0x3c0] ;  /* 0x0000f000ff177b82 */ /* 0x000ee20000000800 */
[----:B--2---:R-:W-:-:S07]  /*5e60*/  VIADD R6, R54, 0x1980 ;  /* 0x0000198036067836 */ /* 0x004fce0000000000 */
[----:B-1----:R-:W1:Y:S01]  /*5e70*/  LDC.64 R10, c[0x0][0x390] ;  /* 0x0000e400ff0a7b82 */ /* 0x002e620000000a00 */
[----:B---3--:R-:W-:Y:S02]  /*5e80*/  ISETP.GE.AND P0, PT, R6, R23, PT ;  /* 0x000000170600720c */ /* 0x008fe40003f06270 */
[----:B-1----:R-:W-:-:S04]  /*5e90*/  ISETP.EQ.U32.AND P1, PT, R10, RZ, PT ;  /* 0x000000ff0a00720c */ /* 0x002fc80003f22070 */
[----:B------:R-:W-:-:S04]  /*5ea0*/  ISETP.EQ.OR.EX P0, PT, R11, RZ, !P0, P1 ;  /* 0x000000ff0b00720c */ /* 0x000fc80004702710 */
[----:B------:R-:W-:-:S13]  /*5eb0*/  ISETP.GT.U32.OR P0, PT, R3, 0xff, P0 ;  /* 0x000000ff0300780c */ /* 0x000fda0000704470 */
[----:B------:R-:W-:Y:S05]  /*5ec0*/  @P0 BRA `(.L_x_75) ;  /* 0x0000000000200947 */ /* 0x000fea0003800000 */
[----:B------:R-:W1:Y:S01]  /*5ed0*/  LDS.64 R8, [R19+0x6600] ;  /* 0x0066000013087984 */ /* 0x000e620000000a00 */
[C---:B------:R-:W-:Y:S02]  /*5ee0*/  LEA R10, P2, R3.reuse, R10, 0x3 ;  /* 0x0000000a030a7211 */ /* 0x040fe400078418ff */
[--C-:B------:R-:W-:Y:S02]  /*5ef0*/  SHF.R.S32.HI R13, RZ, 0x1f, R0.reuse ;  /* 0x0000001fff0d7819 */ /* 0x100fe40000011400 */
[----:B------:R-:W-:Y:S02]  /*5f00*/  LEA.HI.X R11, R3, R11, RZ, 0x3, P2 ;  /* 0x0000000b030b7211 */ /* 0x000fe400010f1cff */
[----:B-1----:R-:W-:Y:S02]  /*5f10*/  IADD3 R8, P0, P1, R8, R15, R0 ;  /* 0x0000000f08087210 */ /* 0x002fe4000791e000 */
[----:B------:R-:W-:-:S04]  /*5f20*/  SHF.R.S32.HI R15, RZ, 0x1f, R15 ;  /* 0x0000001fff0f7819 */ /* 0x000fc8000001140f */
[----:B------:R-:W-:-:S05]  /*5f30*/  IADD3.X R9, PT, PT, R9, R15, R13, P0, P1 ;  /* 0x0000000f09097210 */ /* 0x000fca00007e240d */
[----:B------:R1:W-:Y:S02]  /*5f40*/  STG.E.64 desc[UR6][R10.64], R8 ;  /* 0x000000080a007986 */ /* 0x0003e4000c101b06 */
.L_x_75:
[----:B------:R-:W-:Y:S01]  /*5f50*/  ISETP.GT.AND P0, PT, R6, R23, PT ;  /* 0x000000170600720c */ /* 0x000fe20003f04270 */
[----:B------:R-:W-:Y:S05]  /*5f60*/  WARPSYNC.ALL ;  /* 0x0000000000007948 */ /* 0x000fea0003800000 */
[----:B------:R-:W-:Y:S01]  /*5f70*/  BAR.SYNC.DEFER_BLOCKING 0x0 ;  /* 0x0000000000007b1d */ /* 0x000fe20000010000 */
[----:B------:R-:W-:-:S06]  /*5f80*/  IMAD R22, R3, 0x4, R7 ;  /* 0x0000000403167824 */ /* 0x000fcc00078e0207 */
[----:B------:R-:W-:Y:S05]  /*5f90*/  @P0 BRA `(.L_x_76) ;  /* 0x0000000c003c0947 */ /* 0x000fea0003800000 */
[----:B------:R-:W2:Y:S01]  /*5fa0*/  LDS R0, [R22] ;  /* 0x0000000016007984 */ /* 0x000ea20000000800 */
[----:B------:R-:W2:Y:S01]  /*5fb0*/  LDCU UR5, c[0x0][0x3c4] ;  /* 0x00007880ff0577ac */ /* 0x000ea20008000800 */
[----:B------:R-:W3:Y:S01]  /*5fc0*/  LDCU.64 UR8, c[0x0][0x3a0] ;  /* 0x00007400ff0877ac */ /* 0x000ee20008000a00 */
[----:B--2---:R-:W-:Y:S02]  /*5fd0*/  SHF.R.U32.HI R6, RZ, UR5, R0 ;  /* 0x00000005ff067c19 */ /* 0x004fe40008011600 */
[----:B------:R-:W-:Y:S02]  /*5fe0*/  LOP3.LUT R15, R0, 0x80000000, RZ, 0x3c, !PT ;  /* 0x80000000000f7812 */ /* 0x000fe400078e3cff */
[----:B------:R-:W-:-:S05]  /*5ff0*/  LOP3.LUT R6, R6, UR4, RZ, 0x30, !PT ;  /* 0x0000000406067c12 */ /* 0x000fca000f8e30ff */
[----:B-1----:R-:W-:-:S06]  /*6000*/  IMAD R8, R6, 0x8, R7 ;  /* 0x0000000806087824 */ /* 0x002fcc00078e0207 */
[----:B------:R-:W1:Y:S02]  /*6010*/  LDS.64 R8, [R8+0x6600] ;  /* 0x0066000008087984 */ /* 0x000e640000000a00 */
[----:B-1----:R-:W-:-:S05]  /*6020*/  IADD3 R6, P1, PT, R8, R3, RZ ;  /* 0x0000000308067210 */ /* 0x002fca0007f3e0ff */
[----:B------:R-:W-:Y:S01]  /*6030*/  IMAD.X R9, RZ, RZ, R9, P1 ;  /* 0x000000ffff097224 */ /* 0x000fe200008e0609 */
[----:B---3--:R-:W-:-:S04]  /*6040*/  LEA R10, P1, R6, UR8, 0x2 ;  /* 0x00000008060a7c11 */ /* 0x008fc8000f8210ff */
[----:B------:R-:W-:-:S05]  /*6050*/  LEA.HI.X R11, R6, UR9, R9, 0x2, P1 ;  /* 0x00000009060b7c11 */ /* 0x000fca00088f1409 */
[----:B------:R-:W-:Y:S01]  /*6060*/  STG.E desc[UR6][R10.64], R15 ;  /* 0x0000000f0a007986 */ /* 0x000fe2000c101906 */
[----:B------:R-:W-:-:S03]  /*6070*/  NOP ;  /* 0x0000000000007918 */ /* 0x000fc60000000000 */
[----:B------:R-:W1:Y:S02]  /*6080*/  LDS R0, [R22+0x600] ;  /* 0x0006000016007984 */ /* 0x000e640000000800 */
[----:B-1----:R-:W-:Y:S02]  /*6090*/  SHF.R.U32.HI R6, RZ, UR5, R0 ;  /* 0x00000005ff067c19 */ /* 0x002fe40008011600 */
[----:B------:R-:W-:Y:S02]  /*60a0*/  LOP3.LUT R15, R0, 0x80000000, RZ, 0x3c, !PT ;  /* 0x80000000000f7812 */ /* 0x000fe400078e3cff */
[----:B------:R-:W-:-:S05]  /*60b0*/  LOP3.LUT R6, R6, UR4, RZ, 0x30, !PT ;  /* 0x0000000406067c12 */ /* 0x000fca000f8e30ff */
[----:B------:R-:W-:-:S06]  /*60c0*/  IMAD R8, R6, 0x8, R7 ;  /* 0x0000000806087824 */ /* 0x000fcc00078e0207 */
[----:B------:R-:W1:Y:S02]  /*60d0*/  LDS.64 R8, [R8+0x6600] ;  /* 0x0066000008087984 */ /* 0x000e640000000a00 */
[----:B-1----:R-:W-:-:S05]  /*60e0*/  IADD3 R6, P1, PT, R8, R3, RZ ;  /* 0x0000000308067210 */ /* 0x002fca0007f3e0ff */
[----:B------:R-:W-:Y:S01]  /*60f0*/  IMAD.X R9, RZ, RZ, R9, P1 ;  /* 0x000000ffff097224 */ /* 0x000fe200008e0609 */
[----:B------:R-:W-:-:S04]  /*6100*/  LEA R12, P1, R6, UR8, 0x2 ;  /* 0x00000008060c7c11 */ /* 0x000fc8000f8210ff */
        /* <DEDUP_REMOVED lines=163> */
[----:B------:R-:W-:-:S05]  /*6b40*/  IMAD R12, R6, 0x8, R7 ;  /* 0x00000008060c7824 */ /* 0x000fca00078e0207 */
        /* <DEDUP_REMOVED lines=17> */
[----:B------:R1:W-:Y:S01]  /*6c60*/  STG.E desc[UR6][R6.64+0x6000], R9 ;  /* 0x0060000906007986 */ /* 0x0003e2000c101906 */
[----:B------:R-:W-:Y:S01]  /*6c70*/  NOP ;  /* 0x0000000000007918 */ /* 0x000fe20000000000 */
[----:B------:R-:W-:Y:S05]  /*6c80*/  BRA `(.L_x_77) ;  /* 0x00000014000c7947 */ /* 0x000fea0003800000 */
.L_x_76:
[----:B-1----:R-:W-:Y:S01]  /*6c90*/  IMAD R9, R42, -0x1980, R23 ;  /* 0xffffe6802a097824 */ /* 0x002fe200078e0217 */
[----:B------:R-:W-:Y:S01]  /*6ca0*/  BSSY.RECONVERGENT B0, `(.L_x_78) ;  /* 0x000001b000007945 */ /* 0x000fe20003800200 */
[C---:B------:R-:W-:Y:S02]  /*6cb0*/  VIADD R0, R3.reuse, 0x180 ;  /* 0x0000018003007836 */ /* 0x040fe40000000000 */
[C---:B------:R-:W-:Y:S01]  /*6cc0*/  VIADD R6, R3.reuse, 0x300 ;  /* 0x0000030003067836 */ /* 0x040fe20000000000 */
[CC--:B------:R-:W-:Y:S01]  /*6cd0*/  ISETP.GE.AND P1, PT, R3.reuse, R9.reuse, PT ;  /* 0x000000090300720c */ /* 0x0c0fe20003f26270 */
[C---:B------:R-:W-:Y:S01]  /*6ce0*/  VIADD R8, R3.reuse, 0x480 ;  /* 0x0000048003087836 */ /* 0x040fe20000000000 */
[-C--:B------:R-:W-:Y:S01]  /*6cf0*/  ISETP.GE.AND P2, PT, R0, R9.reuse, PT ;  /* 0x000000090000720c */ /* 0x080fe20003f46270 */
[C---:B------:R-:W-:Y:S01]  /*6d00*/  VIADD R0, R3.reuse, 0x600 ;  /* 0x0000060003007836 */ /* 0x040fe20000000000 */
[-C--:B------:R-:W-:Y:S01]  /*6d10*/  ISETP.GE.AND P3, PT, R6, R9.reuse, PT ;  /* 0x000000090600720c */ /* 0x080fe20003f66270 */
[C---:B------:R-:W-:Y:S01]  /*6d20*/  VIADD R6, R3.reuse, 0x780 ;  /* 0x0000078003067836 */ /* 0x040fe20000000000 */
[-C--:B------:R-:W-:Y:S01]  /*6d30*/  ISETP.GE.AND P4, PT, R8, R9.reuse, PT ;  /* 0x000000090800720c */ /* 0x080fe20003f86270 */
[----:B------:R-:W-:Y:S01]  /*6d40*/  VIADD R8, R3, 0x900 ;  /* 0x0000090003087836 */ /* 0x000fe20000000000 */
[----:B------:R-:W-:-:S02]  /*6d50*/  ISETP.GE.AND P5, PT, R0, R9, PT ;  /* 0x000000090000720c */ /* 0x000fc40003fa6270 */
[----:B------:R-:W-:-:S03]  /*6d60*/  ISETP.GE.AND P6, PT, R6, R9, PT ;  /* 0x000000090600720c */ /* 0x000fc60003fc6270 */
[----:B------:R-:W-:Y:S10]  /*6d70*/  @P1 BRA `(.L_x_79) ;  /* 0x0000000000341947 */ /* 0x000ff40003800000 */
[----:B------:R-:W1:Y:S01]  /*6d80*/  LDS R0, [R22] ;  /* 0x0000000016007984 */ /* 0x000e620000000800 */
[----:B------:R-:W1:Y:S01]  /*6d90*/  LDCU UR5, c[0x0][0x3c4] ;  /* 0x00007880ff0577ac */ /* 0x000e620008000800 */
[----:B------:R-:W2:Y:S01]  /*6da0*/  LDCU.64 UR8, c[0x0][0x3a0] ;  /* 0x00007400ff0877ac */ /* 0x000ea20008000a00 */
[----:B-1----:R-:W-:Y:S02]  /*6db0*/  SHF.R.U32.HI R6, RZ, UR5, R0 ;  /* 0x00000005ff067c19 */ /* 0x002fe40008011600 */
[----:B------:R-:W-:Y:S02]  /*6dc0*/  LOP3.LUT R13, R0, 0x80000000, RZ, 0x3c, !PT ;  /* 0x80000000000d7812 */ /* 0x000fe400078e3cff */
[----:B------:R-:W-:-:S05]  /*6dd0*/  LOP3.LUT R6, R6, UR4, RZ, 0x30, !PT ;  /* 0x0000000406067c12 */ /* 0x000fca000f8e30ff */
[----:B------:R-:W-:-:S05]  /*6de0*/  IMAD R6, R6, 0x8, R7 ;  /* 0x0000000806067824 */ /* 0x000fca00078e0207 */
[----:B------:R-:W1:Y:S02]  /*6df0*/  LDS.64 R10, [R6+0x6600] ;  /* 0x00660000060a7984 */ /* 0x000e640000000a00 */
[----:B-1----:R-:W-:-:S05]  /*6e00*/  IADD3 R12, P1, PT, R10, R3, RZ ;  /* 0x000000030a0c7210 */ /* 0x002fca0007f3e0ff */
[----:B------:R-:W-:Y:S01]  /*6e10*/  IMAD.X R11, RZ, RZ, R11, P1 ;  /* 0x000000ffff0b7224 */ /* 0x000fe200008e060b */
[----:B--2---:R-:W-:-:S04]  /*6e20*/  LEA R10, P1, R12, UR8, 0x2 ;  /* 0x000000080c0a7c11 */ /* 0x004fc8000f8210ff */
[----:B------:R-:W-:-:S05]  /*6e30*/  LEA.HI.X R11, R12, UR9, R11, 0x2, P1 ;  /* 0x000000090c0b7c11 */ /* 0x000fca00088f140b */
[----:B------:R1:W-:Y:S04]  /*6e40*/  STG.E desc[UR6][R10.64], R13 ;  /* 0x0000000d0a007986 */ /* 0x0003e8000c101906 */
.L_x_79:
[----:B------:R-:W-:Y:S05]  /*6e50*/  BSYNC.RECONVERGENT B0 ;  /* 0x0000000000007941 */ /* 0x000fea0003800200 */
.L_x_78:
[----:B------:R-:W-:Y:S01]  /*6e60*/  NOP ;  /* 0x0000000000007918 */ /* 0x000fe20000000000 */
[----:B------:R-:W-:Y:S01]  /*6e70*/  BSSY.RECONVERGENT B0, `(.L_x_80) ;  /* 0x0000011000007945 */ /* 0x000fe20003800200 */
[----:B------:R-:W-:Y:S01]  /*6e80*/  ISETP.GE.AND P1, PT, R8, R9, PT ;  /* 0x000000090800720c */ /* 0x000fe20003f26270 */
[----:B------:R-:W-:Y:S02]  /*6e90*/  VIADD R8, R3, 0xa80 ;  /* 0x00000a8003087836 */ /* 0x000fe40000000000 */
[----:B------:R-:W-:Y:S10]  /*6ea0*/  @P2 BRA `(.L_x_81) ;  /* 0x0000000000342947 */ /* 0x000ff40003800000 */
[----:B------:R-:W2:Y:S01]  /*6eb0*/  LDS R0, [R22+0x600] ;  /* 0x0006000016007984 */ /* 0x000ea20000000800 */
[----:B------:R-:W2:Y:S01]  /*6ec0*/  LDCU UR5, c[0x0][0x3c4] ;  /* 0x00007880ff0577ac */ /* 0x000ea20008000800 */
[----:B------:R-:W3:Y:S01]  /*6ed0*/  LDCU.64 UR8, c[0x0][0x3a0] ;  /* 0x00007400ff0877ac */ /* 0x000ee20008000a00 */
[----:B--2---:R-:W-:Y:S02]  /*6ee0*/  SHF.R.U32.HI R6, RZ, UR5, R0 ;  /* 0x00000005ff067c19 */ /* 0x004fe40008011600 */
[----:B-1----:R-:W-:Y:S02]  /*6ef0*/  LOP3.LUT R13, R0, 0x80000000, RZ, 0x3c, !PT ;  /* 0x80000000000d7812 */ /* 0x002fe400078e3cff */
[----:B------:R-:W-:-:S05]  /*6f00*/  LOP3.LUT R6, R6, UR4, RZ, 0x30, !PT ;  /* 0x0000000406067c12 */ /* 0x000fca000f8e30ff */
[----:B------:R-:W-:-:S05]  /*6f10*/  IMAD R6, R6, 0x8, R7 ;  /* 0x0000000806067824 */ /* 0x000fca00078e0207 */
[----:B------:R-:W1:Y:S02]  /*6f20*/  LDS.64 R10, [R6+0x6600] ;  /* 0x00660000060a7984 */ /* 0x000e640000000a00 */
[----:B-1----:R-:W-:-:S05]  /*6f30*/  IADD3 R12, P2, PT, R10, R3, RZ ;  /* 0x000000030a0c7210 */ /* 0x002fca0007f5e0ff */
[----:B------:R-:W-:Y:S01]  /*6f40*/  IMAD.X R11, RZ, RZ, R11, P2 ;  /* 0x000000ffff0b7224 */ /* 0x000fe200010e060b */
[----:B---3--:R-:W-:-:S04]  /*6f50*/  LEA R10, P2, R12, UR8, 0x2 ;  /* 0x000000080c0a7c11 */ /* 0x008fc8000f8410ff */
[----:B------:R-:W-:-:S05]  /*6f60*/  LEA.HI.X R11, R12, UR9, R11, 0x2, P2 ;  /* 0x000000090c0b7c11 */ /* 0x000fca00090f140b */
[----:B------:R2:W-:Y:S04]  /*6f70*/  STG.E desc[UR6][R10.64+0x600], R13 ;  /* 0x0006000d0a007986 */ /* 0x0005e8000c101906 */
.L_x_81:
[----:B------:R-:W-:Y:S05]  /*6f80*/  BSYNC.RECONVERGENT B0 ;  /* 0x0000000000007941 */ /* 0x000fea0003800200 */
.L_x_80:
[----:B------:R-:W-:Y:S01]  /*6f90*/  NOP ;  /* 0x0000000000007918 */ /* 0x000fe20000000000 */
[----:B------:R-:W-:Y:S01]  /*6fa0*/  BSSY.RECONVERGENT B0, `(.L_x_82) ;  /* 0x0000011000007945 */ /* 0x000fe20003800200 */
[----:B------:R-:W-:Y:S02]  /*6fb0*/  ISETP.GE.AND P2, PT, R8, R9, PT ;  /* 0x000000090800720c */ /* 0x000fe40003f46270 */
[----:B------:R-:W-:Y:S01]  /*6fc0*/  LOP3.LUT R8, R3, 0xc00, RZ, 0xfc, !PT ;  /* 0x00000c0003087812 */ /* 0x000fe200078efcff */
[----:B------:R-:W-:Y:S10]  /*6fd0*/  @P3 BRA `(.L_x_83) ;  /* 0x0000000000343947 */ /* 0x000ff40003800000 */
[----:B------:R-:W3:Y:S01]  /*6fe0*/  LDS R0, [R22+0xc00] ;  /* 0x000c000016007984 */ /* 0x000ee20000000800 */
[----:B------:R-:W3:Y:S01]  /*6ff0*/  LDCU UR5, c[0x0][0x3c4] ;  /* 0x00007880ff0577ac */ /* 0x000ee20008000800 */
[----:B------:R-:W4:Y:S01]  /*7000*/  LDCU.64 UR8, c[0x0][0x3a0] ;  /* 0x00007400ff0877ac */ /* 0x000f220008000a00 */
[----:B---3--:R-:W-:Y:S02]  /*7010*/  SHF.R.U32.HI R6, RZ, UR5, R0 ;  /* 0x00000005ff067c19 */ /* 0x008fe40008011600 */
[----:B-12---:R-:W-:Y:S02]  /*7020*/  LOP3.LUT R13, R0, 0x80000000, RZ, 0x3c, !PT ;  /* 0x80000000000d7812 */ /* 0x006fe400078e3cff */
[----:B------:R-:W-:-:S05]  /*7030*/  LOP3.LUT R6, R6, UR4, RZ, 0x30, !PT ;  /* 0x0000000406067c12 */ /* 0x000fca000f8e30ff */
[----:B------:R-:W-:-:S05]  /*7040*/  IMAD R6, R6, 0x8, R7 ;  /* 0x0000000806067824 */ /* 0x000fca00078e0207 */
[----:B------:R-:W1:Y:S02]  /*7050*/  LDS.64 R10, [R6+0x6600] ;  /* 0x00660000060a7984 */ /* 0x000e640000000a00 */
[----:B-1----:R-:W-:-:S05]  /*7060*/  IADD3 R12, P3, PT, R10, R3, RZ ;  /* 0x000000030a0c7210 */ /* 0x002fca0007f7e0ff */
[----:B------:R-:W-:Y:S01]  /*7070*/  IMAD.X R11, RZ, RZ, R11, P3 ;  /* 0x000000ffff0b7224 */ /* 0x000fe200018e060b */
[----:B----4-:R-:W-:-:S04]  /*7080*/  LEA R10, P3, R12, UR8, 0x2 ;  /* 0x000000080c0a7c11 */ /* 0x010fc8000f8610ff */
[----:B------:R-:W-:-:S05]  /*7090*/  LEA.HI.X R11, R12, UR9, R11, 0x2, P3 ;  /* 0x000000090c0b7c11 */ /* 0x000fca00098f140b */
[----:B------:R3:W-:Y:S04]  /*70a0*/  STG.E desc[UR6][R10.64+0xc00], R13 ;  /* 0x000c000d0a007986 */ /* 0x0007e8000c101906 */
.L_x_83:
[----:B------:R-:W-:Y:S05]  /*70b0*/  BSYNC.RECONVERGENT B0 ;  /* 0x0000000000007941 */ /* 0x000fea0003800200 */
.L_x_82:
[----:B------:R-:W-:Y:S01]  /*70c0*/  NOP ;  /* 0x0000000000007918 */ /* 0x000fe20000000000 */
[----:B------:R-:W-:Y:S01]  /*70d0*/  BSSY.RECONVERGENT B0, `(.L_x_84) ;  /* 0x0000011000007945 */ /* 0x000fe20003800200 */
[----:B------:R-:W-:Y:S01]  /*70e0*/  ISETP.GE.AND P3, PT, R8, R9, PT ;  /* 0x000000090800720c */ /* 0x000fe20003f66270 */
[----:B------:R-:W-:Y:S02]  /*70f0*/  VIADD R8, R3, 0xd80 ;  /* 0x00000d8003087836 */ /* 0x000fe40000000000 */
[----:B------:R-:W-:Y:S10]  /*7100*/  @P4 BRA `(.L_x_85) ;  /* 0x0000000000344947 */ /* 0x000ff40003800000 */
[----:B------:R-:W4:Y:S01]  /*7110*/  LDS R0, [R22+0x1200] ;  /* 0x0012000016007984 */ /* 0x000f220000000800 */
[----:B------:R-:W4:Y:S01]  /*7120*/  LDCU UR5, c[0x0][0x3c4] ;  /* 0x00007880ff0577ac */ /* 0x000f220008000800 */
[----:B------:R-:W5:Y:S01]  /*7130*/  LDCU.64 UR8, c[0x0][0x3a0] ;  /* 0x00007400ff0877ac */ /* 0x000f620008000a00 */
[----:B----4-:R-:W-:Y:S02]  /*7140*/  SHF.R.U32.HI R6, RZ, UR5, R0 ;  /* 0x00000005ff067c19 */ /* 0x010fe40008011600 */
[----:B-123--:R-:W-:Y:S02]  /*7150*/  LOP3.LUT R13, R0, 0x80000000, RZ, 0x3c, !PT ;  /* 0x80000000000d7812 */ /* 0x00efe400078e3cff */
[----:B------:R-:W-:-:S05]  /*7160*/  LOP3.LUT R6, R6, UR4, RZ, 0x30, !PT ;  /* 0x0000000406067c12 */ /* 0x000fca000f8e30ff */
[----:B------:R-:W-:-:S05]  /*7170*/  IMAD R6, R6, 0x8, R7 ;  /* 0x0000000806067824 */ /* 0x000fca00078e0207 */
[----:B------:R-:W1:Y:S02]  /*7180*/  LDS.64 R10, [R6+0x6600] ;  /* 0x00660000060a7984 */ /* 0x000e640000000a00 */
[----:B-1----:R-:W-:-:S05]  /*7190*/  IADD3 R12, P4, PT, R10, R3, RZ ;  /* 0x000000030a0c7210 */ /* 0x002fca0007f9e0ff */
[----:B------:R-:W-:Y:S01]  /*71a0*/  IMAD.X R11, RZ, RZ, R11, P4 ;  /* 0x000000ffff0b7224 */ /* 0x000fe200020e060b */
[----:B-----5:R-:W-:-:S04]  /*71b0*/  LEA R10, P4, R12, UR8, 0x2 ;  /* 0x000000080c0a7c11 */ /* 0x020fc8000f8810ff */
[----:B------:R-:W-:-:S05]  /*71c0*/  LEA.HI.X R11, R12, UR9, R11, 0x2, P4 ;  /* 0x000000090c0b7c11 */ /* 0x000fca000a0f140b */
[----:B------:R4:W-:Y:S04]  /*71d0*/  STG.E desc[UR6][R10.64+0x1200], R13 ;  /* 0x0012000d0a007986 */ /* 0x0009e8000c101906 */
.L_x_85:
[----:B------:R-:W-:Y:S05]  /*71e0*/  BSYNC.RECONVERGENT B0 ;  /* 0x0000000000007941 */ /* 0x000fea0003800200 */
.L_x_84:
[----:B------:R-:W-:Y:S01]  /*71f0*/  NOP ;  /* 0x0000000000007918 */ /* 0x000fe20000000000 */
[----:B------:R-:W-:Y:S01]  /*7200*/  BSSY.RECONVERGENT B0, `(.L_x_86) ;  /* 0x0000011000007945 */ /* 0x000fe20003800200 */
[----:B------:R-:W-:Y:S01]  /*7210*/  ISETP.GE.AND P4, PT, R8, R9, PT ;  /* 0x000000090800720c */ /* 0x000fe20003f86270 */
[----:B------:R-:W-:Y:S02]  /*7220*/  VIADD R8, R3, 0xf00 ;  /* 0x00000f0003087836 */ /* 0x000fe40000000000 */
[----:B------:R-:W-:Y:S10]  /*7230*/  @P5 BRA `(.L_x_87) ;  /* 0x0000000000345947 */ /* 0x000ff40003800000 */
[----:B------:R-:W5:Y:S01]  /*7240*/  LDS R0, [R22+0x1800] ;  /* 0x0018000016007984 */ /* 0x000f620000000800 */
[----:B------:R-:W5:Y:S01]  /*7250*/  LDCU UR5, c[0x0][0x3c4] ;  /* 0x00007880ff0577ac */ /* 0x000f620008000800 */
[----:B------:R-:W0:Y:S01]  /*7260*/  LDCU.64 UR8, c[0x0][0x3a0] ;  /* 0x00007400ff0877ac */ /* 0x000e220008000a00 */
[----:B-----5:R-:W-:Y:S02]  /*7270*/  SHF.R.U32.HI R6, RZ, UR5, R0 ;  /* 0x00000005ff067c19 */ /* 0x020fe40008011600 */
[----:B-1234-:R-:W-:Y:S02]  /*7280*/  LOP3.LUT R13, R0, 0x80000000, RZ, 0x3c, !PT ;  /* 0x80000000000d7812 */ /* 0x01efe400078e3cff */
[----:B------:R-:W-:-:S05]  /*7290*/  LOP3.LUT R6, R6, UR4, RZ, 0x30, !PT ;  /* 0x0000000406067c12 */ /* 0x000fca000f8e30ff */
[----:B------:R-:W-:-:S05]  /*72a0*/  IMAD R6, R6, 0x8, R7 ;  /* 0x0000000806067824 */ /* 0x000fca00078e0207 */
[----:B------:R-:W1:Y:S02]  /*72b0*/  LDS.64 R10, [R6+0x6600] ;  /* 0x00660000060a7984 */ /* 0x000e640000000a00 */
[----:B-1----:R-:W-:-:S05]  /*72c0*/  IADD3 R12, P5, PT, R10, R3, RZ ;  /* 0x000000030a0c7210 */ /* 0x002fca0007fbe0ff */
[----:B------:R-:W-:Y:S01]  /*72d0*/  IMAD.X R11, RZ, RZ, R11, P5 ;  /* 0x000000ffff0b7224 */ /* 0x000fe200028e060b */
[----:B0-----:R-:W-:-:S04]  /*72e0*/  LEA R10, P5, R12, UR8, 0x2 ;  /* 0x000000080c0a7c11 */ /* 0x001fc8000f8a10ff */
[----:B------:R-:W-:-:S05]  /*72f0*/  LEA.HI.X R11, R12, UR9, R11, 0x2, P5 ;  /* 0x000000090c0b7c11 */ /* 0x000fca000a8f140b */
[----:B------:R0:W-:Y:S04]  /*7300*/  STG.E desc[UR6][R10.64+0x1800], R13 ;  /* 0x0018000d0a007986 */ /* 0x0001e8000c101906 */
.L_x_87:
[----:B------:R-:W-:Y:S05]  /*7310*/  BSYNC.RECONVERGENT B0 ;  /* 0x0000000000007941 */ /* 0x000fea0003800200 */
.L_x_86:
        /* <DEDUP_REMOVED lines=9> */
[----:B01234-:R-:W-:Y:S02]  /*73b0*/  LOP3.LUT R13, R0, 0x80000000, RZ, 0x3c, !PT ;  /* 0x80000000000d7812 */ /* 0x01ffe400078e3cff */
[----:B------:R-:W-:-:S05]  /*73c0*/  LOP3.LUT R6, R6, UR4, RZ, 0x30, !PT ;  /* 0x0000000406067c12 */ /* 0x000fca000f8e30ff */
[----:B------:R-:W-:-:S05]  /*73d0*/  IMAD R6, R6, 0x8, R7 ;  /* 0x0000000806067824 */ /* 0x000fca00078e0207 */
[----:B------:R-:W0:Y:S02]  /*73e0*/  LDS.64 R10, [R6+0x6600] ;  /* 0x00660000060a7984 */ /* 0x000e240000000a00 */
[----:B0-----:R-:W-:-:S05]  /*73f0*/  IADD3 R12, P6, PT, R10, R3, RZ ;  /* 0x000000030a0c7210 */ /* 0x001fca0007fde0ff */
[----:B------:R-:W-:Y:S01]  /*7400*/  IMAD.X R11, RZ, RZ, R11, P6 ;  /* 0x000000ffff0b7224 */ /* 0x000fe200030e060b */
[----:B------:R-:W-:-:S04]  /*7410*/  LEA R10, P6, R12, UR8, 0x2 ;  /* 0x000000080c0a7c11 */ /* 0x000fc8000f8c10ff */
[----:B------:R-:W-:-:S05]  /*7420*/  LEA.HI.X R11, R12, UR9, R11, 0x2, P6 ;  /* 0x000000090c0b7c11 */ /* 0x000fca000b0f140b */
[----:B------:R0:W-:Y:S04]  /*7430*/  STG.E desc[UR6][R10.64+0x1e00], R13 ;  /* 0x001e000d0a007986 */ /* 0x0001e8000c101906 */
.L_x_89:
[----:B------:R-:W-:Y:S05]  /*7440*/  BSYNC.RECONVERGENT B0 ;  /* 0x0000000000007941 */ /* 0x000fea0003800200 */
.L_x_88:
        /* <DEDUP_REMOVED lines=18> */
.L_x_91:
[----:B------:R-:W-:Y:S05]  /*7570*/  BSYNC.RECONVERGENT B0 ;  /* 0x0000000000007941 */ /* 0x000fea0003800200 */
.L_x_90:
        /* <DEDUP_REMOVED lines=18> */
.L_x_93:
[----:B------:R-:W-:Y:S05]  /*76a0*/  BSYNC.RECONVERGENT B0 ;  /* 0x0000000000007941 */ /* 0x000fea0003800200 */
.L_x_92:
        /* <DEDUP_REMOVED lines=18> */
.L_x_95:
[----:B------:R-:W-:Y:S05]  /*77d0*/  BSYNC.RECONVERGENT B0 ;  /* 0x0000000000007941 */ /* 0x000fea0003800200 */
.L_x_94:
        /* <DEDUP_REMOVED lines=18> */
.L_x_97:
[----:B------:R-:W-:Y:S05]  /*7900*/  BSYNC.RECONVERGENT B0 ;  /* 0x0000000000007941 */ /* 0x000fea0003800200 */
.L_x_96:
[----:B------:R-:W-:Y:S01]  /*7910*/  NOP ;  /* 0x0000000000007918 */ /* 0x000fe20000000000 */
[----:B------:R-:W-:Y:S01]  /*7920*/  BSSY.RECONVERGENT B0, `(.L_x_98) ;  /* 0x0000011000007945 */ /* 0x000fe20003800200 */
[----:B------:R-:W-:Y:S02]  /*7930*/  ISETP.GE.AND P4, PT, R8, R9, PT ;  /* 0x000000090800720c */ /* 0x000fe40003f86270 */
[----:B------:R-:W-:Y:S01]  /*7940*/  LOP3.LUT R8, R3, 0x1800, RZ, 0xfc, !PT ;  /* 0x0000180003087812 */ /* 0x000fe200078efcff */
        /* <DEDUP_REMOVED lines=14> */
.L_x_99:
[----:B------:R-:W-:Y:S05]  /*7a30*/  BSYNC.RECONVERGENT B0 ;  /* 0x0000000000007941 */ /* 0x000fea0003800200 */
.L_x_98:
[----:B------:R-:W-:Y:S01]  /*7a40*/  NOP ;  /* 0x0000000000007918 */ /* 0x000fe20000000000 */
[----:B------:R-:W-:Y:S01]  /*7a50*/  BSSY.RECONVERGENT B0, `(.L_x_100) ;  /* 0x0000010000007945 */ /* 0x000fe20003800200 */
[----:B------:R-:W-:-:S03]  /*7a60*/  ISETP.GE.AND P5, PT, R8, R9, PT ;  /* 0x000000090800720c */ /* 0x000fc60003fa6270 */
        /* <DEDUP_REMOVED lines=14> */
.L_x_101:
[----:B------:R-:W-:Y:S05]  /*7b50*/  BSYNC.RECONVERGENT B0 ;  /* 0x0000000000007941 */ /* 0x000fea0003800200 */
.L_x_100:
[----:B------:R-:W-:Y:S01]  /*7b60*/  NOP ;  /* 0x0000000000007918 */ /* 0x000fe20000000000 */
[----:B------:R-:W-:Y:S04]  /*7b70*/  BSSY.RECONVERGENT B0, `(.L_x_102) ;  /* 0x000000f000007945 */ /* 0x000fe80003800200 */
[----:B------:R-:W-:Y:S05]  /*7b80*/  @P1 BRA `(.L_x_103) ;  /* 0x0000000000341947 */ /* 0x000fea0003800000 */
        /* <DEDUP_REMOVED lines=13> */
.L_x_103:
[----:B------:R-:W-:Y:S05]  /*7c60*/  BSYNC.RECONVERGENT B0 ;  /* 0x0000000000007941 */ /* 0x000fea0003800200 */
.L_x_102:
        /* <DEDUP_REMOVED lines=16> */
.L_x_105:
[----:B------:R-:W-:Y:S05]  /*7d70*/  BSYNC.RECONVERGENT B0 ;  /* 0x0000000000007941 */ /* 0x000fea0003800200 */
.L_x_104:
        /* <DEDUP_REMOVED lines=16> */
.L_x_107:
[----:B------:R-:W-:Y:S05]  /*7e80*/  BSYNC.RECONVERGENT B0 ;  /* 0x0000000000007941 */ /* 0x000fea0003800200 */
.L_x_106:
        /* <DEDUP_REMOVED lines=16> */
.L_x_109:
[----:B------:R-:W-:Y:S05]  /*7f90*/  BSYNC.RECONVERGENT B0 ;  /* 0x0000000000007941 */ /* 0x000fea0003800200 */
.L_x_108:
[----:B------:R-:W-:Y:S01]  /*7fa0*/  NOP ;  /* 0x0000000000007918 */ /* 0x000fe20000000000 */
[----:B------:R-:W-:Y:S04]  /*7fb0*/  BSSY.RECONVERGENT B0, `(.L_x_110) ;  /* 0x000000f000007945 */ /* 0x000fe80003800200 */
[----:B------:R-:W-:Y:S05]  /*7fc0*/  @P5 BRA `(.L_x_111) ;  /* 0x0000000000345947 */ /* 0x000fea0003800000 */
[----:B------:R-:W5:Y:S01]  /*7fd0*/  LDS R0, [R22+0x6000] ;  /* 0x0060000016007984 */ /* 0x000f620000000800 */
[----:B------:R-:W5:Y:S01]  /*7fe0*/  LDCU UR5, c[0x0][0x3c4] ;  /* 0x00007880ff0577ac */ /* 0x000f620008000800 */
[----:B------:R-:W1:Y:S01]  /*7ff0*/  LDCU.64 UR8, c[0x0][0x3a0] ;  /* 0x00007400ff0877ac */ /* 0x000e620008000a00 */
[----:B-----5:R-:W-:-:S04]  /*8000*/  SHF.R.U32.HI R6, RZ, UR5, R0 ;  /* 0x00000005ff067c19 */ /* 0x020fc80008011600 */
[----:B------:R-:W-:-:S05]  /*8010*/  LOP3.LUT R6, R6, UR4, RZ, 0x30, !PT ;  /* 0x0000000406067c12 */ /* 0x000fca000f8e30ff */
[----:B0-----:R-:W-:-:S05]  /*8020*/  IMAD R8, R6, 0x8, R7 ;  /* 0x0000000806087824 */ /* 0x001fca00078e0207 */
[----:B------:R-:W0:Y:S02]  /*8030*/  LDS.64 R6, [R8+0x6600] ;  /* 0x0066000008067984 */ /* 0x000e240000000a00 */
[----:B0-----:R-:W-:-:S05]  /*8040*/  IADD3 R9, P1, PT, R6, R3, RZ ;  /* 0x0000000306097210 */ /* 0x001fca0007f3e0ff */
[----:B-1234-:R-:W-:Y:S01]  /*8050*/  IMAD.X R10, RZ, RZ, R7, P1 ;  /* 0x000000ffff0a7224 */ /* 0x01efe200008e0607 */
[----:B------:R-:W-:-:S04]  /*8060*/  LEA R6, P1, R9, UR8, 0x2 ;  /* 0x0000000809067c11 */ /* 0x000fc8000f8210ff */
[----:B------:R-:W-:Y:S02]  /*8070*/  LEA.HI.X R7, R9, UR9, R10, 0x2, P1 ;  /* 0x0000000909077c11 */ /* 0x000fe400088f140a */
[----:B------:R-:W-:-:S05]  /*8080*/  LOP3.LUT R9, R0, 0x80000000, RZ, 0x3c, !PT ;  /* 0x8000000000097812 */ /* 0x000fca00078e3cff */
[----:B------:R0:W-:Y:S02]  /*8090*/  STG.E desc[UR6][R6.64+0x6000], R9 ;  /* 0x0060000906007986 */ /* 0x0001e4000c101906 */
.L_x_111:
[----:B------:R-:W-:Y:S05]  /*80a0*/  BSYNC.RECONVERGENT B0 ;  /* 0x0000000000007941 */ /* 0x000fea0003800200 */
.L_x_110:
[----:B------:R-:W-:Y:S01]  /*80b0*/  NOP ;  /* 0x0000000000007918 */ /* 0x000fe20000000000 */
.L_x_77:
[----:B------:R-:W5:Y:S01]  /*80c0*/  LDS R0, [R22] ;  /* 0x0000000016007984 */ /* 0x000f620000000800 */
[----:B------:R-:W5:Y:S03]  /*80d0*/  LDCU UR5, c[0x0][0x3c4] ;  /* 0x00007880ff0577ac */ /* 0x000f660008000800 */
[----:B01----:R-:W0:Y:S04]  /*80e0*/  LDS R6, [R22+0x600] ;  /* 0x0006000016067984 */ /* 0x003e280000000800 */
[----:B------:R-:W1:Y:S04]  /*80f0*/  LDS R7, [R22+0xc00] ;  /* 0x000c000016077984 */ /* 0x000e680000000800 */
[----:B------:R-:W1:Y:S04]  /*8100*/  LDS R8, [R22+0x1200] ;  /* 0x0012000016087984 */ /* 0x000e680000000800 */
[----:B------:R-:W1:Y:S04]  /*8110*/  LDS R9, [R22+0x1800] ;  /* 0x0018000016097984 */ /* 0x000e680000000800 */
[----:B--234-:R-:W2:Y:S04]  /*8120*/  LDS R10, [R22+0x1e00] ;  /* 0x001e0000160a7984 */ /* 0x01cea80000000800 */
[----:B------:R-:W3:Y:S04]  /*8130*/  LDS R11, [R22+0x2400] ;  /* 0x00240000160b7984 */ /* 0x000ee80000000800 */
[----:B------:R-:W4:Y:S04]  /*8140*/  LDS R12, [R22+0x2a00] ;  /* 0x002a0000160c7984 */ /* 0x000f280000000800 */
[----:B------:R-:W4:Y:S04]  /*8150*/  LDS R13, [R22+0x3000] ;  /* 0x00300000160d7984 */ /* 0x000f280000000800 */
[----:B------:R-:W4:Y:S04]  /*8160*/  LDS R14, [R22+0x3600] ;  /* 0x00360000160e7984 */ /* 0x000f280000000800 */
[----:B------:R-:W4:Y:S01]  /*8170*/  LDS R15, [R22+0x3c00] ;  /* 0x003c0000160f7984 */ /* 0x000f220000000800 */
[----:B-----5:R-:W-:-:S03]  /*8180*/  SHF.R.U32.HI R0, RZ, UR5, R0 ;  /* 0x00000005ff007c19 */ /* 0x020fc60008011600 */
[----:B------:R-:W5:Y:S01]  /*8190*/  LDS R16, [R22+0x4200] ;  /* 0x0042000016107984 */ /* 0x000f620000000800 */
[----:B0-----:R-:W-:-:S03]  /*81a0*/  SHF.R.U32.HI R6, RZ, UR5, R6 ;  /* 0x00000005ff067c19 */ /* 0x001fc60008011606 */
[----:B------:R-:W0:Y:S01]  /*81b0*/  LDS R17, [R22+0x4800] ;  /* 0x0048000016117984 */ /* 0x000e220000000800 */
[----:B-1----:R-:W-:-:S03]  /*81c0*/  SHF.R.U32.HI R7, RZ, UR5, R7 ;  /* 0x00000005ff077c19 */ /* 0x002fc60008011607 */
[----:B------:R-:W1:Y:S01]  /*81d0*/  LDS R18, [R22+0x4e00] ;  /* 0x004e000016127984 */ /* 0x000e620000000800 */
[----:B------:R-:W-:-:S03]  /*81e0*/  SHF.R.U32.HI R8, RZ, UR5, R8 ;  /* 0x00000005ff087c19 */ /* 0x000fc60008011608 */
[----:B------:R-:W1:Y:S01]  /*81f0*/  LDS R19, [R22+0x5400] ;  /* 0x0054000016137984 */ /* 0x000e620000000800 */
[----:B------:R-:W-:-:S03]  /*8200*/  SHF.R.U32.HI R9, RZ, UR5, R9 ;  /* 0x00000005ff097c19 */ /* 0x000fc60008011609 */
[----:B------:R-:W1:Y:S01]  /*8210*/  LDS R20, [R22+0x5a00] ;  /* 0x005a000016147984 */ /* 0x000e620000000800 */
[----:B--2---:R-:W-:-:S03]  /*8220*/  SHF.R.U32.HI R10, RZ, UR5, R10 ;  /* 0x00000005ff0a7c19 */ /* 0x004fc6000801160a */
[----:B------:R-:W2:Y:S01]  /*8230*/  LDS R21, [R22+0x6000] ;  /* 0x0060000016157984 */ /* 0x000ea20000000800 */
[----:B---3--:R-:W-:Y:S02]  /*8240*/  SHF.R.U32.HI R11, RZ, UR5, R11 ;  /* 0x00000005ff0b7c19 */ /* 0x008fe4000801160b */
[----:B----4-:R-:W-:Y:S02]  /*8250*/  SHF.R.U32.HI R12, RZ, UR5, R12 ;  /* 0x00000005ff0c7c19 */ /* 0x010fe4000801160c */
[----:B------:R-:W-:Y:S02]  /*8260*/  SHF.R.U32.HI R13, RZ, UR5, R13 ;  /* 0x00000005ff0d7c19 */ /* 0x000fe4000801160d */
[----:B------:R-:W-:Y:S02]  /*8270*/  SHF.R.U32.HI R43, RZ, UR5, R14 ;  /* 0x00000005ff2b7c19 */ /* 0x000fe4000801160e */
[----:B------:R-:W-:Y:S02]  /*8280*/  LOP3.LUT R14, R12, UR4, RZ, 0x30, !PT ;  /* 0x000000040c0e7c12 */ /* 0x000fe4000f8e30ff */
[----:B------:R-:W-:-:S02]  /*8290*/  SHF.R.U32.HI R44, RZ, UR5, R15 ;  /* 0x00000005ff2c7c19 */ /* 0x000fc4000801160f */
[----:B------:R-:W-:Y:S02]  /*82a0*/  LOP3.LUT R15, R11, UR4, RZ, 0x30, !PT ;  /* 0x000000040b0f7c12 */ /* 0x000fe4000f8e30ff */
[----:B-----5:R-:W-:Y:S02]  /*82b0*/  SHF.R.U32.HI R45, RZ, UR5, R16 ;  /* 0x00000005ff2d7c19 */ /* 0x020fe40008011610 */
[----:B------:R-:W-:Y:S02]  /*82c0*/  LOP3.LUT R16, R10, UR4, RZ, 0x30, !PT ;  /* 0x000000040a107c12 */ /* 0x000fe4000f8e30ff */
[----:B0-----:R-:W-:Y:S02]  /*82d0*/  SHF.R.U32.HI R46, RZ, UR5, R17 ;  /* 0x00000005ff2e7c19 */ /* 0x001fe40008011611 */
[----:B------:R-:W-:Y:S02]  /*82e0*/  LOP3.LUT R17, R9, UR4, RZ, 0x30, !PT ;  /* 0x0000000409117c12 */ /* 0x000fe4000f8e30ff */
[----:B-1----:R-:W-:-:S02]  /*82f0*/  SHF.R.U32.HI R47, RZ, UR5, R18 ;  /* 0x00000005ff2f7c19 */ /* 0x002fc40008011612 */
[----:B------:R-:W-:Y:S02]  /*8300*/  LOP3.LUT R18, R8, UR4, RZ, 0x30, !PT ;  /* 0x0000000408127c12 */ /* 0x000fe4000f8e30ff */
[----:B------:R-:W-:Y:S02]  /*8310*/  SHF.R.U32.HI R48, RZ, UR5, R19 ;  /* 0x00000005ff307c19 */ /* 0x000fe40008011613 */
[----:B------:R-:W-:Y:S02]  /*8320*/  LOP3.LUT R19, R7, UR4, RZ, 0x30, !PT ;  /* 0x0000000407137c12 */ /* 0x000fe4000f8e30ff */
[----:B------:R-:W-:Y:S02]  /*8330*/  SHF.R.U32.HI R49, RZ, UR5, R20 ;  /* 0x00000005ff317c19 */ /* 0x000fe40008011614 */
[----:B------:R-:W-:Y:S02]  /*8340*/  LOP3.LUT R20, R6, UR4, RZ, 0x30, !PT ;  /* 0x0000000406147c12 */ /* 0x000fe4000f8e30ff */
[----:B--2---:R-:W-:-:S02]  /*8350*/  SHF.R.U32.HI R50, RZ, UR5, R21 ;  /* 0x00000005ff327c19 */ /* 0x004fc40008011615 */
[----:B------:R-:W-:Y:S02]  /*8360*/  LOP3.LUT R21, R0, UR4, RZ, 0x30, !PT ;  /* 0x0000000400157c12 */ /* 0x000fe4000f8e30ff */
[----:B------:R-:W-:Y:S02]  /*8370*/  LOP3.LUT R13, R13, UR4, RZ, 0x30, !PT ;  /* 0x000000040d0d7c12 */ /* 0x000fe4000f8e30ff */
[----:B------:R-:W-:Y:S02]  /*8380*/  LOP3.LUT R12, R43, UR4, RZ, 0x30, !PT ;  /* 0x000000042b0c7c12 */ /* 0x000fe4000f8e30ff */
[----:B------:R-:W-:Y:S02]  /*8390*/  LOP3.LUT R11, R44, UR4, RZ, 0x30, !PT ;  /* 0x000000042c0b7c12 */ /* 0x000fe4000f8e30ff */
[----:B------:R-:W-:Y:S02]  /*83a0*/  LOP3.LUT R10, R45, UR4, RZ, 0x30, !PT ;  /* 0x000000042d0a7c12 */ /* 0x000fe4000f8e30ff */
[----:B------:R-:W-:-:S02]  /*83b0*/  LOP3.LUT R9, R46, UR4, RZ, 0x30, !PT ;  /* 0x000000042e097c12 */ /* 0x000fc4000f8e30ff */
[----:B------:R-:W-:Y:S02]  /*83c0*/  LOP3.LUT R8, R47, UR4, RZ, 0x30, !PT ;  /* 0x000000042f087c12 */ /* 0x000fe4000f8e30ff */
[----:B------:R-:W-:Y:S02]  /*83d0*/  LOP3.LUT R7, R48, UR4, RZ, 0x30, !PT ;  /* 0x0000000430077c12 */ /* 0x000fe4000f8e30ff */
[----:B------:R-:W-:Y:S02]  /*83e0*/  LOP3.LUT R6, R49, UR4, RZ, 0x30, !PT ;  /* 0x0000000431067c12 */ /* 0x000fe4000f8e30ff */
[----:B------:R-:W-:Y:S01]  /*83f0*/  LOP3.LUT R0, R50, UR4, RZ, 0x30, !PT ;  /* 0x0000000432007c12 */ /* 0x000fe2000f8e30ff */
[----:B------:R-:W-:Y:S06]  /*8400*/  @P0 BRA `(.L_x_112) ;  /* 0x0000000000640947 */ /* 0x000fec0003800000 */
[----:B------:R-:W0:Y:S01]  /*8410*/  LDCU.64 UR4, c[0x0][0x3b8] ;  /* 0x00007700ff0477ac */ /* 0x000e220008000a00 */
[----:B------:R-:W-:Y:S01]  /*8420*/  IMAD R5, R42, 0x1980, RZ ;  /* 0x000019802a057824 */ /* 0x000fe200078e02ff */
[----:B------:R-:W-:-:S04]  /*8430*/  LOP3.LUT R2, R41, 0x1f, R3, 0xf8, !PT ;  /* 0x0000001f29027812 */ /* 0x000fc800078ef803 */
[----:B------:R-:W-:-:S04]  /*8440*/  IADD3 R3, P1, PT, R5, R2, RZ ;  /* 0x0000000205037210 */ /* 0x000fc80007f3e0ff */
[----:B------:R-:W-:Y:S02]  /*8450*/  LEA.HI.X.SX32 R4, R5, RZ, 0x1, P1 ;  /* 0x000000ff05047211 */ /* 0x000fe400008f0eff */
[----:B0-----:R-:W-:-:S04]  /*8460*/  LEA R2, P1, R3, UR4, 0x2 ;  /* 0x0000000403027c11 */ /* 0x001fc8000f8210ff */
        /* <DEDUP_REMOVED lines=19> */
.L_x_112:
[----:B------:R-:W-:Y:S01]  /*85a0*/  IMAD.IADD R60, R23, 0x1, -R54 ;  /* 0x00000001173c7824 */ /* 0x000fe200078e0a36 */
[----:B------:R-:W0:Y:S01]  /*85b0*/  LDCU.64 UR4, c[0x0][0x3b8] ;  /* 0x00007700ff0477ac */ /* 0x000e220008000a00 */
[----:B------:R-:W-:-:S03]  /*85c0*/  VIADD R3, R57, 0x20 ;  /* 0x0000002039037836 */ /* 0x000fc60000000000 */
[-C--:B------:R-:W-:Y:S02]  /*85d0*/  ISETP.GE.AND P2, PT, R57, R60.reuse, PT ;  /* 0x0000003c3900720c */ /* 0x080fe40003f46270 */
[----:B------:R-:W-:Y:S01]  /*85e0*/  ISETP.GE.AND P1, PT, R3, R60, PT ;  /* 0x0000003c0300720c */ /* 0x000fe20003f26270 */
[----:B------:R-:W-:-:S05]  /*85f0*/  VIADD R3, R57, 0x40 ;  /* 0x0000004039037836 */ /* 0x000fca0000000000 */
[----:B------:R-:W-:Y:S01]  /*8600*/  ISETP.GE.AND P5, PT, R3, R60, PT ;  /* 0x0000003c0300720c */ /* 0x000fe20003fa6270 */
[----:B------:R-:W-:-:S05]  /*8610*/  VIADD R3, R57, 0x60 ;  /* 0x0000006039037836 */ /* 0x000fca0000000000 */
[----:B------:R-:W-:Y:S01]  /*8620*/  ISETP.GE.AND P4, PT, R3, R60, PT ;  /* 0x0000003c0300720c */ /* 0x000fe20003f86270 */
[----:B------:R-:W-:Y:S01]  /*8630*/  VIADD R3, R57, 0x80 ;  /* 0x0000008039037836 */ /* 0x000fe20000000000 */
[----:B0-----:R-:W-:Y:S01]  /*8640*/  IADD3 R2, P6, PT, R5, UR4, RZ ;  /* 0x0000000405027c10 */ /* 0x001fe2000ffde0ff */
[----:B------:R-:W-:-:S03]  /*8650*/  VIADD R5, R57, 0xa0 ;  /* 0x000000a039057836 */ /* 0x000fc60000000000 */
[-C--:B------:R-:W-:Y:S02]  /*8660*/  ISETP.GE.AND P3, PT, R3, R60.reuse, PT ;  /* 0x0000003c0300720c */ /* 0x080fe40003f66270 */
[----:B------:R-:W-:Y:S02]  /*8670*/  IADD3.X R3, PT, PT, R4, UR5, RZ, P6, !PT ;  /* 0x0000000504037c10 */ /* 0x000fe4000b7fe4ff */
[-C--:B------:R-:W-:Y:S01]  /*8680*/  ISETP.GE.AND P6, PT, R5, R60.reuse, PT ;  /* 0x0000003c0500720c */ /* 0x080fe20003fc6270 */
[----:B------:R-:W-:Y:S02]  /*8690*/  VIADD R5, R57, 0xc0 ;  /* 0x000000c039057836 */ /* 0x000fe40000000000 */
[----:B------:R-:W5:Y:S03]  /*86a0*/  @!P2 LDG.E R41, desc[UR6][R2.64] ;  /* 0x000000060229a981 */ /* 0x000f66000c1e1900 */
[-C--:B------:R-:W-:Y:S01]  /*86b0*/  ISETP.GE.AND P2, PT, R5, R60.reuse, PT ;  /* 0x0000003c0500720c */ /* 0x080fe20003f46270 */
[----:B------:R-:W-:Y:S01]  /*86c0*/  VIADD R5, R57, 0xe0 ;  /* 0x000000e039057836 */ /* 0x000fe20000000000 */
[----:B------:R-:W5:Y:S04]  /*86d0*/  @!P1 LDG.E R44, desc[UR6][R2.64+0x80] ;  /* 0x00008006022c9981 */ /* 0x000f68000c1e1900 */
[----:B------:R-:W-:Y:S01]  /*86e0*/  ISETP.GE.AND P1, PT, R5, R60, PT ;  /* 0x0000003c0500720c */ /* 0x000fe20003f26270 */
[----:B------:R-:W-:Y:S01]  /*86f0*/  VIADD R59, R57, 0x100 ;  /* 0x00000100393b7836 */ /* 0x000fe20000000000 */
[----:B------:R-:W5:Y:S04]  /*8700*/  @!P5 LDG.E R43, desc[UR6][R2.64+0x100] ;  /* 0x00010006022bd981 */ /* 0x000f68000c1e1900 */
[----:B------:R-:W5:Y:S04]  /*8710*/  @!P4 LDG.E R46, desc[UR6][R2.64+0x180] ;  /* 0x00018006022ec981 */ /* 0x000f68000c1e1900 */
[----:B------:R-:W5:Y:S03]  /*8720*/  @!P2 LDG.E R47, desc[UR6][R2.64+0x300] ;  /* 0x00030006022fa981 */ /* 0x000f66000c1e1900 */
[C---:B------:R-:W-:Y:S01]  /*8730*/  @!P1 IADD3 R5, P2, PT, R54.reuse, R57, RZ ;  /* 0x0000003936059210 */ /* 0x040fe20007f5e0ff */
[----:B------:R-:W5:Y:S03]  /*8740*/  @!P3 LDG.E R45, desc[UR6][R2.64+0x200] ;  /* 0x00020006022db981 */ /* 0x000f66000c1e1900 */
[----:B------:R-:W-:Y:S01]  /*8750*/  @!P1 LEA.HI.X.SX32 R62, R54, RZ, 0x1, P2 ;  /* 0x000000ff363e9211 */ /* 0x000fe200010f0eff */
[----:B------:R0:W5:Y:S01]  /*8760*/  @!P6 LDG.E R48, desc[UR6][R2.64+0x280] ;  /* 0x000280060230e981 */ /* 0x000162000c1e1900 */
[----:B------:R-:W-:-:S04]  /*8770*/  @!P1 LEA R4, P2, R5, UR4, 0x2 ;  /* 0x0000000405049c11 */ /* 0x000fc8000f8410ff */
[----:B------:R-:W-:-:S05]  /*8780*/  @!P1 LEA.HI.X R5, R5, UR5, R62, 0x2, P2 ;  /* 0x0000000505059c11 */ /* 0x000fca00090f143e */
[----:B------:R1:W5:Y:S01]  /*8790*/  @!P1 LDG.E R50, desc[UR6][R4.64+0x380] ;  /* 0x0003800604329981 */ /* 0x000362000c1e1900 */
[----:B------:R-:W-:-:S13]  /*87a0*/  ISETP.GE.AND P1, PT, R59, R60, PT ;  /* 0x0000003c3b00720c */ /* 0x000fda0003f26270 */
[----:B------:R-:W-:-:S04]  /*87b0*/  @!P1 IADD3 R59, P2, PT, R54, R57, RZ ;  /* 0x00000039363b9210 */ /* 0x000fc80007f5e0ff */
[----:B------:R-:W-:Y:S02]  /*87c0*/  @!P1 LEA.HI.X.SX32 R62, R54, RZ, 0x1, P2 ;  /* 0x000000ff363e9211 */ /* 0x000fe400010f0eff */
[----:B0-----:R-:W-:-:S04]  /*87d0*/  @!P1 LEA R2, P2, R59, UR4, 0x2 ;  /* 0x000000043b029c11 */ /* 0x001fc8000f8410ff */
[----:B------:R-:W-:Y:S01]  /*87e0*/  @!P1 LEA.HI.X R3, R59, UR5, R62, 0x2, P2 ;  /* 0x000000053b039c11 */ /* 0x000fe200090f143e */
[----:B------:R-:W-:-:S04]  /*87f0*/  VIADD R59, R57, 0x120 ;  /* 0x00000120393b7836 */ /* 0x000fc80000000000 */
[----:B------:R0:W5:Y:S01]  /*8800*/  @!P1 LDG.E R49, desc[UR6][R2.64+0x400] ;  /* 0x0004000602319981 */ /* 0x000162000c1e1900 */
[----:B------:R-:W-:-:S13]  /*8810*/  ISETP.GE.AND P1, PT, R59, R60, PT ;  /* 0x0000003c3b00720c */ /* 0x000fda0003f26270 */
[----:B------:R-:W-:-:S04]  /*8820*/  @!P1 IADD3 R59, P2, PT, R54, R57, RZ ;  /* 0x00000039363b9210 */ /* 0x000fc80007f5e0ff */
[----:B------:R-:W-:Y:S02]  /*8830*/  @!P1 LEA.HI.X.SX32 R62, R54, RZ, 0x1, P2 ;  /* 0x000000ff363e9211 */ /* 0x000fe400010f0eff */
[----:B-1----:R-:W-:-:S04]  /*8840*/  @!P1 LEA R4, P2, R59, UR4, 0x2 ;  /* 0x000000043b049c11 */ /* 0x002fc8000f8410ff */
[----:B------:R-:W-:Y:S01]  /*8850*/  @!P1 LEA.HI.X R5, R59, UR5, R62, 0x2, P2 ;  /* 0x000000053b059c11 */ /* 0x000fe200090f143e */
[----:B------:R-:W-:-:S04]  /*8860*/  VIADD R59, R57, 0x140 ;  /* 0x00000140393b7836 */ /* 0x000fc80000000000 */
        /* <DEDUP_REMOVED lines=9> */
[----:B------:R-:W-:-:S05]  /*8900*/  @!P1 IMAD R62, R42, 0x1980, RZ ;  /* 0x000019802a3e9824 */ /* 0x000fca00078e02ff */
[----:B-1----:R-:W-:-:S04]  /*8910*/  @!P1 IADD3 R5, P2, PT, R62, R57, RZ ;  /* 0x000000393e059210 */ /* 0x002fc80007f5e0ff */
[----:B------:R-:W-:Y:S02]  /*8920*/  @!P1 LEA.HI.X.SX32 R62, R62, RZ, 0x1, P2 ;  /* 0x000000ff3e3e9211 */ /* 0x000fe400010f0eff */
[----:B------:R-:W-:Y:S01]  /*8930*/  @!P1 LEA R4, P2, R5, UR4, 0x2 ;  /* 0x0000000405049c11 */ /* 0x000fe2000f8410ff */
[----:B------:R-:W-:-:S03]  /*8940*/  VIADD R59, R57, 0x180 ;  /* 0x00000180393b7836 */ /* 0x000fc60000000000 */
[----:B------:R-:W-:-:S05]  /*8950*/  @!P1 LEA.HI.X R5, R5, UR5, R62, 0x2, P2 ;  /* 0x0000000505059c11 */ /* 0x000fca00090f143e */
[----:B------:R1:W5:Y:S01]  /*8960*/  @!P1 LDG.E R56, desc[UR6][R4.64+0x580] ;  /* 0x0005800604389981 */ /* 0x000362000c1e1900 */
[----:B------:R-:W-:-:S13]  /*8970*/  ISETP.GE.AND P1, PT, R59, R60, PT ;  /* 0x0000003c3b00720c */ /* 0x000fda0003f26270 */
[----:B0-----:R-:W-:-:S05]  /*8980*/  @!P1 IMAD R2, R42, 0x1980, RZ ;  /* 0x000019802a029824 */ /* 0x001fca00078e02ff */
[----:B------:R-:W-:-:S04]  /*8990*/  @!P1 IADD3 R3, P2, PT, R2, R57, RZ ;  /* 0x0000003902039210 */ /* 0x000fc80007f5e0ff */
[----:B------:R-:W-:Y:S02]  /*89a0*/  @!P1 LEA.HI.X.SX32 R62, R2, RZ, 0x1, P2 ;  /* 0x000000ff023e9211 */ /* 0x000fe400010f0eff */
[----:B------:R-:W-:Y:S01]  /*89b0*/  @!P1 LEA R2, P2, R3, UR4, 0x2 ;  /* 0x0000000403029c11 */ /* 0x000fe2000f8410ff */
[----:B------:R-:W-:-:S03]  /*89c0*/  VIADD R59, R57, 0x1a0 ;  /* 0x000001a0393b7836 */ /* 0x000fc60000000000 */
[----:B------:R-:W-:-:S05]  /*89d0*/  @!P1 LEA.HI.X R3, R3, UR5, R62, 0x2, P2 ;  /* 0x0000000503039c11 */ /* 0x000fca00090f143e */
[----:B------:R0:W5:Y:S01]  /*89e0*/  @!P1 LDG.E R53, desc[UR6][R2.64+0x600] ;  /* 0x0006000602359981 */ /* 0x000162000c1e1900 */
[----:B------:R-:W-:-:S13]  /*89f0*/  ISETP.GE.AND P1, PT, R59, R60, PT ;  /* 0x0000003c3b00720c */ /* 0x000fda0003f26270 */
[----:B-1----:R-:W-:-:S05]  /*8a00*/  @!P1 IMAD R4, R42, 0x1980, RZ ;  /* 0x000019802a049824 */ /* 0x002fca00078e02ff */
[----:B------:R-:W-:-:S04]  /*8a10*/  @!P1 IADD3 R5, P2, PT, R4, R57, RZ ;  /* 0x0000003904059210 */ /* 0x000fc80007f5e0ff */
[----:B------:R-:W-:Y:S02]  /*8a20*/  @!P1 LEA.HI.X.SX32 R62, R4, RZ, 0x1, P2 ;  /* 0x000000ff043e9211 */ /* 0x000fe400010f0eff */
[----:B------:R-:W-:Y:S01]  /*8a30*/  @!P1 LEA R4, P2, R5, UR4, 0x2 ;  /* 0x0000000405049c11 */ /* 0x000fe2000f8410ff */
[----:B------:R-:W-:-:S03]  /*8a40*/  VIADD R59, R57, 0x1c0 ;  /* 0x000001c0393b7836 */ /* 0x000fc60000000000 */
[----:B------:R-:W-:-:S05]  /*8a50*/  @!P1 LEA.HI.X R5, R5, UR5, R62, 0x2, P2 ;  /* 0x0000000505059c11 */ /* 0x000fca00090f143e */
[----:B------:R1:W5:Y:S01]  /*8a60*/  @!P1 LDG.E R54, desc[UR6][R4.64+0x680] ;  /* 0x0006800604369981 */ /* 0x000362000c1e1900 */
[----:B------:R-:W-:Y:S01]  /*8a70*/  ISETP.GE.AND P1, PT, R59, R60, PT ;  /* 0x0000003c3b00720c */ /* 0x000fe20003f26270 */
[----:B------:R-:W-:-:S05]  /*8a80*/  VIADD R59, R57, 0x200 ;  /* 0x00000200393b7836 */ /* 0x000fca0000000000 */
[----:B------:R-:W-:-:S07]  /*8a90*/  ISETP.GE.AND P3, PT, R59, R60, PT ;  /* 0x0000003c3b00720c */ /* 0x000fce0003f66270 */
[----:B0-----:R-:W-:-:S05]  /*8aa0*/  @!P1 IMAD R2, R42, 0x1980, RZ ;  /* 0x000019802a029824 */ /* 0x001fca00078e02ff */
[C---:B------:R-:W-:Y:S01]  /*8ab0*/  @!P1 IADD3 R3, P2, PT, R2.reuse, R57, RZ ;  /* 0x0000003902039210 */ /* 0x040fe20007f5e0ff */
[----:B------:R-:W0:Y:S03]  /*8ac0*/  @!P3 S2R R59, SR_TID.X ;  /* 0x00000000003bb919 */ /* 0x000e260000002100 */
[----:B------:R-:W-:Y:S02]  /*8ad0*/  @!P1 LEA.HI.X.SX32 R62, R2, RZ, 0x1, P2 ;  /* 0x000000ff023e9211 */ /* 0x000fe400010f0eff */
[----:B------:R-:W-:Y:S01]  /*8ae0*/  @!P1 LEA R2, P2, R3, UR4, 0x2 ;  /* 0x0000000403029c11 */ /* 0x000fe2000f8410ff */
[----:B-1----:R-:W-:-:S03]  /*8af0*/  VIADD R5, R57, 0x1e0 ;  /* 0x000001e039057836 */ /* 0x002fc60000000000 */
[----:B------:R-:W-:-:S05]  /*8b00*/  @!P1 LEA.HI.X R3, R3, UR5, R62, 0x2, P2 ;  /* 0x0000000503039c11 */ /* 0x000fca00090f143e */
[----:B------:R0:W5:Y:S01]  /*8b10*/  @!P1 LDG.E R51, desc[UR6][R2.64+0x700] ;  /* 0x0007000602339981 */ /* 0x000162000c1e1900 */
[----:B------:R-:W-:-:S13]  /*8b20*/  ISETP.GE.AND P1, PT, R5, R60, PT ;  /* 0x0000003c0500720c */ /* 0x000fda0003f26270 */
[----:B------:R-:W-:-:S05]  /*8b30*/  @!P1 IMAD R4, R42, 0x1980, RZ ;  /* 0x000019802a049824 */ /* 0x000fca00078e02ff */
[C---:B------:R-:W-:Y:S02]  /*8b40*/  @!P1 IADD3 R5, P2, PT, R4.reuse, R57, RZ ;  /* 0x0000003904059210 */ /* 0x040fe40007f5e0ff */
[----:B0-----:R-:W-:Y:S02]  /*8b50*/  @!P3 LOP3.LUT R2, R59, 0x3e0, RZ, 0xc0, !PT ;  /* 0x000003e03b02b812 */ /* 0x001fe400078ec0ff */
[----:B------:R-:W-:Y:S02]  /*8b60*/  @!P1 LEA.HI.X.SX32 R60, R4, RZ, 0x1, P2 ;  /* 0x000000ff043c9211 */ /* 0x000fe400010f0eff */
[----:B------:R-:W-:Y:S02]  /*8b70*/  @!P1 LEA R4, P2, R5, UR4, 0x2 ;  /* 0x0000000405049c11 */ /* 0x000fe4000f8410ff */
[----:B------:R-:W-:Y:S01]  /*8b80*/  @!P3 LOP3.LUT R59, R59, 0x1f, RZ, 0xc0, !PT ;  /* 0x0000001f3b3bb812 */ /* 0x000fe200078ec0ff */
[----:B------:R-:W-:Y:S01]  /*8b90*/  @!P3 IMAD R3, R42, 0x1980, RZ ;  /* 0x000019802a03b824 */ /* 0x000fe200078e02ff */
[----:B------:R-:W-:-:S03]  /*8ba0*/  @!P1 LEA.HI.X R5, R5, UR5, R60, 0x2, P2 ;  /* 0x0000000505059c11 */ /* 0x000fc600090f143c */
[----:B------:R-:W-:Y:S02]  /*8bb0*/  @!P3 IMAD R2, R2, 0x11, R59 ;  /* 0x000000110202b824 */ /* 0x000fe400078e023b */
[----:B------:R1:W5:Y:S03]  /*8bc0*/  @!P1 LDG.E R58, desc[UR6][R4.64+0x780] ;  /* 0x00078006043a9981 */ /* 0x000366000c1e1900 */
[----:B------:R-:W-:-:S04]  /*8bd0*/  @!P3 IADD3 R59, P1, PT, R3, R2, RZ ;  /* 0x00000002033bb210 */ /* 0x000fc80007f3e0ff */
[----:B------:R-:W-:Y:S02]  /*8be0*/  @!P3 LEA.HI.X.SX32 R60, R3, RZ, 0x1, P1 ;  /* 0x000000ff033cb211 */ /* 0x000fe400008f0eff */
[----:B------:R-:W-:-:S04]  /*8bf0*/  @!P3 LEA R2, P1, R59, UR4, 0x2 ;  /* 0x000000043b02bc11 */ /* 0x000fc8000f8210ff */
[----:B------:R-:W-:-:S05]  /*8c00*/  @!P3 LEA.HI.X R3, R59, UR5, R60, 0x2, P1 ;  /* 0x000000053b03bc11 */ /* 0x000fca00088f143c */
[----:B------:R1:W5:Y:S04]  /*8c10*/  @!P3 LDG.E R57, desc[UR6][R2.64+0x800] ;  /* 0x000800060239b981 */ /* 0x000368000c1e1900 */
.L_x_113:
[----:B------:R-:W-:Y:S08]  /*8c20*/  BAR.SYNC.DEFER_BLOCKING 0x0 ;  /* 0x0000000000007b1d */ /* 0x000ff00000010000 */
[----:B------:R-:W2:Y:S01]  /*8c30*/  S2UR UR5, SR_CgaCtaId ;  /* 0x00000000000579c3 */ /* 0x000ea20000008800 */
[----:B------:R-:W-:Y:S01]  /*8c40*/  UMOV UR4, 0x400 ;  /* 0x0000040000047882 */ /* 0x000fe20000000000 */
[----:B01----:R-:W0:Y:S01]  /*8c50*/  S2R R2, SR_TID.X ;  /* 0x0000000000027919 */ /* 0x003e220000002100 */
[----:B-----5:R1:W-:Y:S04]  /*8c60*/  STS [R40+-0x4], R41 ;  /* 0xfffffc2928007388 */ /* 0x0203e80000000800 */
[----:B------:R1:W-:Y:S01]  /*8c70*/  STS [R39+-0x4], R44 ;  /* 0xfffffc2c27007388 */ /* 0x0003e20000000800 */
[----:B--2---:R-:W-:-:S03]  /*8c80*/  ULEA UR4, UR5, UR4, 0x18 ;  /* 0x0000000405047291 */ /* 0x004fc6000f8ec0ff */
[----:B------:R1:W-:Y:S04]  /*8c90*/  STS [R38+-0x4], R43 ;  /* 0xfffffc2b26007388 */ /* 0x0003e80000000800 */
        /* <DEDUP_REMOVED lines=13> */
[----:B------:R1:W-:Y:S01]  /*8d70*/  STS [R24+-0x4], R57 ;  /* 0xfffffc3918007388 */ /* 0x0003e20000000800 */
[----:B------:R-:W-:Y:S06]  /*8d80*/  BAR.SYNC.DEFER_BLOCKING 0x0 ;  /* 0x0000000000007b1d */ /* 0x000fec0000010000 */
[----:B0-----:R-:W-:Y:S05]  /*8d90*/  @P0 BRA `(.L_x_114) ;  /* 0x00000008006c0947 */ /* 0x001fea0003800000 */
[----:B------:R-:W-:Y:S01]  /*8da0*/  LEA R21, R21, UR4, 0x3 ;  /* 0x0000000415157c11 */ /* 0x000fe2000f8e18ff */
[----:B------:R-:W-:Y:S01]  /*8db0*/  LDS R3, [R22] ;  /* 0x0000000016037984 */ /* 0x000fe20000000800 */
[----:B------:R-:W0:Y:S01]  /*8dc0*/  LDCU.64 UR8, c[0x0][0x3b0] ;  /* 0x00007600ff0877ac */ /* 0x000e220008000a00 */
[----:B-1----:R-:W-:Y:S02]  /*8dd0*/  LEA R26, R20, UR4, 0x3 ;  /* 0x00000004141a7c11 */ /* 0x002fe4000f8e18ff */
[----:B------:R-:W1:Y:S01]  /*8de0*/  LDS.64 R4, [R21+0x6600] ;  /* 0x0066000015047984 */ /* 0x000e620000000a00 */
[----:B------:R-:W-:Y:S02]  /*8df0*/  LEA R19, R19, UR4, 0x3 ;  /* 0x0000000413137c11 */ /* 0x000fe4000f8e18ff */
[----:B------:R-:W-:Y:S02]  /*8e00*/  LEA R17, R17, UR4, 0x3 ;  /* 0x0000000411117c11 */ /* 0x000fe4000f8e18ff */
[----:B------:R-:W-:-:S02]  /*8e10*/  LEA R15, R15, UR4, 0x3 ;  /* 0x000000040f0f7c11 */ /* 0x000fc4000f8e18ff */
[----:B------:R-:W-:Y:S02]  /*8e20*/  LEA R13, R13, UR4, 0x3 ;  /* 0x000000040d0d7c11 */ /* 0x000fe4000f8e18ff */
[----:B------:R-:W-:Y:S02]  /*8e30*/  LEA R11, R11, UR4, 0x3 ;  /* 0x000000040b0b7c11 */ /* 0x000fe4000f8e18ff */
[----:B------:R-:W-:Y:S02]  /*8e40*/  LEA R9, R9, UR4, 0x3 ;  /* 0x0000000409097c11 */ /* 0x000fe4000f8e18ff */
[----:B------:R-:W-:Y:S02]  /*8e50*/  LEA R7, R7, UR4, 0x3 ;  /* 0x0000000407077c11 */ /* 0x000fe4000f8e18ff */
[----:B-1----:R-:W-:-:S05]  /*8e60*/  IADD3 R4, P0, PT, R4, R2, RZ ;  /* 0x0000000204047210 */ /* 0x002fca0007f1e0ff */
[----:B------:R-:W-:Y:S01]  /*8e70*/  IMAD.X R5, RZ, RZ, R5, P0 ;  /* 0x000000ffff057224 */ /* 0x000fe200000e0605 */
[----:B0-----:R-:W-:-:S04]  /*8e80*/  LEA R24, P0, R4, UR8, 0x2 ;  /* 0x0000000804187c11 */ /* 0x001fc8000f8010ff */
[----:B------:R-:W-:-:S05]  /*8e90*/  LEA.HI.X R25, R4, UR9, R5, 0x2, P0 ;  /* 0x0000000904197c11 */ /* 0x000fca00080f1405 */
[----:B------:R-:W-:Y:S01]  /*8ea0*/  STG.E desc[UR6][R24.64], R3 ;  /* 0x0000000318007986 */ /* 0x000fe2000c101906 */
[----:B------:R-:W-:-:S03]  /*8eb0*/  NOP ;  /* 0x0000000000007918 */ /* 0x000fc60000000000 */
[----:B------:R0:W1:Y:S04]  /*8ec0*/  LDS.64 R4, [R26+0x6600] ;  /* 0x006600001a047984 */ /* 0x0000680000000a00 */
[----:B------:R-:W2:Y:S01]  /*8ed0*/  LDS R23, [R22+0x600] ;  /* 0x0006000016177984 */ /* 0x000ea20000000800 */
[----:B0-----:R-:W-:Y:S02]  /*8ee0*/  LEA R26, R18, UR4, 0x3 ;  /* 0x00000004121a7c11 */ /* 0x001fe4000f8e18ff */
[----:B-1----:R-:W-:-:S05]  /*8ef0*/  IADD3 R4, P0, PT, R4, R2, RZ ;  /* 0x0000000204047210 */ /* 0x002fca0007f1e0ff */
[----:B------:R-:W-:Y:S01]  /*8f00*/  IMAD.X R5, RZ, RZ, R5, P0 ;  /* 0x000000ffff057224 */ /* 0x000fe200000e0605 */
[----:B------:R-:W-:-:S04]  /*8f10*/  LEA R20, P0, R4, UR8, 0x2 ;  /* 0x0000000804147c11 */ /* 0x000fc8000f8010ff */
[----:B------:R-:W-:-:S05]  /*8f20*/  LEA.HI.X R21, R4, UR9, R5, 0x2, P0 ;  /* 0x0000000904157c11 */ /* 0x000fca00080f1405 */
[----:B--2---:R-:W-:Y:S01]  /*8f30*/  STG.E desc[UR6][R20.64+0x600], R23 ;  /* 0x0006001714007986 */ /* 0x004fe2000c101906 */
[----:B------:R-:W-:-:S03]  /*8f40*/  NOP ;  /* 0x0000000000007918 */ /* 0x000fc60000000000 */
[----:B------:R-:W0:Y:S04]  /*8f50*/  LDS.64 R4, [R19+0x6600] ;  /* 0x0066000013047984 */ /* 0x000e280000000a00 */
[----:B------:R-:W1:Y:S01]  /*8f60*/  LDS R3, [R22+0xc00] ;  /* 0x000c000016037984 */ /* 0x000e620000000800 */
[----:B0-----:R-:W-:-:S05]  /*8f70*/  IADD3 R4, P0, PT, R4, R2, RZ ;  /* 0x0000000204047210 */ /* 0x001fca0007f1e0ff */
[----:B------:R-:W-:Y:S01]  /*8f80*/  IMAD.X R5, RZ, RZ, R5, P0 ;  /* 0x000000ffff057224 */ /* 0x000fe200000e0605 */
[----:B------:R-:W-:-:S04]  /*8f90*/  LEA R24, P0, R4, UR8, 0x2 ;  /* 0x0000000804187c11 */ /* 0x000fc8000f8010ff */
[----:B------:R-:W-:-:S05]  /*8fa0*/  LEA.HI.X R25, R4, UR9, R5, 0x2, P0 ;  /* 0x0000000904197c11 */ /* 0x000fca00080f1405 */
[----:B-1----:R0:W-:Y:S01]  /*8fb0*/  STG.E desc[UR6][R24.64+0xc00], R3 ;  /* 0x000c000318007986 */ /* 0x0021e2000c101906 */
[----:B------:R-:W-:-:S03]  /*8fc0*/  NOP ;  /* 0x0000000000007918 */ /* 0x000fc60000000000 */
[----:B------:R-:W1:Y:S04]  /*8fd0*/  LDS.64 R4, [R26+0x6600] ;  /* 0x006600001a047984 */ /* 0x000e680000000a00 */
        /* <DEDUP_REMOVED lines=99> */
[----:B-1----:R-:W-:Y:S01]  /*9610*/  STG.E desc[UR6][R10.64+0x5400], R3 ;  /* 0x005400030a007986 */ /* 0x002fe2000c101906 */
[----:B------:R-:W-:-:S03]  /*9620*/  NOP ;  /* 0x0000000000007918 */ /* 0x000fc60000000000 */
[----:B------:R-:W0:Y:S04]  /*9630*/  LDS.64 R4, [R12+0x6600] ;  /* 0x006600000c047984 */ /* 0x000e280000000a00 */
[----:B------:R-:W1:Y:S01]  /*9640*/  LDS R9, [R22+0x5a00] ;  /* 0x005a000016097984 */ /* 0x000e620000000800 */
[----:B0-----:R-:W-:-:S05]  /*9650*/  IADD3 R4, P0, PT, R4, R2, RZ ;  /* 0x0000000204047210 */ /* 0x001fca0007f1e0ff */
[----:B------:R-:W-:Y:S01]  /*9660*/  IMAD.X R5, RZ, RZ, R5, P0 ;  /* 0x000000ffff057224 */ /* 0x000fe200000e0605 */
[----:B------:R-:W-:-:S04]  /*9670*/  LEA R6, P0, R4, UR8, 0x2 ;  /* 0x0000000804067c11 */ /* 0x000fc8000f8010ff */
[----:B------:R-:W-:Y:S02]  /*9680*/  LEA.HI.X R7, R4, UR9, R5, 0x2, P0 ;  /* 0x0000000904077c11 */ /* 0x000fe400080f1405 */
[----:B------:R-:W-:-:S03]  /*9690*/  LEA R4, R0, UR4, 0x3 ;  /* 0x0000000400047c11 */ /* 0x000fc6000f8e18ff */
[----:B-1----:R-:W-:Y:S01]  /*96a0*/  STG.E desc[UR6][R6.64+0x5a00], R9 ;  /* 0x005a000906007986 */ /* 0x002fe2000c101906 */
        /* <DEDUP_REMOVED lines=8> */
[----:B------:R-:W-:Y:S01]  /*9730*/  NOP ;  /* 0x0000000000007918 */ /* 0x000fe20000000000 */
[----:B------:R-:W-:Y:S05]  /*9740*/  EXIT ;  /* 0x000000000000794d */ /* 0x000fea0003800000 */
.L_x_114:
[----:B------:R-:W-:Y:S01]  /*9750*/  LEA R21, R21, UR4, 0x3 ;  /* 0x0000000415157c11 */ /* 0x000fe2000f8e18ff */
[----:B------:R-:W-:Y:S01]  /*9760*/  IMAD R23, R42, -0x1980, R23 ;  /* 0xffffe6802a177824 */ /* 0x000fe200078e0217 */
[----:B-1----:R-:W-:Y:S01]  /*9770*/  LEA R26, R20, UR4, 0x3 ;  /* 0x00000004141a7c11 */ /* 0x002fe2000f8e18ff */
[C---:B------:R-:W-:Y:S01]  /*9780*/  VIADD R20, R2.reuse, 0x180 ;  /* 0x0000018002147836 */ /* 0x040fe20000000000 */
[----:B------:R-:W-:Y:S01]  /*9790*/  LEA R19, R19, UR4, 0x3 ;  /* 0x0000000413137c11 */ /* 0x000fe2000f8e18ff */
[----:B------:R-:W0:Y:S01]  /*97a0*/  LDS.64 R4, [R21+0x6600] ;  /* 0x0066000015047984 */ /* 0x000e220000000a00 */
[----:B------:R-:W-:Y:S02]  /*97b0*/  ISETP.GE.AND P1, PT, R2, R23, PT ;  /* 0x000000170200720c */ /* 0x000fe40003f26270 */
[----:B------:R-:W-:Y:S02]  /*97c0*/  LEA R17, R17, UR4, 0x3 ;  /* 0x0000000411117c11 */ /* 0x000fe4000f8e18ff */
[----:B------:R-:W-:-:S02]  /*97d0*/  LEA R15, R15, UR4, 0x3 ;  /* 0x000000040f0f7c11 */ /* 0x000fc4000f8e18ff */
[----:B------:R-:W-:Y:S02]  /*97e0*/  LEA R13, R13, UR4, 0x3 ;  /* 0x000000040d0d7c11 */ /* 0x000fe4000f8e18ff */
[----:B------:R-:W-:Y:S02]  /*97f0*/  LEA R11, R11, UR4, 0x3 ;  /* 0x000000040b0b7c11 */ /* 0x000fe4000f8e18ff */
[----:B------:R-:W-:Y:S02]  /*9800*/  LEA R9, R9, UR4, 0x3 ;  /* 0x0000000409097c11 */ /* 0x000fe4000f8e18ff */
[----:B------:R-:W-:Y:S01]  /*9810*/  LEA R7, R7, UR4, 0x3 ;  /* 0x0000000407077c11 */ /* 0x000fe2000f8e18ff */
[----:B------:R-:W1:Y:S01]  /*9820*/  @!P1 LDS R3, [R22] ;  /* 0x0000000016039984 */ /* 0x000e620000000800 */
[----:B------:R-:W2:Y:S01]  /*9830*/  @!P1 LDC.64 R24, c[0x0][0x3b0] ;  /* 0x0000ec00ff189b82 */ /* 0x000ea20000000a00 */
[----:B0-----:R-:W-:-:S05]  /*9840*/  @!P1 IADD3 R4, P0, PT, R4, R2, RZ ;  /* 0x0000000204049210 */ /* 0x001fca0007f1e0ff */
[----:B------:R-:W-:Y:S01]  /*9850*/  @!P1 IMAD.X R5, RZ, RZ, R5, P0 ;  /* 0x000000ffff059224 */ /* 0x000fe200000e0605 */
[----:B--2---:R-:W-:-:S04]  /*9860*/  @!P1 LEA R24, P0, R4, R24, 0x2 ;  /* 0x0000001804189211 */ /* 0x004fc800078010ff */
[----:B------:R-:W-:-:S05]  /*9870*/  @!P1 LEA.HI.X R25, R4, R25, R5, 0x2, P0 ;  /* 0x0000001904199211 */ /* 0x000fca00000f1405 */
[----:B-1----:R0:W-:Y:S01]  /*9880*/  @!P1 STG.E desc[UR6][R24.64], R3 ;  /* 0x0000000318009986 */ /* 0x0021e2000c101906 */
[----:B------:R-:W-:-:S03]  /*9890*/  NOP ;  /* 0x0000000000007918 */ /* 0x000fc60000000000 */
[----:B------:R1:W2:Y:S01]  /*98a0*/  LDS.64 R4, [R26+0x6600] ;  /* 0x006600001a047984 */ /* 0x0002a20000000a00 */
[----:B------:R-:W-:Y:S01]  /*98b0*/  ISETP.GE.AND P1, PT, R20, R23, PT ;  /* 0x000000171400720c */ /* 0x000fe20003f26270 */
[----:B0-----:R-:W-:Y:S01]  /*98c0*/  VIADD R24, R2, 0x300 ;  /* 0x0000030002187836 */ /* 0x001fe20000000000 */
[----:B-1----:R-:W-:Y:S01]  /*98d0*/  LEA R26, R18, UR4, 0x3 ;  /* 0x00000004121a7c11 */ /* 0x002fe2000f8e18ff */
[----:B------:R-:W-:-:S10]  /*98e0*/  VIADD R18, R2, 0x480 ;  /* 0x0000048002127836 */ /* 0x000fd40000000000 */
[----:B------:R-:W0:Y:S01]  /*98f0*/  @!P1 LDS R27, [R22+0x600] ;  /* 0x00060000161b9984 */ /* 0x000e220000000800 */
[----:B------:R-:W1:Y:S01]  /*9900*/  @!P1 LDC.64 R20, c[0x0][0x3b0] ;  /* 0x0000ec00ff149b82 */ /* 0x000e620000000a00 */
[----:B--2---:R-:W-:-:S05]  /*9910*/  @!P1 IADD3 R4, P0, PT, R4, R2, RZ ;  /* 0x0000000204049210 */ /* 0x004fca0007f1e0ff */
[----:B------:R-:W-:Y:S01]  /*9920*/  @!P1 IMAD.X R5, RZ, RZ, R5, P0 ;  /* 0x000000ffff059224 */ /* 0x000fe200000e0605 */
[----:B-1----:R-:W-:-:S04]  /*9930*/  @!P1 LEA R20, P0, R4, R20, 0x2 ;  /* 0x0000001404149211 */ /* 0x002fc800078010ff */
[----:B------:R-:W-:-:S05]  /*9940*/  @!P1 LEA.HI.X R21, R4, R21, R5, 0x2, P0 ;  /* 0x0000001504159211 */ /* 0x000fca00000f1405 */
[----:B0-----:R0:W-:Y:S01]  /*9950*/  @!P1 STG.E desc[UR6][R20.64+0x600], R27 ;  /* 0x0006001b14009986 */ /* 0x0011e2000c101906 */
[----:B------:R-:W-:-:S03]  /*9960*/  NOP ;  /* 0x0000000000007918 */ /* 0x000fc60000000000 */
[----:B------:R-:W1:Y:S01]  /*9970*/  LDS.64 R4, [R19+0x6600] ;  /* 0x0066000013047984 */ /* 0x000e620000000a00 */
[----:B------:R-:W-:Y:S01]  /*9980*/  ISETP.GE.AND P1, PT, R24, R23, PT ;  /* 0x000000171800720c */ /* 0x000fe20003f26270 */
[----:B0-----:R-:W-:-:S12]  /*9990*/  VIADD R20, R2, 0x600 ;  /* 0x0000060002147836 */ /* 0x001fd80000000000 */
[----:B------:R-:W0:Y:S01]  /*99a0*/  @!P1 LDS R3, [R22+0xc00] ;  /* 0x000c000016039984 */ /* 0x000e220000000800 */
[----:B------:R-:W2:Y:S01]  /*99b0*/  @!P1 LDC.64 R24, c[0x0][0x3b0] ;  /* 0x0000ec00ff189b82 */ /* 0x000ea20000000a00 */
[----:B-1----:R-:W-:-:S05]  /*99c0*/  @!P1 IADD3 R4, P0, PT, R4, R2, RZ ;  /* 0x0000000204049210 */ /* 0x002fca0007f1e0ff */
[----:B------:R-:W-:Y:S01]  /*99d0*/  @!P1 IMAD.X R5, RZ, RZ, R5, P0 ;  /* 0x000000ffff059224 */ /* 0x000fe200000e0605 */
[----:B--2---:R-:W-:-:S04]  /*99e0*/  @!P1 LEA R24, P0, R4, R24, 0x2 ;  /* 0x0000001804189211 */ /* 0x004fc800078010ff */
[----:B------:R-:W-:-:S05]  /*99f0*/  @!P1 LEA.HI.X R25, R4, R25, R5, 0x2, P0 ;  /* 0x0000001904199211 */ /* 0x000fca00000f1405 */
[----:B0-----:R0:W-:Y:S01]  /*9a00*/  @!P1 STG.E desc[UR6][R24.64+0xc00], R3 ;  /* 0x000c000318009986 */ /* 0x0011e2000c101906 */
[----:B------:R-:W-:-:S03]  /*9a10*/  NOP ;  /* 0x0000000000007918 */ /* 0x000fc60000000000 */
[----:B------:R-:W1:Y:S01]  /*9a20*/  LDS.64 R4, [R26+0x6600] ;  /* 0x006600001a047984 */ /* 0x000e620000000a00 */
[----:B------:R-:W-:Y:S02]  /*9a30*/  ISETP.GE.AND P1, PT, R18, R23, PT ;  /* 0x000000171200720c */ /* 0x000fe40003f26270 */
[----:B0-----:R-:W-:Y:S01]  /*9a40*/  LEA R24, R16, UR4, 0x3 ;  /* 0x0000000410187c11 */ /* 0x001fe2000f8e18ff */
[----:B------:R-:W-:-:S10]  /*9a50*/  VIADD R16, R2, 0x780 ;  /* 0x0000078002107836 */ /* 0x000fd40000000000 */
        /* <DEDUP_REMOVED lines=33> */
[----:B0-----:R-:W-:-:S11]  /*9c70*/  LOP3.LUT R16, R2, 0xc00, RZ, 0xfc, !PT ;  /* 0x00000c0002107812 */ /* 0x001fd600078efcff */
        /* <DEDUP_REMOVED lines=87> */
[----:B0-----:R-:W-:Y:S01]  /*a1f0*/  @!P1 STG.E desc[UR6][R8.64+0x4e00], R15 ;  /* 0x004e000f08009986 */ /* 0x001fe2000c101906 */
[----:B------:R-:W-:-:S03]  /*a200*/  NOP ;  /* 0x0000000000007918 */ /* 0x000fc60000000000 */
[----:B------:R-:W0:Y:S01]  /*a210*/  LDS.64 R4, [R7+0x6600] ;  /* 0x0066000007047984 */ /* 0x000e220000000a00 */
[----:B------:R-:W-:-:S13]  /*a220*/  ISETP.GE.AND P1, PT, R10, R23, PT ;  /* 0x000000170a00720c */ /* 0x000fda0003f26270 */
[----:B------:R-:W1:Y:S01]  /*a230*/  @!P1 LDS R3, [R22+0x5400] ;  /* 0x0054000016039984 */ /* 0x000e620000000800 */
[----:B------:R-:W2:Y:S01]  /*a240*/  @!P1 LDC.64 R10, c[0x0][0x3b0] ;  /* 0x0000ec00ff0a9b82 */ /* 0x000ea20000000a00 */
[----:B0-----:R-:W-:-:S05]  /*a250*/  @!P1 IADD3 R4, P0, PT, R4, R2, RZ ;  /* 0x0000000204049210 */ /* 0x001fca0007f1e0ff */
[----:B------:R-:W-:Y:S01]  /*a260*/  @!P1 IMAD.X R5, RZ, RZ, R5, P0 ;  /* 0x000000ffff059224 */ /* 0x000fe200000e0605 */
[----:B--2---:R-:W-:-:S04]  /*a270*/  @!P1 LEA R10, P0, R4, R10, 0x2 ;  /* 0x0000000a040a9211 */ /* 0x004fc800078010ff */
[----:B------:R-:W-:-:S05]  /*a280*/  @!P1 LEA.HI.X R11, R4, R11, R5, 0x2, P0 ;  /* 0x0000000b040b9211 */ /* 0x000fca00000f1405 */
[----:B-1----:R-:W-:Y:S01]  /*a290*/  @!P1 STG.E desc[UR6][R10.64+0x5400], R3 ;  /* 0x005400030a009986 */ /* 0x002fe2000c101906 */
        /* <DEDUP_REMOVED lines=8> */
[----:B------:R-:W-:Y:S02]  /*a320*/  @!P1 LEA.HI.X R7, R4, R7, R5, 0x2, P0 ;  /* 0x0000000704079211 */ /* 0x000fe400000f1405 */
[----:B------:R-:W-:Y:S02]  /*a330*/  LEA R5, R0, UR4, 0x3 ;  /* 0x0000000400057c11 */ /* 0x000fe4000f8e18ff */
[----:B------:R-:W-:Y:S01]  /*a340*/  LOP3.LUT R0, R2, 0x1800, RZ, 0xfc, !PT ;  /* 0x0000180002007812 */ /* 0x000fe200078efcff */
[----:B-1----:R-:W-:Y:S01]  /*a350*/  @!P1 STG.E desc[UR6][R6.64+0x5a00], R9 ;  /* 0x005a000906009986 */ /* 0x002fe2000c101906 */
[----:B------:R-:W-:-:S03]  /*a360*/  NOP ;  /* 0x0000000000007918 */ /* 0x000fc60000000000 */
[----:B------:R-:W0:Y:S01]  /*a370*/  LDS.64 R4, [R5+0x6600] ;  /* 0x0066000005047984 */ /* 0x000e220000000a00 */
[----:B------:R-:W-:-:S13]  /*a380*/  ISETP.GE.AND P1, PT, R0, R23, PT ;  /* 0x000000170000720c */ /* 0x000fda0003f26270 */
[----:B------:R-:W1:Y:S01]  /*a390*/  @!P1 LDS R11, [R22+0x6000] ;  /* 0x00600000160b9984 */ /* 0x000e620000000800 */
[----:B------:R-:W2:Y:S01]  /*a3a0*/  @!P1 LDC.64 R12, c[0x0][0x3b0] ;  /* 0x0000ec00ff0c9b82 */ /* 0x000ea20000000a00 */
[----:B0-----:R-:W-:-:S05]  /*a3b0*/  IADD3 R0, P0, PT, R4, R2, RZ ;  /* 0x0000000204007210 */ /* 0x001fca0007f1e0ff */
[----:B------:R-:W-:Y:S01]  /*a3c0*/  IMAD.X R4, RZ, RZ, R5, P0 ;  /* 0x000000ffff047224 */ /* 0x000fe200000e0605 */
[----:B--2---:R-:W-:-:S04]  /*a3d0*/  @!P1 LEA R2, P0, R0, R12, 0x2 ;  /* 0x0000000c00029211 */ /* 0x004fc800078010ff */
[----:B------:R-:W-:-:S05]  /*a3e0*/  @!P1 LEA.HI.X R3, R0, R13, R4, 0x2, P0 ;  /* 0x0000000d00039211 */ /* 0x000fca00000f1404 */
[----:B-1----:R-:W-:Y:S01]  /*a3f0*/  @!P1 STG.E desc[UR6][R2.64+0x6000], R11 ;  /* 0x0060000b02009986 */ /* 0x002fe2000c101906 */
[----:B------:R-:W-:Y:S01]  /*a400*/  NOP ;  /* 0x0000000000007918 */ /* 0x000fe20000000000 */
[----:B------:R-:W-:Y:S05]  /*a410*/  EXIT ;  /* 0x000000000000794d */ /* 0x000fea0003800000 */
.L_x_30:
[----:B------:R-:W-:Y:S02]  /*a420*/  IMAD.MOV.U32 R58, RZ, RZ, R39 ;  /* 0x000000ffff3a7224 */ /* 0x000fe400078e0027 */
[----:B------:R-:W-:Y:S02]  /*a430*/  IMAD.MOV.U32 R49, RZ, RZ, 0x1 ;  /* 0x00000001ff317424 */ /* 0x000fe400078e00ff */
[----:B------:R-:W-:Y:S02]  /*a440*/  IMAD.MOV.U32 R60, RZ, RZ, RZ ;  /* 0x000000ffff3c7224 */ /* 0x000fe400078e00ff */
[----:B------:R-:W-:-:S07]  /*a450*/  IMAD.MOV.U32 R47, RZ, RZ, -0x1 ;  /* 0xffffffffff2f7424 */ /* 0x000fce00078e00ff */
[----:B------:R-:W-:Y:S05]  /*a460*/  WARPSYNC.COLLECTIVE R47, `(.L_x_115) ;  /* 0x000000002f087348 */ /* 0x000fea0003c00000 */
[----:B------:R0:W1:Y:S02]  /*a470*/  SHFL.UP P0, R46, R58, R49, R60 ;  /* 0x040000313a2e7389 */ /* 0x000064000000003c */
[----:B01----:R-:W-:Y:S05]  /*a480*/  ENDCOLLECTIVE ;  /* 0x000000000000791b */ /* 0x003fea0003800000 */
.L_x_115:
[----:B------:R-:W-:Y:S02]  /*a490*/  IMAD.MOV.U32 R49, RZ, RZ, 0x2 ;  /* 0x00000002ff317424 */ /* 0x000fe400078e00ff */
[----:B------:R-:W-:-:S04]  /*a4a0*/  IMAD.MOV.U32 R40, RZ, RZ, R46 ;  /* 0x000000ffff287224 */ /* 0x000fc800078e002e */
[----:B------:R-:W-:-:S04]  /*a4b0*/  @P0 IMAD.IADD R40, R39, 0x1, R40 ;  /* 0x0000000127280824 */ /* 0x000fc800078e0228 */
[----:B------:R-:W-:-:S07]  /*a4c0*/  IMAD.MOV.U32 R58, RZ, RZ, R40 ;  /* 0x000000ffff3a7224 */ /* 0x000fce00078e0028 */
[----:B------:R-:W-:Y:S05]  /*a4d0*/  WARPSYNC.COLLECTIVE R47, `(.L_x_116) ;  /* 0x000000002f087348 */ /* 0x000fea0003c00000 */
[----:B------:R0:W1:Y:S02]  /*a4e0*/  SHFL.UP P0, R46, R58, R49, R60 ;  /* 0x040000313a2e7389 */ /* 0x000064000000003c */
[----:B01----:R-:W-:Y:S05]  /*a4f0*/  ENDCOLLECTIVE ;  /* 0x000000000000791b */ /* 0x003fea0003800000 */
.L_x_116:
[----:B------:R-:W-:Y:S02]  /*a500*/  IMAD.MOV.U32 R49, RZ, RZ, 0x4 ;  /* 0x00000004ff317424 */ /* 0x000fe400078e00ff */
[----:B------:R-:W-:-:S04]  /*a510*/  IMAD.MOV.U32 R43, RZ, RZ, R46 ;  /* 0x000000ffff2b7224 */ /* 0x000fc800078e002e */
[----:B------:R-:W-:-:S04]  /*a520*/  @P0 IMAD.IADD R43, R40, 0x1, R43 ;  /* 0x00000001282b0824 */ /* 0x000fc800078e022b */
[----:B------:R-:W-:-:S07]  /*a530*/  IMAD.MOV.U32 R58, RZ, RZ, R43 ;  /* 0x000000ffff3a7224 */ /* 0x000fce00078e002b */
[----:B------:R-:W-:Y:S05]  /*a540*/  WARPSYNC.COLLECTIVE R47, `(.L_x_117) ;  /* 0x000000002f087348 */ /* 0x000fea0003c00000 */
[----:B------:R0:W1:Y:S02]  /*a550*/  SHFL.UP P0, R46, R58, R49, R60 ;  /* 0x040000313a2e7389 */ /* 0x000064000000003c */
[----:B01----:R-:W-:Y:S05]  /*a560*/  ENDCOLLECTIVE ;  /* 0x000000000000791b */ /* 0x003fea0003800000 */
.L_x_117:
[----:B------:R-:W-:Y:S02]  /*a570*/  IMAD.MOV.U32 R49, RZ, RZ, 0x8 ;  /* 0x00000008ff317424 */ /* 0x000fe400078e00ff */
[----:B------:R-:W-:-:S04]  /*a580*/  IMAD.MOV.U32 R44, RZ, RZ, R46 ;  /* 0x000000ffff2c7224 */ /* 0x000fc800078e002e */
[----:B------:R-:W-:-:S04]  /*a590*/  @P0 IMAD.IADD R44, R43, 0x1, R44 ;  /* 0x000000012b2c0824 */ /* 0x000fc800078e022c */
[----:B------:R-:W-:-:S07]  /*a5a0*/  IMAD.MOV.U32 R58, RZ, RZ, R44 ;  /* 0x000000ffff3a7224 */ /* 0x000fce00078e002c */
[----:B------:R-:W-:Y:S05]  /*a5b0*/  WARPSYNC.COLLECTIVE R47, `(.L_x_118) ;  /* 0x000000002f087348 */ /* 0x000fea0003c00000 */
[----:B------:R0:W1:Y:S02]  /*a5c0*/  SHFL.UP P0, R46, R58, R49, R60 ;  /* 0x040000313a2e7389 */ /* 0x000064000000003c */
[----:B01----:R-:W-:Y:S05]  /*a5d0*/  ENDCOLLECTIVE ;  /* 0x000000000000791b */ /* 0x003fea0003800000 */
.L_x_118:
[----:B------:R-:W-:Y:S02]  /*a5e0*/  IMAD.MOV.U32 R49, RZ, RZ, 0x10 ;  /* 0x00000010ff317424 */ /* 0x000fe400078e00ff */
[----:B------:R-:W-:-:S04]  /*a5f0*/  IMAD.MOV.U32 R45, RZ, RZ, R46 ;  /* 0x000000ffff2d7224 */ /* 0x000fc800078e002e */
[----:B------:R-:W-:-:S04]  /*a600*/  @P0 IMAD.IADD R45, R44, 0x1, R45 ;  /* 0x000000012c2d0824 */ /* 0x000fc800078e022d */
[----:B------:R-:W-:-:S07]  /*a610*/  IMAD.MOV.U32 R58, RZ, RZ, R45 ;  /* 0x000000ffff3a7224 */ /* 0x000fce00078e002d */
[----:B------:R-:W-:Y:S05]  /*a620*/  WARPSYNC.COLLECTIVE R47, `(.L_x_119) ;  /* 0x000000002f087348 */ /* 0x000fea0003c00000 */
[----:B------:R0:W1:Y:S02]  /*a630*/  SHFL.UP P0, R46, R58, R49, R60 ;  /* 0x040000313a2e7389 */ /* 0x000064000000003c */
[----:B01----:R-:W-:Y:S05]  /*a640*/  ENDCOLLECTIVE ;  /* 0x000000000000791b */ /* 0x003fea0003800000 */
.L_x_119:
[----:B------:R-:W-:Y:S05]  /*a650*/  BRA `(.L_x_120) ;  /* 0xffffff8400407947 */ /* 0x000fea000383ffff */
.L_x_121:
[----:B------:R-:W-:-:S00]  /*a660*/  BRA `(.L_x_121) ;  /* 0xfffffffc00fc7947 */ /* 0x000fc0000383ffff */
[----:B------:R-:W-:-:S00]  /*a670*/  NOP ;  /* 0x0000000000007918 */ /* 0x000fc00000000000 */
        /* <DEDUP_REMOVED lines=8> */
.L_x_228:


//--------------------- .text._ZN3cub18CUB_300001_SM_10006detail10radix_sort33DeviceRadixSortExclusiveSumKernelINS1_5radix10policy_hubIiiyE10Policy1000EyEEvPT0_ --------------------------
	.section	.text._ZN3cub18CUB_300001_SM_10006detail10radix_sort33DeviceRadixSortExclusiveSumKernelINS1_5radix10policy_hubIiiyE10Policy1000EyEEvPT0_,"ax",@progbits
	.align	128
        .global         _ZN3cub18CUB_300001_SM_10006detail10radix_sort33DeviceRadixSortExclusiveSumKernelINS1_5radix10policy_hubIiiyE10Policy1000EyEEvPT0_
        .type           _ZN3cub18CUB_300001_SM_10006detail10radix_sort33DeviceRadixSortExclusiveSumKernelINS1_5radix10policy_hubIiiyE10Policy1000EyEEvPT0_,@function
        .size           _ZN3cub18CUB_300001_SM_10006detail10radix_sort33DeviceRadixSortExclusiveSumKernelINS1_5radix10policy_hubIiiyE10Policy1000EyEEvPT0_,(.L_x_229 - _ZN3cub18CUB_300001_SM_10006detail10radix_sort33DeviceRadixSortExclusiveSumKernelINS1_5radix10policy_hubIiiyE10Policy1000EyEEvPT0_)
        .other          _ZN3cub18CUB_300001_SM_10006detail10radix_sort33DeviceRadixSortExclusiveSumKernelINS1_5radix10policy_hubIiiyE10Policy1000EyEEvPT0_,@"STO_CUDA_ENTRY STV_DEFAULT"
_ZN3cub18CUB_300001_SM_10006detail10radix_sort33DeviceRadixSortExclusiveSumKernelINS1_5radix10policy_hubIiiyE10Policy1000EyEEvPT0_:
.text._ZN3cub18CUB_300001_SM_10006detail10radix_sort33DeviceRadixSortExclusiveSumKernelINS1_5radix10policy_hubIiiyE10Policy1000EyEEvPT0_:
[----:B------:R-:W-:Y:S01]  /*0000*/  LDC R1, c[0x0][0x37c] ;  /* 0x0000df00ff017b82 */ /* 0x000fe20000000800 */
[----:B------:R-:W0:Y:S07]  /*0010*/  S2R R18, SR_TID.X ;  /* 0x0000000000127919 */ /* 0x000e2e0000002100 */
[----:B------:R-:W1:Y:S01]  /*0020*/  LDC.64 R16, c[0x0][0x380] ;  /* 0x0000e000ff107b82 */ /* 0x000e620000000a00 */
[----:B------:R-:W2:Y:S01]  /*0030*/  LDCU.64 UR4, c[0x0][0x358] ;  /* 0x00006b00ff0477ac */ /* 0x000ea20008000a00 */
[----:B------:R-:W3:Y:S01]  /*0040*/  S2R R5, SR_CTAID.X ;  /* 0x0000000000057919 */ /* 0x000ee20000002500 */
[----:B0-----:R-:W-:Y:S01]  /*0050*/  ISETP.GT.U32.AND P1, PT, R18, 0xff, PT ;  /* 0x000000ff1200780c */ /* 0x001fe20003f24070 */
[----:B---3--:R-:W-:-:S04]  /*0060*/  IMAD R5, R5, 0x100, R18 ;  /* 0x0000010005057824 */ /* 0x008fc800078e0212 */
[----:B-1----:R-:W-:-:S08]  /*0070*/  IMAD.WIDE R16, R5, 0x8, R16 ;  /* 0x0000000805107825 */ /* 0x002fd000078e0210 */
[----:B--2---:R-:W2:Y:S01]  /*0080*/  @!P1 LDG.E.64 R2, desc[UR4][R16.64] ;  /* 0x0000000410029981 */ /* 0x004ea2000c1e1b00 */
[----:B------:R-:W-:Y:S02]  /*0090*/  MOV R0, 0x400 ;  /* 0x0000040000007802 */ /* 0x000fe40000000f00 */
[C---:B------:R-:W-:Y:S01]  /*00a0*/  ISETP.GT.U32.AND P0, PT, R18.reuse, 0x1f, PT ;  /* 0x0000001f1200780c */ /* 0x040fe20003f04070 */
[----:B------:R-:W0:Y:S02]  /*00b0*/  S2R R5, SR_CgaCtaId ;  /* 0x0000000000057919 */ /* 0x000e240000008800 */
[----:B0-----:R-:W-:Y:S02]  /*00c0*/  LEA R5, R5, R0, 0x18 ;  /* 0x0000000005057211 */ /* 0x001fe400078ec0ff */
[----:B------:R-:W-:-:S05]  /*00d0*/  LEA.HI R0, R18, R18, RZ, 0x1d ;  /* 0x0000001212007211 */ /* 0x000fca00078fe8ff */
[----:B------:R-:W-:-:S05]  /*00e0*/  IMAD R0, R0, 0x8, R5 ;  /* 0x0000000800007824 */ /* 0x000fca00078e0205 */
[----:B--2---:R0:W-:Y:S01]  /*00f0*/  STS.64 [R0+0x10], R2 ;  /* 0x0000100200007388 */ /* 0x0041e20000000a00 */
[----:B------:R-:W-:Y:S06]  /*0100*/  BAR.SYNC.DEFER_BLOCKING 0x0 ;  /* 0x0000000000007b1d */ /* 0x000fec0000010000 */
[----:B------:R-:W-:Y:S05]  /*0110*/  @P0 BRA `(.L_x_122) ;  /* 0x0000000400240947 */ /* 0x000fea0003800000 */
[----:B------:R-:W-:Y:S01]  /*0120*/  IMAD R18, R18, 0x48, R5 ;  /* 0x0000004812127824 */ /* 0x000fe200078e0205 */
[----:B------:R-:W-:-:S04]  /*0130*/  UMOV UR6, 0xffffffff ;  /* 0xffffffff00067882 */ /* 0x000fc80000000000 */
[----:B------:R-:W-:Y:S04]  /*0140*/  LDS.64 R14, [R18+0x10] ;  /* 0x00001000120e7984 */ /* 0x000fe80000000a00 */
[----:B------:R-:W-:Y:S04]  /*0150*/  LDS.64 R12, [R18+0x18] ;  /* 0x00001800120c7984 */ /* 0x000fe80000000a00 */
[----:B------:R-:W1:Y:S04]  /*0160*/  LDS.64 R10, [R18+0x20] ;  /* 0x00002000120a7984 */ /* 0x000e680000000a00 */
[----:B------:R-:W-:Y:S04]  /*0170*/  LDS.64 R8, [R18+0x28] ;  /* 0x0000280012087984 */ /* 0x000fe80000000a00 */
[----:B------:R-:W2:Y:S04]  /*0180*/  LDS.64 R6, [R18+0x30] ;  /* 0x0000300012067984 */ /* 0x000ea80000000a00 */
[----:B------:R-:W-:Y:S04]  /*0190*/  LDS.64 R4, [R18+0x38] ;  /* 0x0000380012047984 */ /* 0x000fe80000000a00 */
[----:B0-----:R-:W0:Y:S04]  /*01a0*/  LDS.64 R2, [R18+0x40] ;  /* 0x0000400012027984 */ /* 0x001e280000000a00 */
[----:B------:R-:W3:Y:S01]  /*01b0*/  LDS.64 R20, [R18+0x48] ;  /* 0x0000480012147984 */ /* 0x000ee20000000a00 */
[----:B-1----:R-:W-:-:S04]  /*01c0*/  IADD3 R19, P3, P4, R10, R12, R14 ;  /* 0x0000000c0a137210 */ /* 0x002fc80007c7e00e */
[----:B------:R-:W-:Y:S02]  /*01d0*/  IADD3.X R23, PT, PT, R11, R13, R15, P3, P4 ;  /* 0x0000000d0b177210 */ /* 0x000fe40001fe840f */
[----:B--2---:R-:W-:-:S04]  /*01e0*/  IADD3 R19, P0, P2, R6, R19, R8 ;  /* 0x0000001306137210 */ /* 0x004fc80007a1e008 */
[----:B------:R-:W-:Y:S02]  /*01f0*/  IADD3.X R23, PT, PT, R7, R23, R9, P0, P2 ;  /* 0x0000001707177210 */ /* 0x000fe400007e4409 */
[----:B0-----:R-:W-:-:S04]  /*0200*/  IADD3 R19, P3, P4, R2, R19, R4 ;  /* 0x0000001302137210 */ /* 0x001fc80007c7e004 */
[----:B---3--:R-:W-:Y:S02]  /*0210*/  IADD3 R20, P0, PT, R20, R19, RZ ;  /* 0x0000001314147210 */ /* 0x008fe40007f1e0ff */
[----:B------:R-:W-:-:S05]  /*0220*/  IADD3.X R19, PT, PT, R3, R23, R5, P3, P4 ;  /* 0x0000001703137210 */ /* 0x000fca0001fe8405 */
[----:B------:R-:W-:Y:S01]  /*0230*/  IMAD.X R19, R21, 0x1, R19, P0 ;  /* 0x0000000115137824 */ /* 0x000fe200000e0613 */
[----:B------:R-:W-:Y:S06]  /*0240*/  BRA.DIV UR6, `(.L_x_123) ;  /* 0x0000000206f07947 */ /* 0x000fec000b800000 */
[----:B------:R-:W0:Y:S04]  /*0250*/  SHFL.UP PT, R27, R20, 0x1, RZ ;  /* 0x04200000141b7989 */ /* 0x000e2800000e00ff */
[----:B------:R-:W1:Y:S01]  /*0260*/  SHFL.UP P0, R25, R19, 0x1, RZ ;  /* 0x0420000013197989 */ /* 0x000e6200000000ff */
[----:B0-----:R-:W-:-:S04]  /*0270*/  IADD3 R22, P2, PT, R27, R20, RZ ;  /* 0x000000141b167210 */ /* 0x001fc80007f5e0ff */
[----:B-1----:R-:W-:Y:S01]  /*0280*/  SEL R27, R22, R27, P0 ;  /* 0x0000001b161b7207 */ /* 0x002fe20000000000 */
[----:B------:R-:W-:-:S04]  /*0290*/  IMAD.X R26, R25, 0x1, R19, P2 ;  /* 0x00000001191a7824 */ /* 0x000fc800010e0613 */
[----:B------:R-:W0:Y:S01]  /*02a0*/  SHFL.UP PT, R28, R27, 0x2, RZ ;  /* 0x044000001b1c7989 */ /* 0x000e2200000e00ff */
[----:B------:R-:W-:-:S05]  /*02b0*/  SEL R26, R26, R25, P0 ;  /* 0x000000191a1a7207 */ /* 0x000fca0000000000 */
[----:B------:R-:W1:Y:S01]  /*02c0*/  SHFL.UP P0, R25, R26, 0x2, RZ ;  /* 0x044000001a197989 */ /* 0x000e6200000000ff */
[----:B0-----:R-:W-:-:S05]  /*02d0*/  IADD3 R21, P2, PT, R28, R27, RZ ;  /* 0x0000001b1c157210 */ /* 0x001fca0007f5e0ff */
[----:B-1----:R-:W-:Y:S01]  /*02e0*/  IMAD.X R22, R25, 0x1, R26, P2 ;  /* 0x0000000119167824 */ /* 0x002fe200010e061a */
[----:B------:R-:W-:-:S04]  /*02f0*/  SEL R28, R21, R28, P0 ;  /* 0x0000001c151c7207 */ /* 0x000fc80000000000 */
[----:B------:R-:W-:Y:S01]  /*0300*/  SEL R29, R22, R25, P0 ;  /* 0x00000019161d7207 */ /* 0x000fe20000000000 */
        /* <DEDUP_REMOVED lines=12> */
[----:B------:R0:W1:Y:S04]  /*03d0*/  SHFL.UP PT, R28, R27, 0x10, RZ ;  /* 0x060000001b1c7989 */ /* 0x00006800000e00ff */
[----:B------:R0:W2:Y:S02]  /*03e0*/  SHFL.UP P0, R25, R26, 0x10, RZ ;  /* 0x060000001a197989 */ /* 0x0000a400000000ff */
.L_x_134:
[----:B-1----:R-:W-:-:S04]  /*03f0*/  IADD3 R21, P2, PT, R28, R27, RZ ;  /* 0x0000001b1c157210 */ /* 0x002fc80007f5e0ff */
[----:B--2---:R-:W-:Y:S01]  /*0400*/  SEL R21, R21, R28, P0 ;  /* 0x0000001c15157207 */ /* 0x004fe20000000000 */
[----:B------:R-:W-:-:S05]  /*0410*/  IMAD.X R22, R25, 0x1, R26, P2 ;  /* 0x0000000119167824 */ /* 0x000fca00010e061a */
[----:B------:R-:W-:Y:S02]  /*0420*/  SEL R22, R22, R25, P0 ;  /* 0x0000001916167207 */ /* 0x000fe40000000000 */
[----:B------:R-:W-:-:S05]  /*0430*/  IADD3 R20, P0, PT, R21, -R20, RZ ;  /* 0x8000001415147210 */ /* 0x000fca0007f1e0ff */
[----:B------:R-:W-:Y:S01]  /*0440*/  IMAD.X R21, R22, 0x1, ~R19, P0 ;  /* 0x0000000116157824 */ /* 0x000fe200000e0e13 */
[----:B------:R-:W-:-:S04]  /*0450*/  IADD3 R14, P0, PT, R14, R20, RZ ;  /* 0x000000140e0e7210 */ /* 0x000fc80007f1e0ff */
[----:B------:R1:W-:Y:S01]  /*0460*/  STS.64 [R18+0x10], R20 ;  /* 0x0000101412007388 */ /* 0x0003e20000000a00 */
[----:B------:R-:W-:Y:S01]  /*0470*/  IMAD.X R15, R15, 0x1, R21, P0 ;  /* 0x000000010f0f7824 */ /* 0x000fe200000e0615 */
        /* <DEDUP_REMOVED lines=17> */
[----:B------:R-:W-:-:S05]  /*0590*/  IMAD.X R3, R3, 0x1, R5, P0 ;  /* 0x0000000103037824 */ /* 0x000fca00000e0605 */
[----:B------:R1:W-:Y:S03]  /*05a0*/  STS.64 [R18+0x48], R2 ;  /* 0x0000480212007388 */ /* 0x0003e60000000a00 */
.L_x_122:
[----:B------:R-:W-:Y:S05]  /*05b0*/  WARPSYNC.ALL ;  /* 0x0000000000007948 */ /* 0x000fea0003800000 */
[----:B------:R-:W-:Y:S06]  /*05c0*/  BAR.SYNC.DEFER_BLOCKING 0x0 ;  /* 0x0000000000007b1d */ /* 0x000fec0000010000 */
[----:B------:R-:W-:Y:S05]  /*05d0*/  @P1 EXIT ;  /* 0x000000000000194d */ /* 0x000fea0003800000 */
[----:B01----:R-:W0:Y:S04]  /*05e0*/  LDS.64 R2, [R0+0x10] ;  /* 0x0000100000027984 */ /* 0x003e280000000a00 */
[----:B0-----:R-:W-:Y:S01]  /*05f0*/  STG.E.64 desc[UR4][R16.64], R2 ;  /* 0x0000000210007986 */ /* 0x001fe2000c101b04 */
[----:B------:R-:W-:Y:S05]  /*0600*/  EXIT ;  /* 0x000000000000794d */ /* 0x000fea0003800000 */
.L_x_123:
[----:B------:R-:W-:Y:S02]  /*0610*/  IMAD.MOV.U32 R24, RZ, RZ, R20 ;  /* 0x000000ffff187224 */ /* 0x000fe400078e0014 */
[----:B------:R-:W-:Y:S02]  /*0620*/  IMAD.MOV.U32 R23, RZ, RZ, 0x1 ;  /* 0x00000001ff177424 */ /* 0x000fe400078e00ff */
[----:B------:R-:W-:Y:S02]  /*0630*/  IMAD.MOV.U32 R22, RZ, RZ, RZ ;  /* 0x000000ffff167224 */ /* 0x000fe400078e00ff */
[----:B------:R-:W-:-:S07]  /*0640*/  IMAD.MOV.U32 R21, RZ, RZ, -0x1 ;  /* 0xffffffffff157424 */ /* 0x000fce00078e00ff */
[----:B------:R-:W-:Y:S05]  /*0650*/  WARPSYNC.COLLECTIVE R21, `(.L_x_124) ;  /* 0x0000000015087348 */ /* 0x000fea0003c00000 */
[----:B------:R0:W1:Y:S02]  /*0660*/  SHFL.UP P0, R25, R24, R23, R22 ;  /* 0x0400001718197389 */ /* 0x0000640000000016 */
[----:B01----:R-:W-:Y:S05]  /*0670*/  ENDCOLLECTIVE ;  /* 0x000000000000791b */ /* 0x003fea0003800000 */
.L_x_124:
[----:B------:R-:W-:Y:S02]  /*0680*/  IMAD.MOV.U32 R24, RZ, RZ, R19 ;  /* 0x000000ffff187224 */ /* 0x000fe400078e0013 */
[----:B------:R-:W-:-:S07]  /*0690*/  IMAD.MOV.U32 R27, RZ, RZ, R25 ;  /* 0x000000ffff1b7224 */ /* 0x000fce00078e0019 */
[----:B------:R-:W-:Y:S05]  /*06a0*/  WARPSYNC.COLLECTIVE R21, `(.L_x_125) ;  /* 0x0000000015087348 */ /* 0x000fea0003c00000 */
[----:B------:R0:W1:Y:S02]  /*06b0*/  SHFL.UP P0, R25, R24, R23, R22 ;  /* 0x0400001718197389 */ /* 0x0000640000000016 */
[----:B01----:R-:W-:Y:S05]  /*06c0*/  ENDCOLLECTIVE ;  /* 0x000000000000791b */ /* 0x003fea0003800000 */
.L_x_125:
[----:B------:R-:W-:Y:S01]  /*06d0*/  IADD3 R26, P2, PT, R27, R20, RZ ;  /* 0x000000141b1a7210 */ /* 0x000fe20007f5e0ff */
[----:B------:R-:W-:-:S03]  /*06e0*/  IMAD.MOV.U32 R23, RZ, RZ, 0x2 ;  /* 0x00000002ff177424 */ /* 0x000fc600078e00ff */
[----:B------:R-:W-:Y:S01]  /*06f0*/  SEL R27, R26, R27, P0 ;  /* 0x0000001b1a1b7207 */ /* 0x000fe20000000000 */
[----:B------:R-:W-:-:S04]  /*0700*/  IMAD.X R26, R25, 0x1, R19, P2 ;  /* 0x00000001191a7824 */ /* 0x000fc800010e0613 */
[----:B------:R-:W-:Y:S01]  /*0710*/  IMAD.MOV.U32 R24, RZ, RZ, R27 ;  /* 0x000000ffff187224 */ /* 0x000fe200078e001b */
[----:B------:R-:W-:-:S07]  /*0720*/  SEL R26, R26, R25, P0 ;  /* 0x000000191a1a7207 */ /* 0x000fce0000000000 */
[----:B------:R-:W-:Y:S05]  /*0730*/  WARPSYNC.COLLECTIVE R21, `(.L_x_126) ;  /* 0x0000000015087348 */ /* 0x000fea0003c00000 */
[----:B------:R0:W1:Y:S02]  /*0740*/  SHFL.UP P0, R25, R24, R23, R22 ;  /* 0x0400001718197389 */ /* 0x0000640000000016 */
[----:B01----:R-:W-:Y:S05]  /*0750*/  ENDCOLLECTIVE ;  /* 0x000000000000791b */ /* 0x003fea0003800000 */
.L_x_126:
[----:B------:R-:W-:Y:S02]  /*0760*/  IMAD.MOV.U32 R24, RZ, RZ, R26 ;  /* 0x000000ffff187224 */ /* 0x000fe400078e001a */
[----:B------:R-:W-:-:S07]  /*0770*/  IMAD.MOV.U32 R28, RZ, RZ, R25 ;  /* 0x000000ffff1c7224 */ /* 0x000fce00078e0019 */
[----:B------:R-:W-:Y:S05]  /*0780*/  WARPSYNC.COLLECTIVE R21, `(.L_x_127) ;  /* 0x0000000015087348 */ /* 0x000fea0003c00000 */
[----:B------:R0:W1:Y:S02]  /*0790*/  SHFL.UP P0, R25, R24, R23, R22 ;  /* 0x0400001718197389 */ /* 0x0000640000000016 */
[----:B01----:R-:W-:Y:S05]  /*07a0*/  ENDCOLLECTIVE ;  /* 0x000000000000791b */ /* 0x003fea0003800000 */
.L_x_127:
        /* <DEDUP_REMOVED lines=9> */
.L_x_128:
[----:B------:R-:W-:Y:S02]  /*0840*/  IMAD.MOV.U32 R24, RZ, RZ, R29 ;  /* 0x000000ffff187224 */ /* 0x000fe400078e001d */
[----:B------:R-:W-:-:S07]  /*0850*/  IMAD.MOV.U32 R27, RZ, RZ, R25 ;  /* 0x000000ffff1b7224 */ /* 0x000fce00078e0019 */
[----:B------:R-:W-:Y:S05]  /*0860*/  WARPSYNC.COLLECTIVE R21, `(.L_x_129) ;  /* 0x0000000015087348 */ /* 0x000fea0003c00000 */
[----:B------:R0:W1:Y:S02]  /*0870*/  SHFL.UP P0, R25, R24, R23, R22 ;  /* 0x0400001718197389 */ /* 0x0000640000000016 */
[----:B01----:R-:W-:Y:S05]  /*0880*/  ENDCOLLECTIVE ;  /* 0x000000000000791b */ /* 0x003fea0003800000 */
.L_x_129:
        /* <DEDUP_REMOVED lines=9> */
.L_x_130:
[----:B------:R-:W-:Y:S02]  /*0920*/  IMAD.MOV.U32 R24, RZ, RZ, R29 ;  /* 0x000000ffff187224 */ /* 0x000fe400078e001d */
[----:B------:R-:W-:-:S07]  /*0930*/  IMAD.MOV.U32 R27, RZ, RZ, R25 ;  /* 0x000000ffff1b7224 */ /* 0x000fce00078e0019 */
[----:B------:R-:W-:Y:S05]  /*0940*/  WARPSYNC.COLLECTIVE R21, `(.L_x_131) ;  /* 0x0000000015087348 */ /* 0x000fea0003c00000 */
[----:B------:R0:W1:Y:S02]  /*0950*/  SHFL.UP P0, R25, R24, R23, R22 ;  /* 0x0400001718197389 */ /* 0x0000640000000016 */
[----:B01----:R-:W-:Y:S05]  /*0960*/  ENDCOLLECTIVE ;  /* 0x000000000000791b */ /* 0x003fea0003800000 */
.L_x_131:
        /* <DEDUP_REMOVED lines=9> */
.L_x_132:
[----:B------:R-:W-:Y:S02]  /*0a00*/  IMAD.MOV.U32 R24, RZ, RZ, R26 ;  /* 0x000000ffff187224 */ /* 0x000fe400078e001a */
[----:B------:R-:W-:-:S07]  /*0a10*/  IMAD.MOV.U32 R28, RZ, RZ, R25 ;  /* 0x000000ffff1c7224 */ /* 0x000fce00078e0019 */
[----:B------:R-:W-:Y:S05]  /*0a20*/  WARPSYNC.COLLECTIVE R21, `(.L_x_133) ;  /* 0x0000000015087348 */ /* 0x000fea0003c00000 */
[----:B------:R0:W1:Y:S02]  /*0a30*/  SHFL.UP P0, R25, R24, R23, R22 ;  /* 0x0400001718197389 */ /* 0x0000640000000016 */
[----:B01----:R-:W-:Y:S05]  /*0a40*/  ENDCOLLECTIVE ;  /* 0x000000000000791b */ /* 0x003fea0003800000 */
.L_x_133:
[----:B------:R-:W-:Y:S05]  /*0a50*/  BRA `(.L_x_134) ;  /* 0xfffffff800647947 */ /* 0x000fea000383ffff */
.L_x_135:
        /* <DEDUP_REMOVED lines=10> */
.L_x_229:


//--------------------- .text._ZN3cub18CUB_300001_SM_10006detail10radix_sort30DeviceRadixSortHistogramKernelINS1_5radix10policy_hubIiiyE10Policy1000ELNS0_9SortOrderE0EiyNS1_21identity_decomposer_tEEEvPT2_PKT1_SA_iiT3_ --------------------------
	.section	.text._ZN3cub18CUB_300001_SM_10006detail10radix_sort30DeviceRadixSortHistogramKernelINS1_5radix10policy_hubIiiyE10Policy1000ELNS0_9SortOrderE0EiyNS1_21identity_decomposer_tEEEvPT2_PKT1_SA_iiT3_,"ax",@progbits
	.align	128
        .global         _ZN3cub18CUB_300001_SM_10006detail10radix_sort30DeviceRadixSortHistogramKernelINS1_5radix10policy_hubIiiyE10Policy1000ELNS0_9SortOrderE0EiyNS1_21identity_decomposer_tEEEvPT2_PKT1_SA_iiT3_
        .type           _ZN3cub18CUB_300001_SM_10006detail10radix_sort30DeviceRadixSortHistogramKernelINS1_5radix10policy_hubIiiyE10Policy1000ELNS0_9SortOrderE0EiyNS1_21identity_decomposer_tEEEvPT2_PKT1_SA_iiT3_,@function
        .size           _ZN3cub18CUB_300001_SM_10006detail10radix_sort30DeviceRadixSortHistogramKernelINS1_5radix10policy_hubIiiyE10Policy1000ELNS0_9SortOrderE0EiyNS1_21identity_decomposer_tEEEvPT2_PKT1_SA_iiT3_,(.L_x_230 - _ZN3cub18CUB_300001_SM_10006detail10radix_sort30DeviceRadixSortHistogramKernelINS1_5radix10policy_hubIiiyE10Policy1000ELNS0_9SortOrderE0EiyNS1_21identity_decomposer_tEEEvPT2_PKT1_SA_iiT3_)
        .other          _ZN3cub18CUB_300001_SM_10006detail10radix_sort30DeviceRadixSortHistogramKernelINS1_5radix10policy_hubIiiyE10Policy1000ELNS0_9SortOrderE0EiyNS1_21identity_decomposer_tEEEvPT2_PKT1_SA_iiT3_,@"STO_CUDA_ENTRY STV_DEFAULT"
_ZN3cub18CUB_300001_SM_10006detail10radix_sort30DeviceRadixSortHistogramKernelINS1_5radix10policy_hubIiiyE10Policy1000ELNS0_9SortOrderE0EiyNS1_21identity_decomposer_tEEEvPT2_PKT1_SA_iiT3_:
.text._ZN3cub18CUB_300001_SM_10006detail10radix_sort30DeviceRadixSortHistogramKernelINS1_5radix10policy_hubIiiyE10Policy1000ELNS0_9SortOrderE0EiyNS1_21identity_decomposer_tEEEvPT2_PKT1_SA_iiT3_:
[----:B------:R-:W-:Y:S01]  /*0000*/  LDC R1, c[0x0][0x37c] ;  /* 0x0000df00ff017b82 */ /* 0x000fe20000000800 */
[----:B------:R-:W0:Y:S02]  /*0010*/  LDCU.64 UR14, c[0x0][0x390] ;  /* 0x00007200ff0e77ac */ /* 0x000e240008000a00 */
[----:B0-----:R-:W-:-:S04]  /*0020*/  ISETP.NE.U32.AND P0, PT, RZ, UR14, PT ;  /* 0x0000000eff007c0c */ /* 0x001fc8000bf05070 */
[----:B------:R-:W-:-:S13]  /*0030*/  ISETP.NE.AND.EX P0, PT, RZ, UR15, PT, P0 ;  /* 0x0000000fff007c0c */ /* 0x000fda000bf05300 */
[----:B------:R-:W-:Y:S05]  /*0040*/  @!P0 EXIT ;  /* 0x000000000000894d */ /* 0x000fea0003800000 */
[----:B------:R-:W-:Y:S01]  /*0050*/  UIADD3 UR11, UP0, UPT, UR14, -0x1, URZ ;  /* 0xffffffff0e0b7890 */ /* 0x000fe2000ff1e0ff */
[----:B------:R-:W0:Y:S01]  /*0060*/  S2R R4, SR_TID.X ;  /* 0x0000000000047919 */ /* 0x000e220000002100 */
[----:B------:R-:W1:Y:S01]  /*0070*/  LDCU.64 UR4, c[0x0][0x398] ;  /* 0x00007300ff0477ac */ /* 0x000e620008000a00 */
[----:B------:R-:W2:Y:S01]  /*0080*/  S2UR UR7, SR_CgaCtaId ;  /* 0x00000000000779c3 */ /* 0x000ea20000008800 */
[----:B------:R-:W-:Y:S01]  /*0090*/  UIADD3.X UR12, UPT, UPT, UR15, -0x1, URZ, UP0, !UPT ;  /* 0xffffffff0f0c7890 */ /* 0x000fe200087fe4ff */
[----:B------:R-:W-:Y:S01]  /*00a0*/  UMOV UR6, 0x400 ;  /* 0x0000040000067882 */ /* 0x000fe20000000000 */
[----:B------:R-:W3:Y:S05]  /*00b0*/  LDCU.64 UR20, c[0x0][0x358] ;  /* 0x00006b00ff1477ac */ /* 0x000eea0008000a00 */
[----:B------:R-:W4:Y:S01]  /*00c0*/  S2UR UR8, SR_CTAID.X ;  /* 0x00000000000879c3 */ /* 0x000f220000002500 */
[----:B------:R-:W-:Y:S01]  /*00d0*/  USHF.R.U64 UR11, UR11, 0x1e, UR12 ;  /* 0x0000001e0b0b7899 */ /* 0x000fe2000800120c */
[----:B------:R-:W0:Y:S03]  /*00e0*/  LDCU UR28, c[0x0][0x370] ;  /* 0x00006e00ff1c77ac */ /* 0x000e260008000800 */
[----:B------:R-:W-:-:S02]  /*00f0*/  UIADD3 UR11, UP0, UPT, UR11, 0x1, URZ ;  /* 0x000000010b0b7890 */ /* 0x000fc4000ff1e0ff */
[----:B-1----:R-:W-:Y:S02]  /*0100*/  UIADD3 UR4, UPT, UPT, UR5, 0x7, -UR4 ;  /* 0x0000000705047890 */ /* 0x002fe4000fffe804 */
[----:B------:R-:W-:Y:S02]  /*0110*/  ULEA.HI.X UR12, UR12, URZ, URZ, 0x2, UP0 ;  /* 0x000000ff0c0c7291 */ /* 0x000fe400080f14ff */
[----:B------:R-:W-:Y:S02]  /*0120*/  UISETP.LT.U32.AND UP0, UPT, UR11, UR14, UPT ;  /* 0x0000000e0b00728c */ /* 0x000fe4000bf01070 */
[----:B------:R-:W-:Y:S02]  /*0130*/  USHF.R.S32.HI UR5, URZ, 0x1f, UR4 ;  /* 0x0000001fff057899 */ /* 0x000fe40008011404 */
[----:B------:R-:W-:Y:S02]  /*0140*/  UISETP.LT.U32.AND.EX UP0, UPT, UR12, UR15, UPT, UP0 ;  /* 0x0000000f0c00728c */ /* 0x000fe4000bf01100 */
[----:B------:R-:W-:-:S02]  /*0150*/  ULEA.HI UR5, UR5, UR4, URZ, 0x3 ;  /* 0x0000000405057291 */ /* 0x000fc4000f8f18ff */
[----:B------:R-:W-:Y:S01]  /*0160*/  USEL UR11, UR11, UR14, UP0 ;  /* 0x0000000e0b0b7287 */ /* 0x000fe20008000000 */
[C---:B0-----:R-:W-:Y:S01]  /*0170*/  VIADD R21, R4.reuse, 0x780 ;  /* 0x0000078004157836 */ /* 0x041fe20000000000 */
[----:B------:R-:W-:Y:S02]  /*0180*/  USEL UR12, UR12, UR15, UP0 ;  /* 0x0000000f0c0c7287 */ /* 0x000fe40008000000 */
[----:B------:R-:W-:Y:S02]  /*0190*/  UISETP.GE.AND UP0, UPT, UR4, 0x8, UPT ;  /* 0x000000080400788c */ /* 0x000fe4000bf06270 */
[----:B--2---:R-:W-:Y:S02]  /*01a0*/  ULEA UR6, UR7, UR6, 0x18 ;  /* 0x0000000607067291 */ /* 0x004fe4000f8ec0ff */
[----:B------:R-:W-:Y:S02]  /*01b0*/  USHF.R.S32.HI UR5, URZ, 0x3, UR5 ;  /* 0x00000003ff057899 */ /* 0x000fe40008011405 */
[----:B------:R-:W-:Y:S01]  /*01c0*/  PLOP3.LUT P0, PT, PT, PT, UP0, 0x80, 0x8 ;  /* 0x000000000008781c */ /* 0x000fe20003f0f008 */
[----:B----4-:R-:W-:Y:S01]  /*01d0*/  USHF.L.U32 UR8, UR8, 0xb, URZ ;  /* 0x0000000b08087899 */ /* 0x010fe200080006ff */
[C---:B------:R-:W-:Y:S01]  /*01e0*/  LEA R0, R4.reuse, UR6, 0x2 ;  /* 0x0000000604007c11 */ /* 0x040fe2000f8e10ff */
[----:B------:R-:W-:Y:S01]  /*01f0*/  UIADD3 UR22, UPT, UPT, UR5, -0x1, URZ ;  /* 0xffffffff05167890 */ /* 0x000fe2000fffe0ff */
[----:B------:R-:W-:Y:S01]  /*0200*/  ISETP.GT.U32.OR P0, PT, R4, 0xff, !P0 ;  /* 0x000000ff0400780c */ /* 0x000fe20004704470 */
[----:B------:R-:W-:-:S02]  /*0210*/  ULOP3.LUT UR23, UR5, 0xf, URZ, 0xc0, !UPT ;  /* 0x0000000f05177892 */ /* 0x000fc4000f8ec0ff */
[----:B------:R-:W-:Y:S01]  /*0220*/  ULOP3.LUT UR24, UR5, 0x7, URZ, 0xc0, !UPT ;  /* 0x0000000705187892 */ /* 0x000fe2000f8ec0ff */
[----:B------:R-:W-:Y:S01]  /*0230*/  P2R R20, PR, RZ, 0x1 ;  /* 0x00000001ff147803 */ /* 0x000fe20000000000 */
[----:B------:R-:W-:Y:S02]  /*0240*/  ULOP3.LUT UR25, UR5, 0x3, URZ, 0xc0, !UPT ;  /* 0x0000000305197892 */ /* 0x000fe4000f8ec0ff */
[----:B------:R-:W-:Y:S02]  /*0250*/  ULOP3.LUT UR26, UR5, 0xffffff0, URZ, 0xc0, !UPT ;  /* 0x0ffffff0051a7892 */ /* 0x000fe4000f8ec0ff */
[----:B------:R-:W-:Y:S02]  /*0260*/  ULOP3.LUT UR27, UR5, 0xffffff8, URZ, 0xc0, !UPT ;  /* 0x0ffffff8051b7892 */ /* 0x000fe4000f8ec0ff */
[----:B------:R-:W-:Y:S01]  /*0270*/  ULOP3.LUT UR9, UR5, 0x1, URZ, 0xc0, !UPT ;  /* 0x0000000105097892 */ /* 0x000fe2000f8ec0ff */
[----:B------:R-:W-:Y:S01]  /*0280*/  UMOV UR6, URZ ;  /* 0x000000ff00067c82 */ /* 0x000fe20008000000 */
[----:B---3--:R-:W-:-:S10]  /*0290*/  UMOV UR7, URZ ;  /* 0x000000ff00077c82 */ /* 0x008fd40008000000 */
.L_x_219:
[----:B------:R-:W-:Y:S01]  /*02a0*/  ISETP.NE.AND P0, PT, R20, RZ, PT ;  /* 0x000000ff1400720c */ /* 0x000fe20003f05270 */
[----:B------:R-:W-:-:S12]  /*02b0*/  BSSY.RECONVERGENT B0, `(.L_x_136) ;  /* 0x000007c000007945 */ /* 0x000fd80003800200 */
[----:B012345:R-:W-:Y:S05]  /*02c0*/  @P0 BRA `(.L_x_137) ;  /* 0x0000000400e80947 */ /* 0x03ffea0003800000 */
[----:B------:R-:W-:Y:S02]  /*02d0*/  IMAD.U32 R2, RZ, RZ, UR22 ;  /* 0x00000016ff027e24 */ /* 0x000fe4000f8e00ff */
[----:B------:R-:W-:-:S03]  /*02e0*/  IMAD.MOV.U32 R3, RZ, RZ, RZ ;  /* 0x000000ffff037224 */ /* 0x000fc600078e00ff */
[----:B------:R-:W-:-:S13]  /*02f0*/  ISETP.GE.U32.AND P1, PT, R2, 0xf, PT ;  /* 0x0000000f0200780c */ /* 0x000fda0003f26070 */
[----:B------:R-:W-:Y:S05]  /*0300*/  @!P1 BRA `(.L_x_138) ;  /* 0x00000000005c9947 */ /* 0x000fea0003800000 */
[----:B------:R-:W-:Y:S01]  /*0310*/  VIADD R2, R0, 0x2000 ;  /* 0x0000200000027836 */ /* 0x000fe20000000000 */
[----:B------:R-:W-:-:S12]  /*0320*/  UIADD3 UR4, UPT, UPT, -UR26, URZ, URZ ;  /* 0x000000ff1a047290 */ /* 0x000fd8000fffe1ff */
.L_x_139:
[----:B------:R-:W-:Y:S01]  /*0330*/  UIADD3 UR4, UPT, UPT, UR4, 0x10, URZ ;  /* 0x0000001004047890 */ /* 0x000fe2000fffe0ff */
[----:B------:R-:W-:Y:S03]  /*0340*/  STS [R2+-0x2000], RZ ;  /* 0xffe000ff02007388 */ /* 0x000fe60000000800 */
[----:B------:R-:W-:Y:S01]  /*0350*/  UISETP.NE.AND UP0, UPT, UR4, URZ, UPT ;  /* 0x000000ff0400728c */ /* 0x000fe2000bf05270 */
        /* <DEDUP_REMOVED lines=16> */
[----:B------:R-:W-:Y:S06]  /*0460*/  BRA.U UP0, `(.L_x_139) ;  /* 0xfffffffd00b07547 */ /* 0x000fec000b83ffff */
[----:B------:R-:W-:-:S07]  /*0470*/  IMAD.U32 R3, RZ, RZ, UR26 ;  /* 0x0000001aff037e24 */ /* 0x000fce000f8e00ff */
.L_x_138:
[----:B------:R-:W-:Y:S01]  /*0480*/  ISETP.NE.AND P0, PT, RZ, UR23, PT ;  /* 0x00000017ff007c0c */ /* 0x000fe2000bf05270 */
[----:B------:R-:W-:Y:S01]  /*0490*/  IMAD.U32 R6, RZ, RZ, UR24 ;  /* 0x00000018ff067e24 */ /* 0x000fe2000f8e00ff */
[----:B------:R-:W-:-:S03]  /*04a0*/  MOV R2, UR23 ;  /* 0x0000001700027c02 */ /* 0x000fc60008000f00 */
[----:B------:R-:W-:Y:S02]  /*04b0*/  VIADD R6, R6, 0xffffffff ;  /* 0xffffffff06067836 */ /* 0x000fe40000000000 */
[----:B------:R-:W-:-:S06]  /*04c0*/  VIADD R2, R2, 0xffffffff ;  /* 0xffffffff02027836 */ /* 0x000fcc0000000000 */
[----:B------:R-:W-:Y:S05]  /*04d0*/  @!P0 BRA `(.L_x_140) ;  /* 0x00000000007c8947 */ /* 0x000fea0003800000 */
[----:B------:R-:W-:Y:S01]  /*04e0*/  ISETP.GE.U32.AND P2, PT, R2, 0x7, PT ;  /* 0x000000070200780c */ /* 0x000fe20003f46070 */
[----:B------:R-:W-:-:S12]  /*04f0*/  UISETP.NE.AND UP0, UPT, UR24, URZ, UPT ;  /* 0x000000ff1800728c */ /* 0x000fd8000bf05270 */
[----:B------:R-:W-:Y:S05]  /*0500*/  @!P2 BRA `(.L_x_141) ;  /* 0x000000000028a947 */ /* 0x000fea0003800000 */
        /* <DEDUP_REMOVED lines=10> */
.L_x_141:
[----:B------:R-:W-:Y:S05]  /*05b0*/  BRA.U !UP0, `(.L_x_140) ;  /* 0x0000000108447547 */ /* 0x000fea000b800000 */
[----:B------:R-:W-:Y:S01]  /*05c0*/  ISETP.GE.U32.AND P2, PT, R6, 0x3, PT ;  /* 0x000000030600780c */ /* 0x000fe20003f46070 */
[----:B------:R-:W-:-:S12]  /*05d0*/  UISETP.NE.AND UP0, UPT, UR25, URZ, UPT ;  /* 0x000000ff1900728c */ /* 0x000fd8000bf05270 */
[C---:B0-----:R-:W-:Y:S02]  /*05e0*/  @P2 IMAD R5, R3.reuse, 0x400, R0 ;  /* 0x0000040003052824 */ /* 0x041fe400078e0200 */
[----:B------:R-:W-:-:S03]  /*05f0*/  @P2 VIADD R3, R3, 0x4 ;  /* 0x0000000403032836 */ /* 0x000fc60000000000 */
[----:B------:R1:W-:Y:S04]  /*0600*/  @P2 STS [R5], RZ ;  /* 0x000000ff05002388 */ /* 0x0003e80000000800 */
[----:B------:R1:W-:Y:S04]  /*0610*/  @P2 STS [R5+0x400], RZ ;  /* 0x000400ff05002388 */ /* 0x0003e80000000800 */
[----:B------:R1:W-:Y:S04]  /*0620*/  @P2 STS [R5+0x800], RZ ;  /* 0x000800ff05002388 */ /* 0x0003e80000000800 */
[----:B------:R1:W-:Y:S01]  /*0630*/  @P2 STS [R5+0xc00], RZ ;  /* 0x000c00ff05002388 */ /* 0x0003e20000000800 */
[----:B------:R-:W-:Y:S05]  /*0640*/  BRA.U !UP0, `(.L_x_140) ;  /* 0x0000000108207547 */ /* 0x000fea000b800000 */
[----:B------:R-:W-:Y:S01]  /*0650*/  IMAD R3, R3, 0x400, R0 ;  /* 0x0000040003037824 */ /* 0x000fe200078e0200 */
[----:B------:R-:W-:-:S04]  /*0660*/  UISETP.NE.AND UP0, UPT, UR25, 0x1, UPT ;  /* 0x000000011900788c */ /* 0x000fc8000bf05270 */
[----:B------:R2:W-:Y:S05]  /*0670*/  STS [R3], RZ ;  /* 0x000000ff03007388 */ /* 0x0005ea0000000800 */
[----:B------:R-:W-:Y:S05]  /*0680*/  BRA.U !UP0, `(.L_x_140) ;  /* 0x0000000108107547 */ /* 0x000fea000b800000 */
[----:B------:R-:W-:Y:S01]  /*0690*/  UISETP.NE.AND UP0, UPT, UR25, 0x2, UPT ;  /* 0x000000021900788c */ /* 0x000fe2000bf05270 */
[----:B------:R3:W-:Y:S05]  /*06a0*/  STS [R3+0x400], RZ ;  /* 0x000400ff03007388 */ /* 0x0007ea0000000800 */
[----:B------:R-:W-:-:S13]  /*06b0*/  PLOP3.LUT P2, PT, PT, PT, UP0, 0x80, 0x8 ;  /* 0x000000000008781c */ /* 0x000fda0003f4f008 */
[----:B------:R3:W-:Y:S02]  /*06c0*/  @P2 STS [R3+0x800], RZ ;  /* 0x000800ff03002388 */ /* 0x0007e40000000800 */
.L_x_140:
[----:B------:R-:W-:-:S13]  /*06d0*/  ISETP.GT.U32.AND P2, PT, R4, 0x7f, PT ;  /* 0x0000007f0400780c */ /* 0x000fda0003f44070 */
[----:B------:R-:W-:Y:S05]  /*06e0*/  @P2 BRA `(.L_x_137) ;  /* 0x0000000000e02947 */ /* 0x000fea0003800000 */
[----:B--23--:R-:W-:Y:S01]  /*06f0*/  HFMA2 R3, -RZ, RZ, 0, 0 ;  /* 0x00000000ff037431 */ /* 0x00cfe200000001ff */
[----:B------:R-:W-:Y:S06]  /*0700*/  @!P1 BRA `(.L_x_142) ;  /* 0x0000000000589947 */ /* 0x000fec0003800000 */
[----:B------:R-:W-:-:S07]  /*0710*/  IMAD.MOV.U32 R3, RZ, RZ, RZ ;  /* 0x000000ffff037224 */ /* 0x000fce00078e00ff */
.L_x_143:
[C---:B012---:R-:W-:Y:S02]  /*0720*/  IMAD R5, R3.reuse, 0x400, R0 ;  /* 0x0000040003057824 */ /* 0x047fe400078e0200 */
[----:B------:R-:W-:-:S03]  /*0730*/  VIADD R3, R3, 0x10 ;  /* 0x0000001003037836 */ /* 0x000fc60000000000 */
[----:B------:R2:W-:Y:S02]  /*0740*/  STS [R5+0x200], RZ ;  /* 0x000200ff05007388 */ /* 0x0005e40000000800 */
[----:B------:R-:W-:Y:S02]  /*0750*/  ISETP.NE.AND P1, PT, R3, UR26, PT ;  /* 0x0000001a03007c0c */ /* 0x000fe4000bf25270 */
[----:B------:R2:W-:Y:S04]  /*0760*/  STS [R5+0x600], RZ ;  /* 0x000600ff05007388 */ /* 0x0005e80000000800 */
        /* <DEDUP_REMOVED lines=13> */
[----:B------:R2:W-:Y:S01]  /*0840*/  STS [R5+0x3e00], RZ ;  /* 0x003e00ff05007388 */ /* 0x0005e20000000800 */
[----:B------:R-:W-:Y:S05]  /*0850*/  @P1 BRA `(.L_x_143) ;  /* 0xfffffffc00b01947 */ /* 0x000fea000383ffff */
[----:B------:R-:W-:-:S07]  /*0860*/  IMAD.U32 R3, RZ, RZ, UR26 ;  /* 0x0000001aff037e24 */ /* 0x000fce000f8e00ff */
.L_x_142:
[----:B------:R-:W-:Y:S05]  /*0870*/  @!P0 BRA `(.L_x_137) ;  /* 0x00000000007c8947 */ /* 0x000fea0003800000 */
[----:B------:R-:W-:Y:S01]  /*0880*/  ISETP.GE.U32.AND P0, PT, R2, 0x7, PT ;  /* 0x000000070200780c */ /* 0x000fe20003f06070 */
[----:B------:R-:W-:-:S12]  /*0890*/  UISETP.NE.AND UP0, UPT, UR24, URZ, UPT ;  /* 0x000000ff1800728c */ /* 0x000fd8000bf05270 */
[----:B------:R-:W-:Y:S05]  /*08a0*/  @!P0 BRA `(.L_x_144) ;  /* 0x0000000000288947 */ /* 0x000fea0003800000 */
[C---:B------:R-:W-:Y:S02]  /*08b0*/  IMAD R2, R3.reuse, 0x400, R0 ;  /* 0x0000040003027824 */ /* 0x040fe400078e0200 */
[----:B------:R-:W-:-:S03]  /*08c0*/  VIADD R3, R3, 0x8 ;  /* 0x0000000803037836 */ /* 0x000fc60000000000 */
[----:B------:R3:W-:Y:S04]  /*08d0*/  STS [R2+0x200], RZ ;  /* 0x000200ff02007388 */ /* 0x0007e80000000800 */
[----:B------:R3:W-:Y:S04]  /*08e0*/  STS [R2+0x600], RZ ;  /* 0x000600ff02007388 */ /* 0x0007e80000000800 */
[----:B------:R3:W-:Y:S04]  /*08f0*/  STS [R2+0xa00], RZ ;  /* 0x000a00ff02007388 */ /* 0x0007e80000000800 */
[----:B------:R3:W-:Y:S04]  /*0900*/  STS [R2+0xe00], RZ ;  /* 0x000e00ff02007388 */ /* 0x0007e80000000800 */
[----:B------:R3:W-:Y:S04]  /*0910*/  STS [R2+0x1200], RZ ;  /* 0x001200ff02007388 */ /* 0x0007e80000000800 */
[----:B------:R3:W-:Y:S04]  /*0920*/  STS [R2+0x1600], RZ ;  /* 0x001600ff02007388 */ /* 0x0007e80000000800 */
[----:B------:R3:W-:Y:S04]  /*0930*/  STS [R2+0x1a00], RZ ;  /* 0x001a00ff02007388 */ /* 0x0007e80000000800 */
[----:B------:R3:W-:Y:S02]  /*0940*/  STS [R2+0x1e00], RZ ;  /* 0x001e00ff02007388 */ /* 0x0007e40000000800 */
.L_x_144:
[----:B------:R-:W-:Y:S05]  /*0950*/  BRA.U !UP0, `(.L_x_137) ;  /* 0x0000000108447547 */ /* 0x000fea000b800000 */
[----:B------:R-:W-:Y:S01]  /*0960*/  ISETP.GE.U32.AND P0, PT, R6, 0x3, PT ;  /* 0x000000030600780c */ /* 0x000fe20003f06070 */
[----:B------:R-:W-:-:S12]  /*0970*/  UISETP.NE.AND UP0, UPT, UR25, URZ, UPT ;  /* 0x000000ff1900728c */ /* 0x000fd8000bf05270 */
[C---:B---3--:R-:W-:Y:S01]  /*0980*/  @P0 IMAD R2, R3.reuse, 0x400, R0 ;  /* 0x0000040003020824 */ /* 0x048fe200078e0200 */
[----:B------:R-:W-:-:S04]  /*0990*/  @P0 IADD3 R3, PT, PT, R3, 0x4, RZ ;  /* 0x0000000403030810 */ /* 0x000fc80007ffe0ff */
[----:B------:R4:W-:Y:S04]  /*09a0*/  @P0 STS [R2+0x200], RZ ;  /* 0x000200ff02000388 */ /* 0x0009e80000000800 */
[----:B------:R4:W-:Y:S04]  /*09b0*/  @P0 STS [R2+0x600], RZ ;  /* 0x000600ff02000388 */ /* 0x0009e80000000800 */
[----:B------:R4:W-:Y:S04]  /*09c0*/  @P0 STS [R2+0xa00], RZ ;  /* 0x000a00ff02000388 */ /* 0x0009e80000000800 */
[----:B------:R4:W-:Y:S01]  /*09d0*/  @P0 STS [R2+0xe00], RZ ;  /* 0x000e00ff02000388 */ /* 0x0009e20000000800 */
[----:B------:R-:W-:Y:S05]  /*09e0*/  BRA.U !UP0, `(.L_x_137) ;  /* 0x0000000108207547 */ /* 0x000fea000b800000 */
[----:B------:R-:W-:Y:S01]  /*09f0*/  IMAD R3, R3, 0x400, R0 ;  /* 0x0000040003037824 */ /* 0x000fe200078e0200 */
[----:B------:R-:W-:-:S04]  /*0a00*/  UISETP.NE.AND UP0, UPT, UR25, 0x1, UPT ;  /* 0x000000011900788c */ /* 0x000fc8000bf05270 */
[----:B------:R3:W-:Y:S05]  /*0a10*/  STS [R3+0x200], RZ ;  /* 0x000200ff03007388 */ /* 0x0007ea0000000800 */
[----:B------:R-:W-:Y:S05]  /*0a20*/  BRA.U !UP0, `(.L_x_137) ;  /* 0x0000000108107547 */ /* 0x000fea000b800000 */
[----:B------:R-:W-:Y:S01]  /*0a30*/  UISETP.NE.AND UP0, UPT, UR25, 0x2, UPT ;  /* 0x000000021900788c */ /* 0x000fe2000bf05270 */
[----:B------:R0:W-:Y:S05]  /*0a40*/  STS [R3+0x600], RZ ;  /* 0x000600ff03007388 */ /* 0x0001ea0000000800 */
[----:B------:R-:W-:-:S13]  /*0a50*/  PLOP3.LUT P0, PT, PT, PT, UP0, 0x80, 0x8 ;  /* 0x000000000008781c */ /* 0x000fda0003f0f008 */
[----:B------:R0:W-:Y:S02]  /*0a60*/  @P0 STS [R3+0xa00], RZ ;  /* 0x000a00ff03000388 */ /* 0x0001e40000000800 */
.L_x_137:
[----:B------:R-:W-:Y:S05]  /*0a70*/  BSYNC.RECONVERGENT B0 ;  /* 0x0000000000007941 */ /* 0x000fea0003800200 */
.L_x_136:
[----:B------:R-:W5:Y:S01]  /*0a80*/  LDCU.64 UR14, c[0x0][0x390] ;  /* 0x00007200ff0e77ac */ /* 0x000f620008000a00 */
[----:B------:R-:W-:Y:S02]  /*0a90*/  USHF.L.U32 UR4, UR6, 0x1e, URZ ;  /* 0x0000001e06047899 */ /* 0x000fe400080006ff */
[----:B------:R-:W-:Y:S02]  /*0aa0*/  USHF.L.U64.HI UR5, UR6, 0x1e, UR7 ;  /* 0x0000001e06057899 */ /* 0x000fe40008010207 */
[----:B-----5:R-:W-:-:S04]  /*0ab0*/  UIADD3 UR4, UP0, UPT, -UR4, UR14, URZ ;  /* 0x0000000e04047290 */ /* 0x020fc8000ff1e1ff */
[----:B------:R-:W-:Y:S02]  /*0ac0*/  UIADD3.X UR5, UPT, UPT, ~UR5, UR15, URZ, UP0, !UPT ;  /* 0x0000000f05057290 */ /* 0x000fe400087fe5ff */
[----:B------:R-:W-:-:S04]  /*0ad0*/  UISETP.LT.U32.AND UP0, UPT, UR4, 0x40000000, UPT ;  /* 0x400000000400788c */ /* 0x000fc8000bf01070 */
[----:B------:R-:W-:-:S04]  /*0ae0*/  UISETP.LT.U32.AND.EX UP0, UPT, UR5, URZ, UPT, UP0 ;  /* 0x000000ff0500728c */ /* 0x000fc8000bf01100 */
[----:B------:R-:W-:Y:S02]  /*0af0*/  USEL UR13, UR4, 0x40000000, UP0 ;  /* 0x40000000040d7887 */ /* 0x000fe40008000000 */
[----:B------:R-:W-:Y:S02]  /*0b00*/  USEL UR14, UR5, URZ, UP0 ;  /* 0x000000ff050e7287 */ /* 0x000fe40008000000 */
[----:B------:R-:W-:-:S04]  /*0b10*/  UISETP.GT.U32.AND UP0, UPT, UR13, UR8, UPT ;  /* 0x000000080d00728c */ /* 0x000fc8000bf04070 */
[----:B------:R-:W-:Y:S01]  /*0b20*/  UISETP.GT.U32.AND.EX UP0, UPT, UR14, URZ, UPT, UP0 ;  /* 0x000000ff0e00728c */ /* 0x000fe2000bf04100 */
[----:B------:R-:W-:Y:S08]  /*0b30*/  BAR.SYNC.DEFER_BLOCKING 0x0 ;  /* 0x0000000000007b1d */ /* 0x000ff00000010000 */
[----:B------:R-:W-:Y:S06]  /*0b40*/  BAR.SYNC.DEFER_BLOCKING 0x0 ;  /* 0x0000000000007b1d */ /* 0x000fec0000010000 */
[----:B------:R-:W-:Y:S05]  /*0b50*/  BRA.U !UP0, `(.L_x_145) ;  /* 0x0000000d082c7547 */ /* 0x000fea000b800000 */
[----:B------:R-:W-:Y:S01]  /*0b60*/  UMOV UR10, UR8 ;  /* 0x00000008000a7c82 */ /* 0x000fe20008000000 */
[----:B------:R-:W-:-:S05]  /*0b70*/  UMOV UR5, URZ ;  /* 0x000000ff00057c82 */ /* 0x000fca0008000000 */
.L_x_150:
[----:B-----5:R-:W5:Y:S01]  /*0b80*/  LDCU.64 UR18, c[0x0][0x390] ;  /* 0x00007200ff1277ac */ /* 0x020f620008000a00 */
[----:B------:R-:W-:Y:S02]  /*0b90*/  USHF.L.U32 UR15, UR6, 0x1e, URZ ;  /* 0x0000001e060f7899 */ /* 0x000fe400080006ff */
[----:B------:R-:W-:Y:S02]  /*0ba0*/  USHF.L.U64.HI UR16, UR6, 0x1e, UR7 ;  /* 0x0000001e06107899 */ /* 0x000fe40008010207 */
[----:B------:R-:W-:-:S04]  /*0bb0*/  UIADD3 UR15, UP0, UPT, UR10, UR15, URZ ;  /* 0x0000000f0a0f7290 */ /* 0x000fc8000ff1e0ff */
[----:B------:R-:W-:Y:S02]  /*0bc0*/  UIADD3.X UR16, UPT, UPT, UR5, UR16, URZ, UP0, !UPT ;  /* 0x0000001005107290 */ /* 0x000fe400087fe4ff */
[----:B------:R-:W-:Y:S02]  /*0bd0*/  ULEA UR10, UP0, UR28, UR10, 0xb ;  /* 0x0000000a1c0a7291 */ /* 0x000fe4000f8058ff */
[----:B-----5:R-:W-:Y:S02]  /*0be0*/  UIADD3 UR17, UP1, UPT, -UR15, UR18, URZ ;  /* 0x000000120f117290 */ /* 0x020fe4000ff3e1ff */
[----:B------:R-:W-:Y:S02]  /*0bf0*/  UIADD3.X UR5, UPT, UPT, URZ, UR5, URZ, UP0, !UPT ;  /* 0x00000005ff057290 */ /* 0x000fe400087fe4ff */
[----:B------:R-:W-:Y:S02]  /*0c00*/  UIADD3.X UR4, UPT, UPT, ~UR16, UR19, URZ, UP1, !UPT ;  /* 0x0000001310047290 */ /* 0x000fe40008ffe5ff */
[----:B------:R-:W-:-:S02]  /*0c10*/  UISETP.GE.U32.AND UP1, UPT, UR17, 0x800, UPT ;  /* 0x000008001100788c */ /* 0x000fc4000bf26070 */
[----:B------:R-:W-:Y:S02]  /*0c20*/  UISETP.GE.U32.AND UP0, UPT, UR10, UR13, UPT ;  /* 0x0000000d0a00728c */ /* 0x000fe4000bf06070 */
[----:B------:R-:W-:Y:S02]  /*0c30*/  UISETP.GE.U32.AND.EX UP1, UPT, UR4, URZ, UPT, UP1 ;  /* 0x000000ff0400728c */ /* 0x000fe4000bf26110 */
[----:B------:R-:W-:-:S07]  /*0c40*/  UISETP.GE.U32.AND.EX UP0, UPT, UR5, UR14, UPT, UP0 ;  /* 0x0000000e0500728c */ /* 0x000fce000bf06100 */
[----:B0-----:R-:W-:Y:S05]  /*0c50*/  BRA.U !UP1, `(.L_x_146) ;  /* 0x0000000109587547 */ /* 0x001fea000b800000 */
[----:B------:R-:W4:Y:S01]  /*0c60*/  LDCU.64 UR18, c[0x0][0x388] ;  /* 0x00007100ff1277ac */ /* 0x000f220008000a00 */
[----:B0-23--:R-:W-:-:S05]  /*0c70*/  IADD3 R3, P0, PT, R4, UR15, RZ ;  /* 0x0000000f04037c10 */ /* 0x00dfca000ff1e0ff */
[----:B------:R-:W-:Y:S01]  /*0c80*/  IMAD.X R6, RZ, RZ, UR16, P0 ;  /* 0x00000010ff067e24 */ /* 0x000fe200080e06ff */
[----:B----4-:R-:W-:-:S04]  /*0c90*/  LEA R2, P0, R3, UR18, 0x2 ;  /* 0x0000001203027c11 */ /* 0x010fc8000f8010ff */
        /* <DEDUP_REMOVED lines=18> */
.L_x_146:
[----:B------:R-:W4:Y:S01]  /*0dc0*/  LDCU.64 UR18, c[0x0][0x388] ;  /* 0x00007100ff1277ac */ /* 0x000f220008000a00 */
[C---:B012---:R-:W-:Y:S01]  /*0dd0*/  VIADD R5, R4.reuse, 0x100 ;  /* 0x0000010004057836 */ /* 0x047fe20000000000 */
[C---:B---3--:R-:W-:Y:S01]  /*0de0*/  IADD3 R3, P0, PT, R4.reuse, UR15, RZ ;  /* 0x0000000f04037c10 */ /* 0x048fe2000ff1e0ff */
[C---:B----4-:R-:W-:Y:S01]  /*0df0*/  VIADD R2, R4.reuse, 0x80 ;  /* 0x0000008004027836 */ /* 0x050fe20000000000 */
[C---:B------:R-:W-:Y:S01]  /*0e00*/  ISETP.GE.AND P1, PT, R4.reuse, UR17, PT ;  /* 0x0000001104007c0c */ /* 0x040fe2000bf26270 */
[----:B------:R-:W-:Y:S01]  /*0e10*/  VIADD R7, R4, 0x180 ;  /* 0x0000018004077836 */ /* 0x000fe20000000000 */
[----:B------:R-:W-:Y:S01]  /*0e20*/  ISETP.GE.AND P3, PT, R5, UR17, PT ;  /* 0x0000001105007c0c */ /* 0x000fe2000bf66270 */
[----:B------:R-:W-:Y:S01]  /*0e30*/  IMAD.X R6, RZ, RZ, UR16, P0 ;  /* 0x00000010ff067e24 */ /* 0x000fe200080e06ff */
[----:B------:R-:W-:Y:S01]  /*0e40*/  ISETP.GE.AND P2, PT, R2, UR17, PT ;  /* 0x0000001102007c0c */ /* 0x000fe2000bf46270 */
[----:B------:R-:W-:Y:S01]  /*0e50*/  VIADD R5, R4, 0x200 ;  /* 0x0000020004057836 */ /* 0x000fe20000000000 */
[----:B------:R-:W-:Y:S01]  /*0e60*/  ISETP.GE.AND P4, PT, R7, UR17, PT ;  /* 0x0000001107007c0c */ /* 0x000fe2000bf86270 */
[----:B------:R-:W-:-:S03]  /*0e70*/  IMAD.MOV.U32 R12, RZ, RZ, 0x7fffffff ;  /* 0x7fffffffff0c7424 */ /* 0x000fc600078e00ff */
[----:B------:R-:W-:Y:S01]  /*0e80*/  ISETP.GE.AND P5, PT, R5, UR17, PT ;  /* 0x0000001105007c0c */ /* 0x000fe2000bfa6270 */
[----:B------:R-:W-:Y:S01]  /*0e90*/  VIADD R5, R4, 0x300 ;  /* 0x0000030004057836 */ /* 0x000fe20000000000 */
[----:B------:R-:W-:-:S04]  /*0ea0*/  LEA R2, P0, R3, UR18, 0x2 ;  /* 0x0000001203027c11 */ /* 0x000fc8000f8010ff */
[----:B------:R-:W-:Y:S01]  /*0eb0*/  LEA.HI.X R3, R3, UR19, R6, 0x2, P0 ;  /* 0x0000001303037c11 */ /* 0x000fe200080f1406 */
[----:B------:R-:W-:Y:S01]  /*0ec0*/  IMAD.MOV.U32 R11, RZ, RZ, 0x7fffffff ;  /* 0x7fffffffff0b7424 */ /* 0x000fe200078e00ff */
[----:B------:R-:W-:-:S03]  /*0ed0*/  IADD3 R6, PT, PT, R4, 0x280, RZ ;  /* 0x0000028004067810 */ /* 0x000fc60007ffe0ff */
[----:B------:R1:W5:Y:S01]  /*0ee0*/  @!P1 LDG.E R12, desc[UR20][R2.64] ;  /* 0x00000014020c9981 */ /* 0x000362000c1e1900 */
[----:B------:R-:W-:Y:S01]  /*0ef0*/  ISETP.GE.AND P1, PT, R5, UR17, PT ;  /* 0x0000001105007c0c */ /* 0x000fe2000bf26270 */
[----:B------:R-:W-:Y:S01]  /*0f00*/  VIADD R5, R4, 0x380 ;  /* 0x0000038004057836 */ /* 0x000fe20000000000 */
[----:B------:R-:W-:Y:S01]  /*0f10*/  ISETP.GE.AND P0, PT, R6, UR17, PT ;  /* 0x0000001106007c0c */ /* 0x000fe2000bf06270 */
[----:B------:R-:W-:Y:S01]  /*0f20*/  IMAD.MOV.U32 R9, RZ, RZ, 0x7fffffff ;  /* 0x7fffffffff097424 */ /* 0x000fe200078e00ff */
[----:B------:R1:W5:Y:S02]  /*0f30*/  @!P2 LDG.E R11, desc[UR20][R2.64+0x200] ;  /* 0x00020014020ba981 */ /* 0x000364000c1e1900 */
[----:B------:R-:W-:Y:S01]  /*0f40*/  ISETP.GE.AND P2, PT, R5, UR17, PT ;  /* 0x0000001105007c0c */ /* 0x000fe2000bf46270 */
[----:B------:R-:W-:Y:S02]  /*0f50*/  VIADD R5, R4, 0x480 ;  /* 0x0000048004057836 */ /* 0x000fe40000000000 */
[----:B------:R-:W-:Y:S01]  /*0f60*/  IMAD.MOV.U32 R10, RZ, RZ, 0x7fffffff ;  /* 0x7fffffffff0a7424 */ /* 0x000fe200078e00ff */
[----:B------:R1:W5:Y:S01]  /*0f70*/  @!P4 LDG.E R9, desc[UR20][R2.64+0x600] ;  /* 0x000600140209c981 */ /* 0x000362000c1e1900 */
[----:B------:R-:W-:-:S02]  /*0f80*/  MOV R8, 0x7fffffff ;  /* 0x7fffffff00087802 */ /* 0x000fc40000000f00 */
[C---:B------:R-:W-:Y:S02]  /*0f90*/  LOP3.LUT R6, R4.reuse, 0x400, RZ, 0xfc, !PT ;  /* 0x0000040004067812 */ /* 0x040fe400078efcff */
[----:B------:R-:W-:Y:S01]  /*0fa0*/  ISETP.GE.AND P4, PT, R5, UR17, PT ;  /* 0x0000001105007c0c */ /* 0x000fe2000bf86270 */
[----:B------:R-:W-:Y:S01]  /*0fb0*/  VIADD R5, R4, 0x500 ;  /* 0x0000050004057836 */ /* 0x000fe20000000000 */
[----:B------:R1:W5:Y:S01]  /*0fc0*/  @!P3 LDG.E R10, desc[UR20][R2.64+0x400] ;  /* 0x00040014020ab981 */ /* 0x000362000c1e1900 */
[----:B------:R-:W-:Y:S01]  /*0fd0*/  ISETP.GE.AND P3, PT, R6, UR17, PT ;  /* 0x0000001106007c0c */ /* 0x000fe2000bf66270 */
[----:B------:R-:W-:Y:S02]  /*0fe0*/  IMAD.MOV.U32 R6, RZ, RZ, 0x7fffffff ;  /* 0x7fffffffff067424 */ /* 0x000fe400078e00ff */
[----:B------:R1:W5:Y:S01]  /*0ff0*/  @!P5 LDG.E R8, desc[UR20][R2.64+0x800] ;  /* 0x000800140208d981 */ /* 0x000362000c1e1900 */
[----:B------:R-:W-:Y:S01]  /*1000*/  ISETP.GE.AND P5, PT, R5, UR17, PT ;  /* 0x0000001105007c0c */ /* 0x000fe2000bfa6270 */
[----:B------:R-:W-:-:S02]  /*1010*/  VIADD R5, R4, 0x600 ;  /* 0x0000060004057836 */ /* 0x000fc40000000000 */
[----:B------:R-:W-:Y:S01]  /*1020*/  IMAD.MOV.U32 R7, RZ, RZ, 0x7fffffff ;  /* 0x7fffffffff077424 */ /* 0x000fe200078e00ff */
[----:B------:R1:W5:Y:S01]  /*1030*/  @!P1 LDG.E R6, desc[UR20][R2.64+0xc00] ;  /* 0x000c001402069981 */ /* 0x000362000c1e1900 */
[C---:B------:R-:W-:Y:S01]  /*1040*/  VIADD R13, R4.reuse, 0x580 ;  /* 0x00000580040d7836 */ /* 0x040fe20000000000 */
[----:B------:R-:W-:Y:S01]  /*1050*/  ISETP.GE.AND P1, PT, R5, UR17, PT ;  /* 0x0000001105007c0c */ /* 0x000fe2000bf26270 */
[----:B------:R-:W-:Y:S02]  /*1060*/  IMAD.MOV.U32 R5, RZ, RZ, 0x7fffffff ;  /* 0x7fffffffff057424 */ /* 0x000fe400078e00ff */
[----:B------:R-:W-:Y:S01]  /*1070*/  IMAD.MOV.U32 R19, RZ, RZ, 0x7fffffff ;  /* 0x7fffffffff137424 */ /* 0x000fe200078e00ff */
[----:B------:R1:W5:Y:S01]  /*1080*/  @!P0 LDG.E R7, desc[UR20][R2.64+0xa00] ;  /* 0x000a001402078981 */ /* 0x000362000c1e1900 */
[----:B------:R-:W-:Y:S01]  /*1090*/  IMAD.MOV.U32 R18, RZ, RZ, 0x7fffffff ;  /* 0x7fffffffff127424 */ /* 0x000fe200078e00ff */
[----:B------:R-:W-:Y:S01]  /*10a0*/  ISETP.GE.AND P0, PT, R13, UR17, PT ;  /* 0x000000110d007c0c */ /* 0x000fe2000bf06270 */
[C---:B------:R-:W-:Y:S01]  /*10b0*/  VIADD R14, R4.reuse, 0x700 ;  /* 0x00000700040e7836 */ /* 0x040fe20000000000 */
[----:B------:R-:W-:Y:S01]  /*10c0*/  IADD3 R13, PT, PT, R4, 0x680, RZ ;  /* 0x00000680040d7810 */ /* 0x000fe20007ffe0ff */
[----:B------:R1:W5:Y:S03]  /*10d0*/  @!P2 LDG.E R5, desc[UR20][R2.64+0xe00] ;  /* 0x000e00140205a981 */ /* 0x000366000c1e1900 */
[----:B------:R-:W-:Y:S01]  /*10e0*/  ISETP.GE.AND P2, PT, R13, UR17, PT ;  /* 0x000000110d007c0c */ /* 0x000fe2000bf46270 */
[----:B------:R1:W5:Y:S01]  /*10f0*/  @!P3 LDG.E R19, desc[UR20][R2.64+0x1000] ;  /* 0x001000140213b981 */ /* 0x000362000c1e1900 */
[----:B------:R-:W-:-:S03]  /*1100*/  ISETP.GE.AND P3, PT, R14, UR17, PT ;  /* 0x000000110e007c0c */ /* 0x000fc6000bf66270 */
[----:B------:R1:W5:Y:S01]  /*1110*/  @!P4 LDG.E R18, desc[UR20][R2.64+0x1200] ;  /* 0x001200140212c981 */ /* 0x000362000c1e1900 */
[----:B------:R-:W-:Y:S01]  /*1120*/  ISETP.GE.AND P4, PT, R21, UR17, PT ;  /* 0x0000001115007c0c */ /* 0x000fe2000bf86270 */
[----:B------:R-:W-:Y:S01]  /*1130*/  IMAD.MOV.U32 R17, RZ, RZ, 0x7fffffff ;  /* 0x7fffffffff117424 */ /* 0x000fe200078e00ff */
[----:B------:R-:W-:Y:S01]  /*1140*/  MOV R14, 0x7fffffff ;  /* 0x7fffffff000e7802 */ /* 0x000fe20000000f00 */
[----:B------:R-:W-:Y:S02]  /*1150*/  IMAD.MOV.U32 R16, RZ, RZ, 0x7fffffff ;  /* 0x7fffffffff107424 */ /* 0x000fe400078e00ff */
[----:B------:R-:W-:Y:S02]  /*1160*/  IMAD.MOV.U32 R22, RZ, RZ, 0x7fffffff ;  /* 0x7fffffffff167424 */ /* 0x000fe400078e00ff */
        /* <DEDUP_REMOVED lines=8> */
.L_x_147:
[----:B01----:R-:W0:Y:S02]  /*11f0*/  LDC.64 R2, c[0x0][0x398] ;  /* 0x0000e600ff027b82 */ /* 0x003e240000000a00 */
[----:B0-----:R-:W-:-:S13]  /*1200*/  ISETP.GT.AND P0, PT, R3, R2, PT ;  /* 0x000000020300720c */ /* 0x001fda0003f04270 */
[----:B------:R-:W-:Y:S05]  /*1210*/  @!P0 BRA `(.L_x_148) ;  /* 0x0000000400788947 */ /* 0x000fea0003800000 */
[----:B------:R-:W0:Y:S01]  /*1220*/  S2UR UR15, SR_CgaCtaId ;  /* 0x00000000000f79c3 */ /* 0x000e220000008800 */
[----:B-----5:R-:W-:Y:S01]  /*1230*/  LOP3.LUT R15, R15, 0x80000000, RZ, 0x3c, !PT ;  /* 0x800000000f0f7812 */ /* 0x020fe200078e3cff */
[----:B------:R-:W-:Y:S01]  /*1240*/  UMOV UR4, 0x400 ;  /* 0x0000040000047882 */ /* 0x000fe20000000000 */
[----:B------:R-:W-:Y:S01]  /*1250*/  LOP3.LUT R14, R14, 0x80000000, RZ, 0x3c, !PT ;  /* 0x800000000e0e7812 */ /* 0x000fe200078e3cff */
[----:B------:R-:W1:Y:S01]  /*1260*/  LDCU UR16, c[0x0][0x398] ;  /* 0x00007300ff1077ac */ /* 0x000e620008000800 */
[----:B------:R-:W-:Y:S02]  /*1270*/  LOP3.LUT R13, R13, 0x80000000, RZ, 0x3c, !PT ;  /* 0x800000000d0d7812 */ /* 0x000fe400078e3cff */
[----:B------:R-:W-:Y:S02]  /*1280*/  LOP3.LUT R2, R22, 0x80000000, RZ, 0x3c, !PT ;  /* 0x8000000016027812 */ /* 0x000fe400078e3cff */
[----:B------:R-:W-:Y:S02]  /*1290*/  LOP3.LUT R16, R16, 0x80000000, RZ, 0x3c, !PT ;  /* 0x8000000010107812 */ /* 0x000fe400078e3cff */
[----:B------:R-:W-:-:S02]  /*12a0*/  LOP3.LUT R17, R17, 0x80000000, RZ, 0x3c, !PT ;  /* 0x8000000011117812 */ /* 0x000fc400078e3cff */
[----:B------:R-:W-:Y:S02]  /*12b0*/  LOP3.LUT R18, R18, 0x80000000, RZ, 0x3c, !PT ;  /* 0x8000000012127812 */ /* 0x000fe400078e3cff */
[----:B------:R-:W-:Y:S02]  /*12c0*/  LOP3.LUT R19, R19, 0x80000000, RZ, 0x3c, !PT ;  /* 0x8000000013137812 */ /* 0x000fe400078e3cff */
[----:B------:R-:W-:Y:S02]  /*12d0*/  LOP3.LUT R5, R5, 0x80000000, RZ, 0x3c, !PT ;  /* 0x8000000005057812 */ /* 0x000fe400078e3cff */
[----:B------:R-:W-:Y:S02]  /*12e0*/  LOP3.LUT R6, R6, 0x80000000, RZ, 0x3c, !PT ;  /* 0x8000000006067812 */ /* 0x000fe400078e3cff */
[----:B------:R-:W-:Y:S02]  /*12f0*/  LOP3.LUT R7, R7, 0x80000000, RZ, 0x3c, !PT ;  /* 0x8000000007077812 */ /* 0x000fe400078e3cff */
[----:B------:R-:W-:Y:S01]  /*1300*/  LOP3.LUT R8, R8, 0x80000000, RZ, 0x3c, !PT ;  /* 0x8000000008087812 */ /* 0x000fe200078e3cff */
[----:B0-----:R-:W-:Y:S01]  /*1310*/  ULEA UR15, UR15, UR4, 0x18 ;  /* 0x000000040f0f7291 */ /* 0x001fe2000f8ec0ff */
[----:B------:R-:W-:-:S02]  /*1320*/  LOP3.LUT R9, R9, 0x80000000, RZ, 0x3c, !PT ;  /* 0x8000000009097812 */ /* 0x000fc400078e3cff */
[----:B------:R-:W-:Y:S01]  /*1330*/  LOP3.LUT R10, R10, 0x80000000, RZ, 0x3c, !PT ;  /* 0x800000000a0a7812 */ /* 0x000fe200078e3cff */
[----:B------:R-:W-:Y:S01]  /*1340*/  UMOV UR4, URZ ;  /* 0x000000ff00047c82 */ /* 0x000fe20008000000 */
[----:B------:R-:W-:Y:S02]  /*1350*/  LOP3.LUT R11, R11, 0x80000000, RZ, 0x3c, !PT ;  /* 0x800000000b0b7812 */ /* 0x000fe400078e3cff */
[----:B-1----:R-:W-:-:S07]  /*1360*/  LOP3.LUT R12, R12, 0x80000000, RZ, 0x3c, !PT ;  /* 0x800000000c0c7812 */ /* 0x002fce00078e3cff */
.L_x_149:
[----:B------:R-:W-:Y:S01]  /*1370*/  IMAD R22, RZ, RZ, -UR16 ;  /* 0x80000010ff167e24 */ /* 0x000fe2000f8e02ff */
[----:B0-----:R-:W-:Y:S01]  /*1380*/  SHF.R.U32.HI R23, RZ, UR16, R12 ;  /* 0x00000010ff177c19 */ /* 0x001fe2000801160c */
[----:B------:R-:W-:Y:S01]  /*1390*/  IMAD.MOV.U32 R25, RZ, RZ, -0x1 ;  /* 0xffffffffff197424 */ /* 0x000fe200078e00ff */
[----:B------:R-:W-:Y:S01]  /*13a0*/  ULEA UR17, UR4, UR15, 0xa ;  /* 0x0000000f04117291 */ /* 0x000fe2000f8e50ff */
[----:B------:R-:W-:Y:S01]  /*13b0*/  SHF.R.U32.HI R27, RZ, UR16, R10 ;  /* 0x00000010ff1b7c19 */ /* 0x000fe2000801160a */
[----:B------:R-:W-:Y:S01]  /*13c0*/  UIADD3 UR4, UPT, UPT, UR4, 0x1, URZ ;  /* 0x0000000104047890 */ /* 0x000fe2000fffe0ff */
[----:B------:R-:W-:Y:S02]  /*13d0*/  VIADDMNMX R22, R22, R3, 0x8, PT ;  /* 0x0000000816167446 */ /* 0x000fe40003800103 */
[----:B------:R-:W-:Y:S02]  /*13e0*/  SHF.R.U32.HI R29, RZ, UR16, R9 ;  /* 0x00000010ff1d7c19 */ /* 0x000fe40008011609 */
[----:B------:R-:W-:-:S02]  /*13f0*/  SHF.L.U32 R22, R25, R22, RZ ;  /* 0x0000001619167219 */ /* 0x000fc400000006ff */
[----:B------:R-:W-:Y:S02]  /*1400*/  SHF.R.U32.HI R25, RZ, UR16, R11 ;  /* 0x00000010ff197c19 */ /* 0x000fe4000801160b */
[-C--:B------:R-:W-:Y:S02]  /*1410*/  LOP3.LUT R23, R23, R22.reuse, RZ, 0x30, !PT ;  /* 0x0000001617177212 */ /* 0x080fe400078e30ff */
[-C--:B------:R-:W-:Y:S02]  /*1420*/  LOP3.LUT R25, R25, R22.reuse, RZ, 0x30, !PT ;  /* 0x0000001619197212 */ /* 0x080fe400078e30ff */
[----:B------:R-:W-:Y:S02]  /*1430*/  LOP3.LUT R27, R27, R22, RZ, 0x30, !PT ;  /* 0x000000161b1b7212 */ /* 0x000fe400078e30ff */
[----:B------:R-:W-:Y:S02]  /*1440*/  LEA R23, R23, UR17, 0x2 ;  /* 0x0000001117177c11 */ /* 0x000fe4000f8e10ff */
[----:B------:R-:W-:-:S02]  /*1450*/  LEA R25, R25, UR17, 0x2 ;  /* 0x0000001119197c11 */ /* 0x000fc4000f8e10ff */
[----:B------:R-:W-:Y:S01]  /*1460*/  LEA R27, R27, UR17, 0x2 ;  /* 0x000000111b1b7c11 */ /* 0x000fe2000f8e10ff */
[----:B------:R0:W-:Y:S01]  /*1470*/  ATOMS.POPC.INC.32 RZ, [R23+URZ] ;  /* 0x0000000017ff7f8c */ /* 0x0001e2000d8000ff */
[----:B------:R-:W-:Y:S02]  /*1480*/  SHF.R.U32.HI R24, RZ, UR16, R8 ;  /* 0x00000010ff187c19 */ /* 0x000fe40008011608 */
[----:B------:R-:W-:Y:S01]  /*1490*/  SHF.R.U32.HI R26, RZ, UR16, R7 ;  /* 0x00000010ff1a7c19 */ /* 0x000fe20008011607 */
[----:B------:R1:W-:Y:S01]  /*14a0*/  ATOMS.POPC.INC.32 RZ, [R25+URZ] ;  /* 0x0000000019ff7f8c */ /* 0x0003e2000d8000ff */
[-C--:B------:R-:W-:Y:S02]  /*14b0*/  LOP3.LUT R29, R29, R22.reuse, RZ, 0x30, !PT ;  /* 0x000000161d1d7212 */ /* 0x080fe400078e30ff */
[----:B------:R-:W-:Y:S01]  /*14c0*/  LOP3.LUT R24, R24, R22, RZ, 0x30, !PT ;  /* 0x0000001618187212 */ /* 0x000fe200078e30ff */
[----:B------:R2:W-:Y:S01]  /*14d0*/  ATOMS.POPC.INC.32 RZ, [R27+URZ] ;  /* 0x000000001bff7f8c */ /* 0x0005e2000d8000ff */
[----:B0-----:R-:W-:-:S02]  /*14e0*/  SHF.R.U32.HI R23, RZ, UR16, R6 ;  /* 0x00000010ff177c19 */ /* 0x001fc40008011606 */
[-C--:B------:R-:W-:Y:S02]  /*14f0*/  LOP3.LUT R26, R26, R22.reuse, RZ, 0x30, !PT ;  /* 0x000000161a1a7212 */ /* 0x080fe400078e30ff */
[----:B-1----:R-:W-:Y:S02]  /*1500*/  SHF.R.U32.HI R25, RZ, UR16, R5 ;  /* 0x00000010ff197c19 */ /* 0x002fe40008011605 */
[-C--:B------:R-:W-:Y:S02]  /*1510*/  LOP3.LUT R23, R23, R22.reuse, RZ, 0x30, !PT ;  /* 0x0000001617177212 */ /* 0x080fe400078e30ff */
[----:B--2---:R-:W-:Y:S02]  /*1520*/  SHF.R.U32.HI R27, RZ, UR16, R19 ;  /* 0x00000010ff1b7c19 */ /* 0x004fe40008011613 */
[----:B------:R-:W-:Y:S02]  /*1530*/  LEA R29, R29, UR17, 0x2 ;  /* 0x000000111d1d7c11 */ /* 0x000fe4000f8e10ff */
[----:B------:R-:W-:-:S02]  /*1540*/  LOP3.LUT R25, R25, R22, RZ, 0x30, !PT ;  /* 0x0000001619197212 */ /* 0x000fc400078e30ff */
[----:B------:R-:W-:Y:S01]  /*1550*/  LEA R24, R24, UR17, 0x2 ;  /* 0x0000001118187c11 */ /* 0x000fe2000f8e10ff */
[----:B------:R0:W-:Y:S01]  /*1560*/  ATOMS.POPC.INC.32 RZ, [R29+URZ] ;  /* 0x000000001dff7f8c */ /* 0x0001e2000d8000ff */
[----:B------:R-:W-:Y:S02]  /*1570*/  LOP3.LUT R27, R27, R22, RZ, 0x30, !PT ;  /* 0x000000161b1b7212 */ /* 0x000fe400078e30ff */
[----:B------:R-:W-:Y:S01]  /*1580*/  LEA R26, R26, UR17, 0x2 ;  /* 0x000000111a1a7c11 */ /* 0x000fe2000f8e10ff */
[----:B------:R1:W-:Y:S01]  /*1590*/  ATOMS.POPC.INC.32 RZ, [R24+URZ] ;  /* 0x0000000018ff7f8c */ /* 0x0003e2000d8000ff */
[----:B------:R-:W-:Y:S02]  /*15a0*/  LEA R23, R23, UR17, 0x2 ;  /* 0x0000001117177c11 */ /* 0x000fe4000f8e10ff */
[----:B------:R-:W-:Y:S01]  /*15b0*/  LEA R25, R25, UR17, 0x2 ;  /* 0x0000001119197c11 */ /* 0x000fe2000f8e10ff */
[----:B------:R2:W-:Y:S01]  /*15c0*/  ATOMS.POPC.INC.32 RZ, [R26+URZ] ;  /* 0x000000001aff7f8c */ /* 0x0005e2000d8000ff */
[----:B------:R-:W-:-:S02]  /*15d0*/  LEA R27, R27, UR17, 0x2 ;  /* 0x000000111b1b7c11 */ /* 0x000fc4000f8e10ff */
[----:B0-----:R-:W-:Y:S01]  /*15e0*/  SHF.R.U32.HI R29, RZ, UR16, R18 ;  /* 0x00000010ff1d7c19 */ /* 0x001fe20008011612 */
[----:B------:R0:W-:Y:S01]  /*15f0*/  ATOMS.POPC.INC.32 RZ, [R23+URZ] ;  /* 0x0000000017ff7f8c */ /* 0x0001e2000d8000ff */
[----:B-1----:R-:W-:Y:S02]  /*1600*/  SHF.R.U32.HI R24, RZ, UR16, R17 ;  /* 0x00000010ff187c19 */ /* 0x002fe40008011611 */
[----:B------:R-:W-:Y:S01]  /*1610*/  SHF.R.U32.HI R28, RZ, UR16, R15 ;  /* 0x00000010ff1c7c19 */ /* 0x000fe2000801160f */
[----:B------:R1:W-:Y:S01]  /*1620*/  ATOMS.POPC.INC.32 RZ, [R25+URZ] ;  /* 0x0000000019ff7f8c */ /* 0x0003e2000d8000ff */
[----:B--2---:R-:W-:Y:S02]  /*1630*/  SHF.R.U32.HI R26, RZ, UR16, R16 ;  /* 0x00000010ff1a7c19 */ /* 0x004fe40008011610 */
[----:B------:R-:W-:Y:S01]  /*1640*/  LOP3.LUT R29, R29, R22, RZ, 0x30, !PT ;  /* 0x000000161d1d7212 */ /* 0x000fe200078e30ff */
[----:B------:R2:W-:Y:S01]  /*1650*/  ATOMS.POPC.INC.32 RZ, [R27+URZ] ;  /* 0x000000001bff7f8c */ /* 0x0005e2000d8000ff */
[----:B0-----:R-:W-:-:S02]  /*1660*/  SHF.R.U32.HI R23, RZ, UR16, R2 ;  /* 0x00000010ff177c19 */ /* 0x001fc40008011602 */
[-C--:B------:R-:W-:Y:S02]  /*1670*/  LOP3.LUT R24, R24, R22.reuse, RZ, 0x30, !PT ;  /* 0x0000001618187212 */ /* 0x080fe400078e30ff */
[----:B-1----:R-:W-:Y:S02]  /*1680*/  SHF.R.U32.HI R25, RZ, UR16, R13 ;  /* 0x00000010ff197c19 */ /* 0x002fe4000801160d */
[-C--:B------:R-:W-:Y:S02]  /*1690*/  LOP3.LUT R26, R26, R22.reuse, RZ, 0x30, !PT ;  /* 0x000000161a1a7212 */ /* 0x080fe400078e30ff */
[----:B--2---:R-:W-:Y:S01]  /*16a0*/  SHF.R.U32.HI R27, RZ, UR16, R14 ;  /* 0x00000010ff1b7c19 */ /* 0x004fe2000801160e */
[----:B------:R-:W-:Y:S01]  /*16b0*/  UIADD3 UR16, UPT, UPT, UR16, 0x8, URZ ;  /* 0x0000000810107890 */ /* 0x000fe2000fffe0ff */
[----:B------:R-:W-:Y:S02]  /*16c0*/  LOP3.LUT R23, R23, R22, RZ, 0x30, !PT ;  /* 0x0000001617177212 */ /* 0x000fe400078e30ff */
[----:B------:R-:W-:-:S02]  /*16d0*/  LEA R29, R29, UR17, 0x2 ;  /* 0x000000111d1d7c11 */ /* 0x000fc4000f8e10ff */
[-C--:B------:R-:W-:Y:S02]  /*16e0*/  LOP3.LUT R25, R25, R22.reuse, RZ, 0x30, !PT ;  /* 0x0000001619197212 */ /* 0x080fe400078e30ff */
[----:B------:R-:W-:Y:S01]  /*16f0*/  ISETP.LE.AND P0, PT, R3, UR16, PT ;  /* 0x0000001003007c0c */ /* 0x000fe2000bf03270 */
[----:B------:R0:W-:Y:S01]  /*1700*/  ATOMS.POPC.INC.32 RZ, [R29+URZ] ;  /* 0x000000001dff7f8c */ /* 0x0001e2000d8000ff */
[----:B------:R-:W-:Y:S02]  /*1710*/  LEA R24, R24, UR17, 0x2 ;  /* 0x0000001118187c11 */ /* 0x000fe4000f8e10ff */
[-C--:B------:R-:W-:Y:S02]  /*1720*/  LOP3.LUT R27, R27, R22.reuse, RZ, 0x30, !PT ;  /* 0x000000161b1b7212 */ /* 0x080fe400078e30ff */
[----:B------:R-:W-:Y:S01]  /*1730*/  LEA R26, R26, UR17, 0x2 ;  /* 0x000000111a1a7c11 */ /* 0x000fe2000f8e10ff */
[----:B------:R0:W-:Y:S01]  /*1740*/  ATOMS.POPC.INC.32 RZ, [R24+URZ] ;  /* 0x0000000018ff7f8c */ /* 0x0001e2000d8000ff */
[----:B------:R-:W-:-:S02]  /*1750*/  LOP3.LUT R28, R28, R22, RZ, 0x30, !PT ;  /* 0x000000161c1c7212 */ /* 0x000fc400078e30ff */
[----:B------:R-:W-:Y:S01]  /*1760*/  LEA R23, R23, UR17, 0x2 ;  /* 0x0000001117177c11 */ /* 0x000fe2000f8e10ff */
[----:B------:R0:W-:Y:S01]  /*1770*/  ATOMS.POPC.INC.32 RZ, [R26+URZ] ;  /* 0x000000001aff7f8c */ /* 0x0001e2000d8000ff */
[----:B------:R-:W-:Y:S02]  /*1780*/  LEA R25, R25, UR17, 0x2 ;  /* 0x0000001119197c11 */ /* 0x000fe4000f8e10ff */
[----:B------:R-:W-:Y:S01]  /*1790*/  LEA R27, R27, UR17, 0x2 ;  /* 0x000000111b1b7c11 */ /* 0x000fe2000f8e10ff */
[----:B------:R0:W-:Y:S01]  /*17a0*/  ATOMS.POPC.INC.32 RZ, [R23+URZ] ;  /* 0x0000000017ff7f8c */ /* 0x0001e2000d8000ff */
[----:B------:R-:W-:-:S03]  /*17b0*/  LEA R28, R28, UR17, 0x2 ;  /* 0x000000111c1c7c11 */ /* 0x000fc6000f8e10ff */
[----:B------:R0:W-:Y:S04]  /*17c0*/  ATOMS.POPC.INC.32 RZ, [R25+URZ] ;  /* 0x0000000019ff7f8c */ /* 0x0001e8000d8000ff */
[----:B------:R0:W-:Y:S04]  /*17d0*/  ATOMS.POPC.INC.32 RZ, [R27+URZ] ;  /* 0x000000001bff7f8c */ /* 0x0001e8000d8000ff */
[----:B------:R0:W-:Y:S01]  /*17e0*/  ATOMS.POPC.INC.32 RZ, [R28+URZ] ;  /* 0x000000001cff7f8c */ /* 0x0001e2000d8000ff */
[----:B------:R-:W-:Y:S05]  /*17f0*/  @!P0 BRA `(.L_x_149) ;  /* 0xfffffff800dc8947 */ /* 0x000fea000383ffff */
.L_x_148:
[----:B------:R-:W-:Y:S05]  /*1800*/  BRA.U !UP0, `(.L_x_150) ;  /* 0xfffffff108dc7547 */ /* 0x000fea000b83ffff */
.L_x_145:
[----:B------:R-:W-:Y:S01]  /*1810*/  BAR.SYNC.DEFER_BLOCKING 0x0 ;  /* 0x0000000000007b1d */ /* 0x000fe20000010000 */
[----:B------:R-:W-:-:S05]  /*1820*/  ISETP.NE.AND P0, PT, R20, RZ, PT ;  /* 0x000000ff1400720c */ /* 0x000fca0003f05270 */
[----:B------:R-:W-:Y:S08]  /*1830*/  BSSY.RECONVERGENT B0, `(.L_x_151) ;  /* 0x0000164000007945 */ /* 0x000ff00003800200 */
[----:B------:R-:W-:Y:S05]  /*1840*/  @P0 BRA `(.L_x_152) ;  /* 0x0000001400880947 */ /* 0x000fea0003800000 */
[----:B------:R-:W-:Y:S01]  /*1850*/  UISETP.GE.U32.AND UP0, UPT, UR22, 0x7, UPT ;  /* 0x000000071600788c */ /* 0x000fe2000bf06070 */
[----:B0-23--:R-:W-:-:S08]  /*1860*/  IMAD.MOV.U32 R3, RZ, RZ, RZ ;  /* 0x000000ffff037224 */ /* 0x00dfd000078e00ff */
[----:B------:R-:W-:Y:S05]  /*1870*/  BRA.U !UP0, `(.L_x_153) ;  /* 0x00000005085c7547 */ /* 0x000fea000b800000 */
[----:B----4-:R-:W0:Y:S01]  /*1880*/  LDC.64 R2, c[0x0][0x380] ;  /* 0x0000e000ff027b82 */ /* 0x010e220000000a00 */
[----:B-1---5:R-:W-:-:S07]  /*1890*/  IMAD.MOV.U32 R5, RZ, RZ, RZ ;  /* 0x000000ffff057224 */ /* 0x022fce00078e00ff */
.L_x_170:
[----:B----4-:R-:W-:Y:S01]  /*18a0*/  IMAD R7, R5, 0x400, R0 ;  /* 0x0000040005077824 */ /* 0x010fe200078e0200 */
[----:B------:R-:W-:Y:S04]  /*18b0*/  BSSY.RECONVERGENT B1, `(.L_x_154) ;  /* 0x000000f000017945 */ /* 0x000fe80003800200 */
[----:B01----:R-:W1:Y:S04]  /*18c0*/  LDS R18, [R7] ;  /* 0x0000000007127984 */ /* 0x003e680000000800 */
[----:B--23--:R2:W3:Y:S04]  /*18d0*/  LDS R9, [R7+0x400] ;  /* 0x0004000007097984 */ /* 0x00c4e80000000800 */
[----:B------:R2:W4:Y:S04]  /*18e0*/  LDS R22, [R7+0x800] ;  /* 0x0008000007167984 */ /* 0x0005280000000800 */
[----:B------:R2:W0:Y:S04]  /*18f0*/  LDS R14, [R7+0xc00] ;  /* 0x000c0000070e7984 */ /* 0x0004280000000800 */
[----:B------:R2:W0:Y:S04]  /*1900*/  LDS R12, [R7+0x1000] ;  /* 0x00100000070c7984 */ /* 0x0004280000000800 */
[----:B------:R2:W0:Y:S04]  /*1910*/  LDS R6, [R7+0x1400] ;  /* 0x0014000007067984 */ /* 0x0004280000000800 */
[----:B------:R2:W0:Y:S04]  /*1920*/  LDS R8, [R7+0x1800] ;  /* 0x0018000007087984 */ /* 0x0004280000000800 */
[----:B------:R2:W0:Y:S01]  /*1930*/  LDS R10, [R7+0x1c00] ;  /* 0x001c0000070a7984 */ /* 0x0004220000000800 */
[----:B-1----:R-:W-:-:S13]  /*1940*/  ISETP.NE.AND P0, PT, R18, RZ, PT ;  /* 0x000000ff1200720c */ /* 0x002fda0003f05270 */
[----:B--234-:R-:W-:Y:S05]  /*1950*/  @!P0 BRA `(.L_x_155) ;  /* 0x0000000000108947 */ /* 0x01cfea0003800000 */
[----:B------:R-:W-:Y:S01]  /*1960*/  LEA R17, R5, R4, 0x8 ;  /* 0x0000000405117211 */ /* 0x000fe200078e40ff */
[----:B------:R-:W-:-:S04]  /*1970*/  IMAD.MOV.U32 R19, RZ, RZ, RZ ;  /* 0x000000ffff137224 */ /* 0x000fc800078e00ff */
[----:B0-----:R-:W-:-:S05]  /*1980*/  IMAD.WIDE.U32 R16, R17, 0x8, R2 ;  /* 0x0000000811107825 */ /* 0x001fca00078e0002 */
[----:B------:R1:W-:Y:S02]  /*1990*/  REDG.E.ADD.64.STRONG.GPU desc[UR20][R16.64], R18 ;  /* 0x000000121000798e */ /* 0x0003e4000c12e514 */
.L_x_155:
[----:B------:R-:W-:Y:S05]  /*19a0*/  BSYNC.RECONVERGENT B1 ;  /* 0x0000000000017941 */ /* 0x000fea0003800200 */
.L_x_154:
[----:B------:R-:W-:Y:S01]  /*19b0*/  ISETP.NE.AND P6, PT, R9, RZ, PT ;  /* 0x000000ff0900720c */ /* 0x000fe20003fc5270 */
[----:B------:R-:W-:Y:S01]  /*19c0*/  BSSY.RECONVERGENT B1, `(.L_x_156) ;  /* 0x000000e000017945 */ /* 0x000fe20003800200 */
[----:B------:R-:W-:Y:S02]  /*19d0*/  ISETP.NE.AND P0, PT, R22, RZ, PT ;  /* 0x000000ff1600720c */ /* 0x000fe40003f05270 */
[----:B0-----:R-:W-:Y:S02]  /*19e0*/  ISETP.NE.AND P1, PT, R14, RZ, PT ;  /* 0x000000ff0e00720c */ /* 0x001fe40003f25270 */
[----:B------:R-:W-:Y:S02]  /*19f0*/  ISETP.NE.AND P2, PT, R12, RZ, PT ;  /* 0x000000ff0c00720c */ /* 0x000fe40003f45270 */
[----:B------:R-:W-:Y:S02]  /*1a00*/  ISETP.NE.AND P3, PT, R6, RZ, PT ;  /* 0x000000ff0600720c */ /* 0x000fe40003f65270 */
[----:B------:R-:W-:-:S02]  /*1a10*/  ISETP.NE.AND P4, PT, R8, RZ, PT ;  /* 0x000000ff0800720c */ /* 0x000fc40003f85270 */
[----:B------:R-:W-:Y:S01]  /*1a20*/  ISETP.NE.AND P5, PT, R10, RZ, PT ;  /* 0x000000ff0a00720c */ /* 0x000fe20003fa5270 */
[----:B------:R-:W-:-:S12]  /*1a30*/  @!P6 BRA `(.L_x_157) ;  /* 0x000000000018e947 */ /* 0x000fd80003800000 */
[----:B-1----:R-:W-:Y:S02]  /*1a40*/  IMAD R17, R5, 0x100, R4 ;  /* 0x0000010005117824 */ /* 0x002fe400078e0204 */
[----:B------:R-:W-:Y:S02]  /*1a50*/  IMAD.MOV.U32 R18, RZ, RZ, R9 ;  /* 0x000000ffff127224 */ /* 0x000fe400078e0009 */
[----:B------:R-:W-:Y:S02]  /*1a60*/  VIADD R17, R17, 0x100 ;  /* 0x0000010011117836 */ /* 0x000fe40000000000 */
[----:B------:R-:W-:Y:S02]  /*1a70*/  IMAD.MOV.U32 R19, RZ, RZ, RZ ;  /* 0x000000ffff137224 */ /* 0x000fe400078e00ff */
[----:B------:R-:W-:-:S05]  /*1a80*/  IMAD.WIDE.U32 R16, R17, 0x8, R2 ;  /* 0x0000000811107825 */ /* 0x000fca00078e0002 */
[----:B------:R0:W-:Y:S02]  /*1a90*/  REDG.E.ADD.64.STRONG.GPU desc[UR20][R16.64], R18 ;  /* 0x000000121000798e */ /* 0x0001e4000c12e514 */
.L_x_157:
[----:B------:R-:W-:Y:S05]  /*1aa0*/  BSYNC.RECONVERGENT B1 ;  /* 0x0000000000017941 */ /* 0x000fea0003800200 */
.L_x_156:
[----:B------:R-:W-:Y:S04]  /*1ab0*/  BSSY.RECONVERGENT B1, `(.L_x_158) ;  /* 0x0000007000017945 */ /* 0x000fe80003800200 */
[----:B------:R-:W-:Y:S05]  /*1ac0*/  @!P0 BRA `(.L_x_159) ;  /* 0x0000000000148947 */ /* 0x000fea0003800000 */
[----:B01----:R-:W-:Y:S02]  /*1ad0*/  IMAD R17, R5, 0x100, R4 ;  /* 0x0000010005117824 */ /* 0x003fe400078e0204 */
[----:B------:R-:W-:-:S03]  /*1ae0*/  IMAD.MOV.U32 R23, RZ, RZ, RZ ;  /* 0x000000ffff177224 */ /* 0x000fc600078e00ff */
[----:B------:R-:W-:-:S05]  /*1af0*/  IADD3 R17, PT, PT, R17, 0x200, RZ ;  /* 0x0000020011117810 */ /* 0x000fca0007ffe0ff */
[----:B------:R-:W-:-:S05]  /*1b00*/  IMAD.WIDE.U32 R16, R17, 0x8, R2 ;  /* 0x0000000811107825 */ /* 0x000fca00078e0002 */
[----:B------:R2:W-:Y:S02]  /*1b10*/  REDG.E.ADD.64.STRONG.GPU desc[UR20][R16.64], R22 ;  /* 0x000000161000798e */ /* 0x0005e4000c12e514 */
.L_x_159:
[----:B------:R-:W-:Y:S05]  /*1b20*/  BSYNC.RECONVERGENT B1 ;  /* 0x0000000000017941 */ /* 0x000fea0003800200 */
.L_x_158:
[----:B------:R-:W-:Y:S04]  /*1b30*/  BSSY.RECONVERGENT B1, `(.L_x_160) ;  /* 0x0000007000017945 */ /* 0x000fe80003800200 */
[----:B------:R-:W-:Y:S05]  /*1b40*/  @!P1 BRA `(.L_x_161) ;  /* 0x0000000000149947 */ /* 0x000fea0003800000 */
[----:B012---:R-:W-:Y:S02]  /*1b50*/  IMAD R17, R5, 0x100, R4 ;  /* 0x0000010005117824 */ /* 0x007fe400078e0204 */
[----:B------:R-:W-:Y:S02]  /*1b60*/  IMAD.MOV.U32 R15, RZ, RZ, RZ ;  /* 0x000000ffff0f7224 */ /* 0x000fe400078e00ff */
[----:B------:R-:W-:-:S04]  /*1b70*/  VIADD R17, R17, 0x300 ;  /* 0x0000030011117836 */ /* 0x000fc80000000000 */
[----:B------:R-:W-:-:S05]  /*1b80*/  IMAD.WIDE.U32 R16, R17, 0x8, R2 ;  /* 0x0000000811107825 */ /* 0x000fca00078e0002 */
[----:B------:R3:W-:Y:S02]  /*1b90*/  REDG.E.ADD.64.STRONG.GPU desc[UR20][R16.64], R14 ;  /* 0x0000000e1000798e */ /* 0x0007e4000c12e514 */
.L_x_161:
[----:B------:R-:W-:Y:S05]  /*1ba0*/  BSYNC.RECONVERGENT B1 ;  /* 0x0000000000017941 */ /* 0x000fea0003800200 */
.L_x_160:
[----:B------:R-:W-:Y:S04]  /*1bb0*/  BSSY.RECONVERGENT B1, `(.L_x_162) ;  /* 0x0000007000017945 */ /* 0x000fe80003800200 */
[----:B------:R-:W-:Y:S05]  /*1bc0*/  @!P2 BRA `(.L_x_163) ;  /* 0x000000000014a947 */ /* 0x000fea0003800000 */
[----:B---3--:R-:W-:Y:S02]  /*1bd0*/  IMAD R15, R5, 0x100, R4 ;  /* 0x00000100050f7824 */ /* 0x008fe400078e0204 */
[----:B------:R-:W-:Y:S02]  /*1be0*/  HFMA2 R13, -RZ, RZ, 0, 0 ;  /* 0x00000000ff0d7431 */ /* 0x000fe400000001ff */
[----:B------:R-:W-:-:S04]  /*1bf0*/  VIADD R15, R15, 0x400 ;  /* 0x000004000f0f7836 */ /* 0x000fc80000000000 */
[----:B------:R-:W-:-:S05]  /*1c00*/  IMAD.WIDE.U32 R14, R15, 0x8, R2 ;  /* 0x000000080f0e7825 */ /* 0x000fca00078e0002 */
[----:B------:R4:W-:Y:S02]  /*1c10*/  REDG.E.ADD.64.STRONG.GPU desc[UR20][R14.64], R12 ;  /* 0x0000000c0e00798e */ /* 0x0009e4000c12e514 */
.L_x_163:
[----:B------:R-:W-:Y:S05]  /*1c20*/  BSYNC.RECONVERGENT B1 ;  /* 0x0000000000017941 */ /* 0x000fea0003800200 */
.L_x_162:
[----:B------:R-:W-:Y:S04]  /*1c30*/  BSSY.RECONVERGENT B1, `(.L_x_164) ;  /* 0x0000007000017945 */ /* 0x000fe80003800200 */
[----:B------:R-:W-:Y:S05]  /*1c40*/  @!P3 BRA `(.L_x_165) ;  /* 0x000000000014b947 */ /* 0x000fea0003800000 */
[----:B----4-:R-:W-:Y:S02]  /*1c50*/  IMAD R13, R5, 0x100, R4 ;  /* 0x00000100050d7824 */ /* 0x010fe400078e0204 */
[----:B------:R-:W-:Y:S02]  /*1c60*/  IMAD.MOV.U32 R7, RZ, RZ, RZ ;  /* 0x000000ffff077224 */ /* 0x000fe400078e00ff */
[----:B------:R-:W-:-:S04]  /*1c70*/  VIADD R13, R13, 0x500 ;  /* 0x000005000d0d7836 */ /* 0x000fc80000000000 */
[----:B------:R-:W-:-:S05]  /*1c80*/  IMAD.WIDE.U32 R12, R13, 0x8, R2 ;  /* 0x000000080d0c7825 */ /* 0x000fca00078e0002 */
[----:B------:R4:W-:Y:S02]  /*1c90*/  REDG.E.ADD.64.STRONG.GPU desc[UR20][R12.64], R6 ;  /* 0x000000060c00798e */ /* 0x0009e4000c12e514 */
.L_x_165:
[----:B------:R-:W-:Y:S05]  /*1ca0*/  BSYNC.RECONVERGENT B1 ;  /* 0x0000000000017941 */ /* 0x000fea0003800200 */
.L_x_164:
[----:B------:R-:W-:Y:S04]  /*1cb0*/  BSSY.RECONVERGENT B1, `(.L_x_166) ;  /* 0x0000007000017945 */ /* 0x000fe80003800200 */
[----:B------:R-:W-:Y:S05]  /*1cc0*/  @!P4 BRA `(.L_x_167) ;  /* 0x000000000014c947 */ /* 0x000fea0003800000 */
[----:B----4-:R-:W-:Y:S02]  /*1cd0*/  IMAD R7, R5, 0x100, R4 ;  /* 0x0000010005077824 */ /* 0x010fe400078e0204 */
[----:B------:R-:W-:Y:S02]  /*1ce0*/  IMAD.MOV.U32 R9, RZ, RZ, RZ ;  /* 0x000000ffff097224 */ /* 0x000fe400078e00ff */
[----:B------:R-:W-:-:S04]  /*1cf0*/  VIADD R7, R7, 0x600 ;  /* 0x0000060007077836 */ /* 0x000fc80000000000 */
[----:B------:R-:W-:-:S05]  /*1d00*/  IMAD.WIDE.U32 R6, R7, 0x8, R2 ;  /* 0x0000000807067825 */ /* 0x000fca00078e0002 */
[----:B------:R4:W-:Y:S02]  /*1d10*/  REDG.E.ADD.64.STRONG.GPU desc[UR20][R6.64], R8 ;  /* 0x000000080600798e */ /* 0x0009e4000c12e514 */
.L_x_167:
[----:B------:R-:W-:Y:S05]  /*1d20*/  BSYNC.RECONVERGENT B1 ;  /* 0x0000000000017941 */ /* 0x000fea0003800200 */
.L_x_166:
[----:B------:R-:W-:Y:S04]  /*1d30*/  BSSY.RECONVERGENT B1, `(.L_x_168) ;  /* 0x0000007000017945 */ /* 0x000fe80003800200 */
[----:B------:R-:W-:Y:S05]  /*1d40*/  @!P5 BRA `(.L_x_169) ;  /* 0x000000000014d947 */ /* 0x000fea0003800000 */
[----:B----4-:R-:W-:Y:S01]  /*1d50*/  LEA R7, R5, R4, 0x8 ;  /* 0x0000000405077211 */ /* 0x010fe200078e40ff */
[----:B------:R-:W-:-:S04]  /*1d60*/  IMAD.MOV.U32 R11, RZ, RZ, RZ ;  /* 0x000000ffff0b7224 */ /* 0x000fc800078e00ff */
[----:B------:R-:W-:-:S04]  /*1d70*/  VIADD R7, R7, 0x700 ;  /* 0x0000070007077836 */ /* 0x000fc80000000000 */
[----:B------:R-:W-:-:S05]  /*1d80*/  IMAD.WIDE.U32 R6, R7, 0x8, R2 ;  /* 0x0000000807067825 */ /* 0x000fca00078e0002 */
[----:B------:R4:W-:Y:S02]  /*1d90*/  REDG.E.ADD.64.STRONG.GPU desc[UR20][R6.64], R10 ;  /* 0x0000000a0600798e */ /* 0x0009e4000c12e514 */
.L_x_169:
[----:B------:R-:W-:Y:S05]  /*1da0*/  BSYNC.RECONVERGENT B1 ;  /* 0x0000000000017941 */ /* 0x000fea0003800200 */
.L_x_168:
[----:B------:R-:W-:-:S05]  /*1db0*/  VIADD R5, R5, 0x8 ;  /* 0x0000000805057836 */ /* 0x000fca0000000000 */
[----:B------:R-:W-:-:S13]  /*1dc0*/  ISETP.NE.AND P0, PT, R5, UR27, PT ;  /* 0x0000001b05007c0c */ /* 0x000fda000bf05270 */
[----:B------:R-:W-:Y:S05]  /*1dd0*/  @P0 BRA `(.L_x_170) ;  /* 0xfffffff800b00947 */ /* 0x000fea000383ffff */
[----:B------:R-:W-:-:S07]  /*1de0*/  IMAD.U32 R3, RZ, RZ, UR27 ;  /* 0x0000001bff037e24 */ /* 0x000fce000f8e00ff */
.L_x_153:
[----:B------:R-:W-:Y:S02]  /*1df0*/  UISETP.NE.AND UP0, UPT, UR24, URZ, UPT ;  /* 0x000000ff1800728c */ /* 0x000fe4000bf05270 */
[----:B----45:R-:W-:Y:S02]  /*1e00*/  IMAD.U32 R8, RZ, RZ, UR24 ;  /* 0x00000018ff087e24 */ /* 0x030fe4000f8e00ff */
[----:B-1----:R-:W-:-:S03]  /*1e10*/  IMAD.U32 R5, RZ, RZ, UR25 ;  /* 0x00000019ff057e24 */ /* 0x002fc6000f8e00ff */
[----:B------:R-:W-:Y:S01]  /*1e20*/  IADD3 R8, PT, PT, R8, -0x1, RZ ;  /* 0xffffffff08087810 */ /* 0x000fe20007ffe0ff */
[----:B------:R-:W-:Y:S01]  /*1e30*/  VIADD R5, R5, 0xffffffff ;  /* 0xffffffff05057836 */ /* 0x000fe20000000000 */
[----:B------:R-:W-:Y:S06]  /*1e40*/  BRA.U !UP0, `(.L_x_171) ;  /* 0x0000000508707547 */ /* 0x000fec000b800000 */
[----:B------:R-:W-:-:S13]  /*1e50*/  ISETP.GE.U32.AND P0, PT, R8, 0x3, PT ;  /* 0x000000030800780c */ /* 0x000fda0003f06070 */
[----:B------:R-:W-:Y:S05]  /*1e60*/  @!P0 BRA `(.L_x_172) ;  /* 0x0000000000bc8947 */ /* 0x000fea0003800000 */
[----:B------:R-:W-:Y:S01]  /*1e70*/  IMAD R7, R3, 0x400, R0 ;  /* 0x0000040003077824 */ /* 0x000fe200078e0200 */
[----:B------:R-:W-:Y:S04]  /*1e80*/  BSSY.RECONVERGENT B1, `(.L_x_173) ;  /* 0x000000f000017945 */ /* 0x000fe80003800200 */
[----:B------:R-:W1:Y:S04]  /*1e90*/  LDS R12, [R7] ;  /* 0x00000000070c7984 */ /* 0x000e680000000800 */
[----:B------:R-:W4:Y:S04]  /*1ea0*/  LDS R9, [R7+0x400] ;  /* 0x0004000007097984 */ /* 0x000f280000000800 */
[----:B------:R-:W5:Y:S04]  /*1eb0*/  LDS R6, [R7+0x800] ;  /* 0x0008000007067984 */ /* 0x000f680000000800 */
[----:B------:R-:W0:Y:S01]  /*1ec0*/  LDS R2, [R7+0xc00] ;  /* 0x000c000007027984 */ /* 0x000e220000000800 */
[----:B-1----:R-:W-:-:S02]  /*1ed0*/  ISETP.NE.AND P0, PT, R12, RZ, PT ;  /* 0x000000ff0c00720c */ /* 0x002fc40003f05270 */
[----:B----4-:R-:W-:Y:S02]  /*1ee0*/  ISETP.NE.AND P1, PT, R9, RZ, PT ;  /* 0x000000ff0900720c */ /* 0x010fe40003f25270 */
[----:B-----5:R-:W-:Y:S02]  /*1ef0*/  ISETP.NE.AND P2, PT, R6, RZ, PT ;  /* 0x000000ff0600720c */ /* 0x020fe40003f45270 */
[----:B0-----:R-:W-:-:S07]  /*1f00*/  ISETP.NE.AND P3, PT, R2, RZ, PT ;  /* 0x000000ff0200720c */ /* 0x001fce0003f65270 */
[----:B------:R-:W-:Y:S06]  /*1f10*/  @!P0 BRA `(.L_x_174) ;  /* 0x0000000000148947 */ /* 0x000fec0003800000 */
[----:B------:R-:W0:Y:S01]  /*1f20*/  LDC.64 R10, c[0x0][0x380] ;  /* 0x0000e000ff0a7b82 */ /* 0x000e220000000a00 */
[----:B------:R-:W-:Y:S02]  /*1f30*/  IMAD R7, R3, 0x100, R4 ;  /* 0x0000010003077824 */ /* 0x000fe400078e0204 */
[----:B------:R-:W-:Y:S02]  /*1f40*/  IMAD.MOV.U32 R13, RZ, RZ, RZ ;  /* 0x000000ffff0d7224 */ /* 0x000fe400078e00ff */
[----:B0-----:R-:W-:-:S05]  /*1f50*/  IMAD.WIDE.U32 R10, R7, 0x8, R10 ;  /* 0x00000008070a7825 */ /* 0x001fca00078e000a */
[----:B------:R0:W-:Y:S02]  /*1f60*/  REDG.E.ADD.64.STRONG.GPU desc[UR20][R10.64], R12 ;  /* 0x0000000c0a00798e */ /* 0x0001e4000c12e514 */
.L_x_174:
[----:B------:R-:W-:Y:S05]  /*1f70*/  BSYNC.RECONVERGENT B1 ;  /* 0x0000000000017941 */ /* 0x000fea0003800200 */
.L_x_173:
[----:B------:R-:W-:Y:S04]  /*1f80*/  BSSY.RECONVERGENT B1, `(.L_x_175) ;  /* 0x0000009000017945 */ /* 0x000fe80003800200 */
[----:B------:R-:W-:Y:S05]  /*1f90*/  @!P1 BRA `(.L_x_176) ;  /* 0x00000000001c9947 */ /* 0x000fea0003800000 */
[----:B0-----:R-:W0:Y:S01]  /*1fa0*/  LDC.64 R10, c[0x0][0x380] ;  /* 0x0000e000ff0a7b82 */ /* 0x001e220000000a00 */
[----:B------:R-:W-:Y:S01]  /*1fb0*/  IMAD R7, R3, 0x100, R4 ;  /* 0x0000010003077824 */ /* 0x000fe200078e0204 */
[----:B------:R-:W-:Y:S01]  /*1fc0*/  MOV R12, R9 ;  /* 0x00000009000c7202 */ /* 0x000fe20000000f00 */
[----:B------:R-:W-:Y:S02]  /*1fd0*/  IMAD.MOV.U32 R13, RZ, RZ, RZ ;  /* 0x000000ffff0d7224 */ /* 0x000fe400078e00ff */
[----:B------:R-:W-:-:S04]  /*1fe0*/  VIADD R7, R7, 0x100 ;  /* 0x0000010007077836 */ /* 0x000fc80000000000 */
[----:B0-----:R-:W-:-:S05]  /*1ff0*/  IMAD.WIDE.U32 R10, R7, 0x8, R10 ;  /* 0x00000008070a7825 */ /* 0x001fca00078e000a */
[----:B------:R1:W-:Y:S02]  /*2000*/  REDG.E.ADD.64.STRONG.GPU desc[UR20][R10.64], R12 ;  /* 0x0000000c0a00798e */ /* 0x0003e4000c12e514 */
.L_x_176:
[----:B------:R-:W-:Y:S05]  /*2010*/  BSYNC.RECONVERGENT B1 ;  /* 0x0000000000017941 */ /* 0x000fea0003800200 */
.L_x_175:
[----:B------:R-:W-:Y:S04]  /*2020*/  BSSY.RECONVERGENT B1, `(.L_x_177) ;  /* 0x0000008000017945 */ /* 0x000fe80003800200 */
[----:B------:R-:W-:Y:S05]  /*2030*/  @!P2 BRA `(.L_x_178) ;  /* 0x000000000018a947 */ /* 0x000fea0003800000 */
[----:B01----:R-:W0:Y:S01]  /*2040*/  LDC.64 R10, c[0x0][0x380] ;  /* 0x0000e000ff0a7b82 */ /* 0x003e220000000a00 */
[----:B------:R-:W-:-:S04]  /*2050*/  IMAD R7, R3, 0x100, R4 ;  /* 0x0000010003077824 */ /* 0x000fc800078e0204 */
[----:B------:R-:W-:-:S04]  /*2060*/  VIADD R7, R7, 0x200 ;  /* 0x0000020007077836 */ /* 0x000fc80000000000 */
[----:B0-----:R-:W-:-:S04]  /*2070*/  IMAD.WIDE.U32 R10, R7, 0x8, R10 ;  /* 0x00000008070a7825 */ /* 0x001fc800078e000a */
[----:B------:R-:W-:-:S05]  /*2080*/  IMAD.MOV.U32 R7, RZ, RZ, RZ ;  /* 0x000000ffff077224 */ /* 0x000fca00078e00ff */
[----:B------:R4:W-:Y:S02]  /*2090*/  REDG.E.ADD.64.STRONG.GPU desc[UR20][R10.64], R6 ;  /* 0x000000060a00798e */ /* 0x0009e4000c12e514 */
.L_x_178:
[----:B------:R-:W-:Y:S05]  /*20a0*/  BSYNC.RECONVERGENT B1 ;  /* 0x0000000000017941 */ /* 0x000fea0003800200 */
.L_x_177:
[----:B------:R-:W-:Y:S04]  /*20b0*/  BSSY.RECONVERGENT B1, `(.L_x_179) ;  /* 0x0000009000017945 */ /* 0x000fe80003800200 */
[----:B------:R-:W-:Y:S05]  /*20c0*/  @!P3 BRA `(.L_x_180) ;  /* 0x00000000001cb947 */ /* 0x000fea0003800000 */
[----:B----4-:R-:W4:Y:S01]  /*20d0*/  LDC.64 R6, c[0x0][0x380] ;  /* 0x0000e000ff067b82 */ /* 0x010f220000000a00 */
[----:B------:R-:W-:Y:S01]  /*20e0*/  IMAD R9, R3, 0x100, R4 ;  /* 0x0000010003097824 */ /* 0x000fe200078e0204 */
[----:B01----:R-:W-:Y:S01]  /*20f0*/  MOV R10, R2 ;  /* 0x00000002000a7202 */ /* 0x003fe20000000f00 */
[----:B------:R-:W-:Y:S02]  /*2100*/  IMAD.MOV.U32 R11, RZ, RZ, RZ ;  /* 0x000000ffff0b7224 */ /* 0x000fe400078e00ff */
[----:B------:R-:W-:-:S04]  /*2110*/  VIADD R9, R9, 0x300 ;  /* 0x0000030009097836 */ /* 0x000fc80000000000 */
[----:B----4-:R-:W-:-:S05]  /*2120*/  IMAD.WIDE.U32 R6, R9, 0x8, R6 ;  /* 0x0000000809067825 */ /* 0x010fca00078e0006 */
[----:B------:R0:W-:Y:S02]  /*2130*/  REDG.E.ADD.64.STRONG.GPU desc[UR20][R6.64], R10 ;  /* 0x0000000a0600798e */ /* 0x0001e4000c12e514 */
.L_x_180:
[----:B------:R-:W-:Y:S05]  /*2140*/  BSYNC.RECONVERGENT B1 ;  /* 0x0000000000017941 */ /* 0x000fea0003800200 */
.L_x_179:
[----:B------:R-:W-:-:S07]  /*2150*/  VIADD R3, R3, 0x4 ;  /* 0x0000000403037836 */ /* 0x000fce0000000000 */
.L_x_172:
[----:B------:R-:W-:Y:S01]  /*2160*/  UISETP.NE.AND UP0, UPT, UR25, URZ, UPT ;  /* 0x000000ff1900728c */ /* 0x000fe2000bf05270 */
[----:B------:R-:W-:Y:S08]  /*2170*/  BSSY.RECONVERGENT B1, `(.L_x_171) ;  /* 0x0000029000017945 */ /* 0x000ff00003800200 */
[----:B------:R-:W-:Y:S05]  /*2180*/  BRA.U !UP0, `(.L_x_181) ;  /* 0x00000001089c7547 */ /* 0x000fea000b800000 */
[----:B------:R-:W-:-:S13]  /*2190*/  ISETP.NE.AND P0, PT, R5, RZ, PT ;  /* 0x000000ff0500720c */ /* 0x000fda0003f05270 */
[----:B------:R-:W-:Y:S05]  /*21a0*/  @!P0 BRA `(.L_x_182) ;  /* 0x0000000000648947 */ /* 0x000fea0003800000 */
[----:B0---4-:R-:W-:Y:S01]  /*21b0*/  IMAD R6, R3, 0x400, R0 ;  /* 0x0000040003067824 */ /* 0x011fe200078e0200 */
[----:B------:R-:W-:Y:S04]  /*21c0*/  BSSY.RECONVERGENT B2, `(.L_x_183) ;  /* 0x000000c000027945 */ /* 0x000fe80003800200 */
[----:B------:R-:W0:Y:S04]  /*21d0*/  LDS R2, [R6] ;  /* 0x0000000006027984 */ /* 0x000e280000000800 */
[----:B------:R-:W4:Y:S01]  /*21e0*/  LDS R9, [R6+0x400] ;  /* 0x0004000006097984 */ /* 0x000f220000000800 */
[----:B0-----:R-:W-:-:S02]  /*21f0*/  ISETP.NE.AND P0, PT, R2, RZ, PT ;  /* 0x000000ff0200720c */ /* 0x001fc40003f05270 */
[----:B----4-:R-:W-:-:S11]  /*2200*/  ISETP.NE.AND P1, PT, R9, RZ, PT ;  /* 0x000000ff0900720c */ /* 0x010fd60003f25270 */
[----:B------:R-:W-:Y:S05]  /*2210*/  @!P0 BRA `(.L_x_184) ;  /* 0x0000000000188947 */ /* 0x000fea0003800000 */
[----:B------:R-:W0:Y:S01]  /*2220*/  LDC.64 R6, c[0x0][0x380] ;  /* 0x0000e000ff067b82 */ /* 0x000e220000000a00 */
[----:B-1----:R-:W-:-:S04]  /*2230*/  IMAD R11, R3, 0x100, R4 ;  /* 0x00000100030b7824 */ /* 0x002fc800078e0204 */
[----:B0-----:R-:W-:-:S04]  /*2240*/  IMAD.WIDE.U32 R10, R11, 0x8, R6 ;  /* 0x000000080b0a7825 */ /* 0x001fc800078e0006 */
[----:B------:R-:W-:Y:S02]  /*2250*/  IMAD.MOV.U32 R6, RZ, RZ, R2 ;  /* 0x000000ffff067224 */ /* 0x000fe400078e0002 */
[----:B------:R-:W-:-:S05]  /*2260*/  IMAD.MOV.U32 R7, RZ, RZ, RZ ;  /* 0x000000ffff077224 */ /* 0x000fca00078e00ff */
[----:B------:R0:W-:Y:S02]  /*2270*/  REDG.E.ADD.64.STRONG.GPU desc[UR20][R10.64], R6 ;  /* 0x000000060a00798e */ /* 0x0001e4000c12e514 */
.L_x_184:
[----:B------:R-:W-:Y:S05]  /*2280*/  BSYNC.RECONVERGENT B2 ;  /* 0x0000000000027941 */ /* 0x000fea0003800200 */
.L_x_183:
[----:B------:R-:W-:Y:S04]  /*2290*/  BSSY.RECONVERGENT B2, `(.L_x_185) ;  /* 0x0000009000027945 */ /* 0x000fe80003800200 */
[----:B------:R-:W-:Y:S05]  /*22a0*/  @!P1 BRA `(.L_x_186) ;  /* 0x00000000001c9947 */ /* 0x000fea0003800000 */
[----:B0-----:R-:W0:Y:S01]  /*22b0*/  LDC.64 R6, c[0x0][0x380] ;  /* 0x0000e000ff067b82 */ /* 0x001e220000000a00 */
[----:B------:R-:W-:-:S05]  /*22c0*/  LEA R2, R3, R4, 0x8 ;  /* 0x0000000403027211 */ /* 0x000fca00078e40ff */
[----:B-1----:R-:W-:-:S04]  /*22d0*/  VIADD R11, R2, 0x100 ;  /* 0x00000100020b7836 */ /* 0x002fc80000000000 */
[----:B0-----:R-:W-:-:S04]  /*22e0*/  IMAD.WIDE.U32 R10, R11, 0x8, R6 ;  /* 0x000000080b0a7825 */ /* 0x001fc800078e0006 */
[----:B------:R-:W-:Y:S02]  /*22f0*/  IMAD.MOV.U32 R6, RZ, RZ, R9 ;  /* 0x000000ffff067224 */ /* 0x000fe400078e0009 */
[----:B------:R-:W-:-:S05]  /*2300*/  IMAD.MOV.U32 R7, RZ, RZ, RZ ;  /* 0x000000ffff077224 */ /* 0x000fca00078e00ff */
[----:B------:R4:W-:Y:S02]  /*2310*/  REDG.E.ADD.64.STRONG.GPU desc[UR20][R10.64], R6 ;  /* 0x000000060a00798e */ /* 0x0009e4000c12e514 */
.L_x_186:
[----:B------:R-:W-:Y:S05]  /*2320*/  BSYNC.RECONVERGENT B2 ;  /* 0x0000000000027941 */ /* 0x000fea0003800200 */
.L_x_185:
[----:B------:R-:W-:-:S07]  /*2330*/  VIADD R3, R3, 0x2 ;  /* 0x0000000203037836 */ /* 0x000fce0000000000 */
.L_x_182:
[----:B------:R-:W-:-:S09]  /*2340*/  UISETP.NE.AND UP0, UPT, UR9, URZ, UPT ;  /* 0x000000ff0900728c */ /* 0x000fd2000bf05270 */
[----:B------:R-:W-:Y:S05]  /*2350*/  BRA.U !UP0, `(.L_x_181) ;  /* 0x0000000108287547 */ /* 0x000fea000b800000 */
[----:B------:R-:W-:-:S05]  /*2360*/  IMAD R2, R3, 0x400, R0 ;  /* 0x0000040003027824 */ /* 0x000fca00078e0200 */
[----:B------:R-:W5:Y:S02]  /*2370*/  LDS R9, [R2] ;  /* 0x0000000002097984 */ /* 0x000f640000000800 */
[----:B-----5:R-:W-:-:S13]  /*2380*/  ISETP.NE.AND P0, PT, R9, RZ, PT ;  /* 0x000000ff0900720c */ /* 0x020fda0003f05270 */
[----:B------:R-:W-:Y:S05]  /*2390*/  @!P0 BRA `(.L_x_181) ;  /* 0x0000000000188947 */ /* 0x000fea0003800000 */
[----:B0---4-:R-:W0:Y:S01]  /*23a0*/  LDC.64 R6, c[0x0][0x380] ;  /* 0x0000e000ff067b82 */ /* 0x011e220000000a00 */
[----:B------:R-:W-:-:S04]  /*23b0*/  IMAD R3, R3, 0x100, R4 ;  /* 0x0000010003037824 */ /* 0x000fc800078e0204 */
[----:B0-----:R-:W-:Y:S01]  /*23c0*/  IMAD.WIDE.U32 R2, R3, 0x8, R6 ;  /* 0x0000000803027825 */ /* 0x001fe200078e0006 */
[----:B------:R-:W-:-:S03]  /*23d0*/  MOV R6, R9 ;  /* 0x0000000900067202 */ /* 0x000fc60000000f00 */
[----:B------:R-:W-:-:S05]  /*23e0*/  IMAD.MOV.U32 R7, RZ, RZ, RZ ;  /* 0x000000ffff077224 */ /* 0x000fca00078e00ff */
[----:B------:R0:W-:Y:S02]  /*23f0*/  REDG.E.ADD.64.STRONG.GPU desc[UR20][R2.64], R6 ;  /* 0x000000060200798e */ /* 0x0001e4000c12e514 */
.L_x_181:
[----:B------:R-:W-:Y:S05]  /*2400*/  BSYNC.RECONVERGENT B1 ;  /* 0x0000000000017941 */ /* 0x000fea0003800200 */
.L_x_171:
[----:B------:R-:W-:-:S13]  /*2410*/  ISETP.GT.U32.AND P0, PT, R4, 0x7f, PT ;  /* 0x0000007f0400780c */ /* 0x000fda0003f04070 */
[----:B------:R-:W-:Y:S05]  /*2420*/  @P0 BRA `(.L_x_152) ;  /* 0x0000000800900947 */ /* 0x000fea0003800000 */
[----:B------:R-:W-:Y:S01]  /*2430*/  UISETP.GE.U32.AND UP0, UPT, UR22, 0x7, UPT ;  /* 0x000000071600788c */ /* 0x000fe2000bf06070 */
[----:B0-----:R-:W-:-:S08]  /*2440*/  IMAD.MOV.U32 R3, RZ, RZ, RZ ;  /* 0x000000ffff037224 */ /* 0x001fd000078e00ff */
[----:B------:R-:W-:Y:S05]  /*2450*/  BRA.U !UP0, `(.L_x_187) ;  /* 0x0000000508147547 */ /* 0x000fea000b800000 */
[----:B------:R-:W0:Y:S01]  /*2460*/  LDC.64 R2, c[0x0][0x380] ;  /* 0x0000e000ff027b82 */ /* 0x000e220000000a00 */
[----:B------:R-:W-:-:S07]  /*2470*/  IMAD.MOV.U32 R9, RZ, RZ, RZ ;  /* 0x000000ffff097224 */ /* 0x000fce00078e00ff */
.L_x_204:
[C---:B01--4-:R-:W-:Y:S01]  /*2480*/  IMAD R11, R9.reuse, 0x400, R0 ;  /* 0x00000400090b7824 */ /* 0x053fe200078e0200 */
[----:B------:R-:W-:Y:S01]  /*2490*/  BSSY.RECONVERGENT B1, `(.L_x_188) ;  /* 0x0000011000017945 */ /* 0x000fe20003800200 */
[C---:B--23--:R-:W-:Y:S02]  /*24a0*/  IMAD R7, R9.reuse, 0x100, R4 ;  /* 0x0000010009077824 */ /* 0x04cfe400078e0204 */
[----:B------:R-:W-:Y:S01]  /*24b0*/  VIADD R9, R9, 0x8 ;  /* 0x0000000809097836 */ /* 0x000fe20000000000 */
[----:B---3--:R-:W1:Y:S01]  /*24c0*/  LDS R14, [R11+0x200] ;  /* 0x000200000b0e7984 */ /* 0x008e620000000800 */
[----:B0-----:R-:W-:-:S03]  /*24d0*/  IMAD.WIDE.U32 R6, R7, 0x8, R2 ;  /* 0x0000000807067825 */ /* 0x001fc600078e0002 */
[----:B------:R-:W0:Y:S04]  /*24e0*/  LDS R13, [R11+0x600] ;  /* 0x000600000b0d7984 */ /* 0x000e280000000800 */
[----:B--2---:R2:W3:Y:S04]  /*24f0*/  LDS R17, [R11+0xa00] ;  /* 0x000a00000b117984 */ /* 0x0044e80000000800 */
[----:B------:R2:W4:Y:S04]  /*2500*/  LDS R18, [R11+0xe00] ;  /* 0x000e00000b127984 */ /* 0x0005280000000800 */
[----:B------:R2:W2:Y:S04]  /*2510*/  LDS R19, [R11+0x1200] ;  /* 0x001200000b137984 */ /* 0x0004a80000000800 */
[----:B------:R0:W2:Y:S04]  /*2520*/  LDS R16, [R11+0x1600] ;  /* 0x001600000b107984 */ /* 0x0000a80000000800 */
[----:B------:R0:W2:Y:S04]  /*2530*/  LDS R12, [R11+0x1a00] ;  /* 0x001a00000b0c7984 */ /* 0x0000a80000000800 */
[----:B------:R0:W2:Y:S01]  /*2540*/  LDS R10, [R11+0x1e00] ;  /* 0x001e00000b0a7984 */ /* 0x0000a20000000800 */
[----:B-1----:R-:W-:-:S02]  /*2550*/  ISETP.NE.AND P0, PT, R14, RZ, PT ;  /* 0x000000ff0e00720c */ /* 0x002fc40003f05270 */
[----:B0-----:R-:W-:-:S11]  /*2560*/  ISETP.NE.AND P1, PT, R13, RZ, PT ;  /* 0x000000ff0d00720c */ /* 0x001fd60003f25270 */
[----:B---34-:R-:W-:Y:S05]  /*2570*/  @!P0 BRA `(.L_x_189) ;  /* 0x0000000000088947 */ /* 0x018fea0003800000 */
[----:B------:R-:W-:-:S05]  /*2580*/  HFMA2 R15, -RZ, RZ, 0, 0 ;  /* 0x00000000ff0f7431 */ /* 0x000fca00000001ff */
[----:B------:R0:W-:Y:S02]  /*2590*/  REDG.E.ADD.64.STRONG.GPU desc[UR20][R6.64+0x400], R14 ;  /* 0x0004000e0600798e */ /* 0x0001e4000c12e514 */
.L_x_189:
[----:B------:R-:W-:Y:S05]  /*25a0*/  BSYNC.RECONVERGENT B1 ;  /* 0x0000000000017941 */ /* 0x000fea0003800200 */
.L_x_188:
[----:B------:R-:W-:Y:S04]  /*25b0*/  BSSY.RECONVERGENT B1, `(.L_x_190) ;  /* 0x0000005000017945 */ /* 0x000fe80003800200 */
[----:B------:R-:W-:Y:S05]  /*25c0*/  @!P1 BRA `(.L_x_191) ;  /* 0x00000000000c9947 */ /* 0x000fea0003800000 */
[----:B0-----:R-:W-:Y:S02]  /*25d0*/  IMAD.MOV.U32 R14, RZ, RZ, R13 ;  /* 0x000000ffff0e7224 */ /* 0x001fe400078e000d */
[----:B------:R-:W-:-:S05]  /*25e0*/  IMAD.MOV.U32 R15, RZ, RZ, RZ ;  /* 0x000000ffff0f7224 */ /* 0x000fca00078e00ff */
[----:B------:R1:W-:Y:S02]  /*25f0*/  REDG.E.ADD.64.STRONG.GPU desc[UR20][R6.64+0xc00], R14 ;  /* 0x000c000e0600798e */ /* 0x0003e4000c12e514 */
.L_x_191:
[----:B------:R-:W-:Y:S05]  /*2600*/  BSYNC.RECONVERGENT B1 ;  /* 0x0000000000017941 */ /* 0x000fea0003800200 */
.L_x_190:
[----:B------:R-:W-:Y:S01]  /*2610*/  ISETP.NE.AND P6, PT, R17, RZ, PT ;  /* 0x000000ff1100720c */ /* 0x000fe20003fc5270 */
[----:B------:R-:W-:Y:S01]  /*2620*/  BSSY.RECONVERGENT B1, `(.L_x_192) ;  /* 0x000000b000017945 */ /* 0x000fe20003800200 */
[----:B------:R-:W-:Y:S02]  /*2630*/  ISETP.NE.AND P0, PT, R9, UR27, PT ;  /* 0x0000001b09007c0c */ /* 0x000fe4000bf05270 */
[----:B------:R-:W-:Y:S02]  /*2640*/  ISETP.NE.AND P1, PT, R18, RZ, PT ;  /* 0x000000ff1200720c */ /* 0x000fe40003f25270 */
[----:B--2---:R-:W-:Y:S02]  /*2650*/  ISETP.NE.AND P2, PT, R19, RZ, PT ;  /* 0x000000ff1300720c */ /* 0x004fe40003f45270 */
[----:B------:R-:W-:Y:S02]  /*2660*/  ISETP.NE.AND P3, PT, R16, RZ, PT ;  /* 0x000000ff1000720c */ /* 0x000fe40003f65270 */
[----:B------:R-:W-:-:S02]  /*2670*/  ISETP.NE.AND P4, PT, R12, RZ, PT ;  /* 0x000000ff0c00720c */ /* 0x000fc40003f85270 */
[----:B------:R-:W-:Y:S01]  /*2680*/  ISETP.NE.AND P5, PT, R10, RZ, PT ;  /* 0x000000ff0a00720c */ /* 0x000fe20003fa5270 */
[----:B------:R-:W-:-:S12]  /*2690*/  @!P6 BRA `(.L_x_193) ;  /* 0x00000000000ce947 */ /* 0x000fd80003800000 */
[----:B01----:R-:W-:Y:S02]  /*26a0*/  IMAD.MOV.U32 R14, RZ, RZ, R17 ;  /* 0x000000ffff0e7224 */ /* 0x003fe400078e0011 */
[----:B------:R-:W-:-:S05]  /*26b0*/  IMAD.MOV.U32 R15, RZ, RZ, RZ ;  /* 0x000000ffff0f7224 */ /* 0x000fca00078e00ff */
[----:B------:R2:W-:Y:S02]  /*26c0*/  REDG.E.ADD.64.STRONG.GPU desc[UR20][R6.64+0x1400], R14 ;  /* 0x0014000e0600798e */ /* 0x0005e4000c12e514 */
.L_x_193:
[----:B------:R-:W-:Y:S05]  /*26d0*/  BSYNC.RECONVERGENT B1 ;  /* 0x0000000000017941 */ /* 0x000fea0003800200 */
.L_x_192:
[----:B------:R-:W-:Y:S04]  /*26e0*/  BSSY.RECONVERGENT B1, `(.L_x_194) ;  /* 0x0000005000017945 */ /* 0x000fe80003800200 */
[----:B------:R-:W-:Y:S05]  /*26f0*/  @!P1 BRA `(.L_x_195) ;  /* 0x00000000000c9947 */ /* 0x000fea0003800000 */
[----:B012---:R-:W-:Y:S02]  /*2700*/  IMAD.MOV.U32 R14, RZ, RZ, R18 ;  /* 0x000000ffff0e7224 */ /* 0x007fe400078e0012 */
[----:B------:R-:W-:-:S05]  /*2710*/  IMAD.MOV.U32 R15, RZ, RZ, RZ ;  /* 0x000000ffff0f7224 */ /* 0x000fca00078e00ff */
[----:B------:R3:W-:Y:S02]  /*2720*/  REDG.E.ADD.64.STRONG.GPU desc[UR20][R6.64+0x1c00], R14 ;  /* 0x001c000e0600798e */ /* 0x0007e4000c12e514 */
.L_x_195:
[----:B------:R-:W-:Y:S05]  /*2730*/  BSYNC.RECONVERGENT B1 ;  /* 0x0000000000017941 */ /* 0x000fea0003800200 */
.L_x_194:
[----:B------:R-:W-:Y:S04]  /*2740*/  BSSY.RECONVERGENT B1, `(.L_x_196) ;  /* 0x0000005000017945 */ /* 0x000fe80003800200 */
[----:B------:R-:W-:Y:S05]  /*2750*/  @!P2 BRA `(.L_x_197) ;  /* 0x00000000000ca947 */ /* 0x000fea0003800000 */
[----:B0123--:R-:W-:Y:S01]  /*2760*/  MOV R14, R19 ;  /* 0x00000013000e7202 */ /* 0x00ffe20000000f00 */
[----:B------:R-:W-:-:S05]  /*2770*/  IMAD.MOV.U32 R15, RZ, RZ, RZ ;  /* 0x000000ffff0f7224 */ /* 0x000fca00078e00ff */
[----:B------:R4:W-:Y:S02]  /*2780*/  REDG.E.ADD.64.STRONG.GPU desc[UR20][R6.64+0x2400], R14 ;  /* 0x0024000e0600798e */ /* 0x0009e4000c12e514 */
.L_x_197:
[----:B------:R-:W-:Y:S05]  /*2790*/  BSYNC.RECONVERGENT B1 ;  /* 0x0000000000017941 */ /* 0x000fea0003800200 */
.L_x_196:
[----:B------:R-:W-:Y:S04]  /*27a0*/  BSSY.RECONVERGENT B1, `(.L_x_198) ;  /* 0x0000004000017945 */ /* 0x000fe80003800200 */
[----:B------:R-:W-:Y:S05]  /*27b0*/  @!P3 BRA `(.L_x_199) ;  /* 0x000000000008b947 */ /* 0x000fea0003800000 */
[----:B------:R-:W-:-:S05]  /*27c0*/  IMAD.MOV.U32 R17, RZ, RZ, RZ ;  /* 0x000000ffff117224 */ /* 0x000fca00078e00ff */
[----:B------:R0:W-:Y:S02]  /*27d0*/  REDG.E.ADD.64.STRONG.GPU desc[UR20][R6.64+0x2c00], R16 ;  /* 0x002c00100600798e */ /* 0x0001e4000c12e514 */
.L_x_199:
[----:B------:R-:W-:Y:S05]  /*27e0*/  BSYNC.RECONVERGENT B1 ;  /* 0x0000000000017941 */ /* 0x000fea0003800200 */
.L_x_198:
[----:B------:R-:W-:Y:S04]  /*27f0*/  BSSY.RECONVERGENT B1, `(.L_x_200) ;  /* 0x0000004000017945 */ /* 0x000fe80003800200 */
[----:B------:R-:W-:Y:S05]  /*2800*/  @!P4 BRA `(.L_x_201) ;  /* 0x000000000008c947 */ /* 0x000fea0003800000 */
[----:B------:R-:W-:-:S05]  /*2810*/  IMAD.MOV.U32 R13, RZ, RZ, RZ ;  /* 0x000000ffff0d7224 */ /* 0x000fca00078e00ff */
[----:B------:R0:W-:Y:S02]  /*2820*/  REDG.E.ADD.64.STRONG.GPU desc[UR20][R6.64+0x3400], R12 ;  /* 0x0034000c0600798e */ /* 0x0001e4000c12e514 */
.L_x_201:
[----:B------:R-:W-:Y:S05]  /*2830*/  BSYNC.RECONVERGENT B1 ;  /* 0x0000000000017941 */ /* 0x000fea0003800200 */
.L_x_200:
[----:B------:R-:W-:Y:S04]  /*2840*/  BSSY.RECONVERGENT B1, `(.L_x_202) ;  /* 0x0000004000017945 */ /* 0x000fe80003800200 */
[----:B------:R-:W-:Y:S05]  /*2850*/  @!P5 BRA `(.L_x_203) ;  /* 0x000000000008d947 */ /* 0x000fea0003800000 */
[----:B------:R-:W-:-:S05]  /*2860*/  IMAD.MOV.U32 R11, RZ, RZ, RZ ;  /* 0x000000ffff0b7224 */ /* 0x000fca00078e00ff */
[----:B------:R0:W-:Y:S02]  /*2870*/  REDG.E.ADD.64.STRONG.GPU desc[UR20][R6.64+0x3c00], R10 ;  /* 0x003c000a0600798e */ /* 0x0001e4000c12e514 */
.L_x_203:
[----:B------:R-:W-:Y:S05]  /*2880*/  BSYNC.RECONVERGENT B1 ;  /* 0x0000000000017941 */ /* 0x000fea0003800200 */
.L_x_202:
[----:B------:R-:W-:Y:S05]  /*2890*/  @P0 BRA `(.L_x_204) ;  /* 0xfffffff800f80947 */ /* 0x000fea000383ffff */
[----:B------:R-:W-:-:S07]  /*28a0*/  IMAD.U32 R3, RZ, RZ, UR27 ;  /* 0x0000001bff037e24 */ /* 0x000fce000f8e00ff */
.L_x_187:
[----:B------:R-:W-:-:S09]  /*28b0*/  UISETP.NE.AND UP0, UPT, UR24, URZ, UPT ;  /* 0x000000ff1800728c */ /* 0x000fd2000bf05270 */
[----:B------:R-:W-:Y:S05]  /*28c0*/  BRA.U !UP0, `(.L_x_152) ;  /* 0x0000000508687547 */ /* 0x000fea000b800000 */
[----:B------:R-:W-:-:S13]  /*28d0*/  ISETP.GE.U32.AND P0, PT, R8, 0x3, PT ;  /* 0x000000030800780c */ /* 0x000fda0003f06070 */
[----:B------:R-:W-:Y:S05]  /*28e0*/  @!P0 BRA `(.L_x_205) ;  /* 0x0000000000bc8947 */ /* 0x000fea0003800000 */
[----:B01234-:R-:W-:Y:S01]  /*28f0*/  IMAD R7, R3, 0x400, R0 ;  /* 0x0000040003077824 */ /* 0x01ffe200078e0200 */
[----:B------:R-:W-:Y:S04]  /*2900*/  BSSY.RECONVERGENT B1, `(.L_x_206) ;  /* 0x000000f000017945 */ /* 0x000fe80003800200 */
[----:B------:R-:W0:Y:S04]  /*2910*/  LDS R10, [R7+0x200] ;  /* 0x00020000070a7984 */ /* 0x000e280000000800 */
[----:B------:R-:W1:Y:S04]  /*2920*/  LDS R12, [R7+0x600] ;  /* 0x00060000070c7984 */ /* 0x000e680000000800 */
[----:B------:R-:W2:Y:S04]  /*2930*/  LDS R6, [R7+0xa00] ;  /* 0x000a000007067984 */ /* 0x000ea80000000800 */
[----:B------:R-:W3:Y:S01]  /*2940*/  LDS R2, [R7+0xe00] ;  /* 0x000e000007027984 */ /* 0x000ee20000000800 */
[----:B0-----:R-:W-:-:S02]  /*2950*/  ISETP.NE.AND P0, PT, R10, RZ, PT ;  /* 0x000000ff0a00720c */ /* 0x001fc40003f05270 */
[----:B-1----:R-:W-:Y:S02]  /*2960*/  ISETP.NE.AND P1, PT, R12, RZ, PT ;  /* 0x000000ff0c00720c */ /* 0x002fe40003f25270 */
[----:B--2---:R-:W-:Y:S02]  /*2970*/  ISETP.NE.AND P2, PT, R6, RZ, PT ;  /* 0x000000ff0600720c */ /* 0x004fe40003f45270 */
[----:B---3--:R-:W-:-:S07]  /*2980*/  ISETP.NE.AND P3, PT, R2, RZ, PT ;  /* 0x000000ff0200720c */ /* 0x008fce0003f65270 */
[----:B------:R-:W-:Y:S06]  /*2990*/  @!P0 BRA `(.L_x_207) ;  /* 0x0000000000148947 */ /* 0x000fec0003800000 */
[----:B------:R-:W0:Y:S01]  /*29a0*/  LDC.64 R8, c[0x0][0x380] ;  /* 0x0000e000ff087b82 */ /* 0x000e220000000a00 */
[----:B------:R-:W-:Y:S01]  /*29b0*/  LEA R7, R3, R4, 0x8 ;  /* 0x0000000403077211 */ /* 0x000fe200078e40ff */
[----:B------:R-:W-:-:S04]  /*29c0*/  IMAD.MOV.U32 R11, RZ, RZ, RZ ;  /* 0x000000ffff0b7224 */ /* 0x000fc800078e00ff */
[----:B0-----:R-:W-:-:S05]  /*29d0*/  IMAD.WIDE.U32 R8, R7, 0x8, R8 ;  /* 0x0000000807087825 */ /* 0x001fca00078e0008 */
[----:B------:R0:W-:Y:S02]  /*29e0*/  REDG.E.ADD.64.STRONG.GPU desc[UR20][R8.64+0x400], R10 ;  /* 0x0004000a0800798e */ /* 0x0001e4000c12e514 */
.L_x_207:
[----:B------:R-:W-:Y:S05]  /*29f0*/  BSYNC.RECONVERGENT B1 ;  /* 0x0000000000017941 */ /* 0x000fea0003800200 */
.L_x_206:
[----:B------:R-:W-:Y:S04]  /*2a00*/  BSSY.RECONVERGENT B1, `(.L_x_208) ;  /* 0x0000009000017945 */ /* 0x000fe80003800200 */
[----:B------:R-:W-:Y:S05]  /*2a10*/  @!P1 BRA `(.L_x_209) ;  /* 0x00000000001c9947 */ /* 0x000fea0003800000 */
[----:B0-----:R-:W0:Y:S01]  /*2a20*/  LDC.64 R8, c[0x0][0x380] ;  /* 0x0000e000ff087b82 */ /* 0x001e220000000a00 */
[----:B------:R-:W-:Y:S02]  /*2a30*/  IMAD R7, R3, 0x100, R4 ;  /* 0x0000010003077824 */ /* 0x000fe400078e0204 */
[----:B------:R-:W-:Y:S02]  /*2a40*/  IMAD.MOV.U32 R10, RZ, RZ, R12 ;  /* 0x000000ffff0a7224 */ /* 0x000fe400078e000c */
[----:B------:R-:W-:Y:S02]  /*2a50*/  VIADD R7, R7, 0x100 ;  /* 0x0000010007077836 */ /* 0x000fe40000000000 */
[----:B------:R-:W-:Y:S02]  /*2a60*/  IMAD.MOV.U32 R11, RZ, RZ, RZ ;  /* 0x000000ffff0b7224 */ /* 0x000fe400078e00ff */
[----:B0-----:R-:W-:-:S05]  /*2a70*/  IMAD.WIDE.U32 R8, R7, 0x8, R8 ;  /* 0x0000000807087825 */ /* 0x001fca00078e0008 */
[----:B------:R1:W-:Y:S02]  /*2a80*/  REDG.E.ADD.64.STRONG.GPU desc[UR20][R8.64+0x400], R10 ;  /* 0x0004000a0800798e */ /* 0x0003e4000c12e514 */
.L_x_209:
[----:B------:R-:W-:Y:S05]  /*2a90*/  BSYNC.RECONVERGENT B1 ;  /* 0x0000000000017941 */ /* 0x000fea0003800200 */
.L_x_208:
[----:B------:R-:W-:Y:S04]  /*2aa0*/  BSSY.RECONVERGENT B1, `(.L_x_210) ;  /* 0x0000008000017945 */ /* 0x000fe80003800200 */
[----:B------:R-:W-:Y:S05]  /*2ab0*/  @!P2 BRA `(.L_x_211) ;  /* 0x000000000018a947 */ /* 0x000fea0003800000 */
[----:B01----:R-:W0:Y:S01]  /*2ac0*/  LDC.64 R8, c[0x0][0x380] ;  /* 0x0000e000ff087b82 */ /* 0x003e220000000a00 */
[----:B------:R-:W-:-:S05]  /*2ad0*/  IMAD R7, R3, 0x100, R4 ;  /* 0x0000010003077824 */ /* 0x000fca00078e0204 */
[----:B------:R-:W-:-:S05]  /*2ae0*/  IADD3 R7, PT, PT, R7, 0x200, RZ ;  /* 0x0000020007077810 */ /* 0x000fca0007ffe0ff */
[----:B0-----:R-:W-:-:S04]  /*2af0*/  IMAD.WIDE.U32 R8, R7, 0x8, R8 ;  /* 0x0000000807087825 */ /* 0x001fc800078e0008 */
[----:B------:R-:W-:-:S05]  /*2b00*/  IMAD.MOV.U32 R7, RZ, RZ, RZ ;  /* 0x000000ffff077224 */ /* 0x000fca00078e00ff */
[----:B------:R2:W-:Y:S02]  /*2b10*/  REDG.E.ADD.64.STRONG.GPU desc[UR20][R8.64+0x400], R6 ;  /* 0x000400060800798e */ /* 0x0005e4000c12e514 */
.L_x_211:
[----:B------:R-:W-:Y:S05]  /*2b20*/  BSYNC.RECONVERGENT B1 ;  /* 0x0000000000017941 */ /* 0x000fea0003800200 */
.L_x_210:
[----:B------:R-:W-:Y:S04]  /*2b30*/  BSSY.RECONVERGENT B1, `(.L_x_212) ;  /* 0x0000009000017945 */ /* 0x000fe80003800200 */
[----:B------:R-:W-:Y:S05]  /*2b40*/  @!P3 BRA `(.L_x_213) ;  /* 0x00000000001cb947 */ /* 0x000fea0003800000 */
[----:B--2---:R-:W2:Y:S01]  /*2b50*/  LDC.64 R6, c[0x0][0x380] ;  /* 0x0000e000ff067b82 */ /* 0x004ea20000000a00 */
[----:B01----:R-:W-:Y:S02]  /*2b60*/  IMAD R9, R3, 0x100, R4 ;  /* 0x0000010003097824 */ /* 0x003fe400078e0204 */
[----:B------:R-:W-:Y:S02]  /*2b70*/  IMAD.MOV.U32 R8, RZ, RZ, R2 ;  /* 0x000000ffff087224 */ /* 0x000fe400078e0002 */
[----:B------:R-:W-:-:S04]  /*2b80*/  VIADD R9, R9, 0x300 ;  /* 0x0000030009097836 */ /* 0x000fc80000000000 */
[----:B--2---:R-:W-:-:S04]  /*2b90*/  IMAD.WIDE.U32 R6, R9, 0x8, R6 ;  /* 0x0000000809067825 */ /* 0x004fc800078e0006 */
[----:B------:R-:W-:-:S05]  /*2ba0*/  IMAD.MOV.U32 R9, RZ, RZ, RZ ;  /* 0x000000ffff097224 */ /* 0x000fca00078e00ff */
[----:B------:R3:W-:Y:S02]  /*2bb0*/  REDG.E.ADD.64.STRONG.GPU desc[UR20][R6.64+0x400], R8 ;  /* 0x000400080600798e */ /* 0x0007e4000c12e514 */
.L_x_213:
[----:B------:R-:W-:Y:S05]  /*2bc0*/  BSYNC.RECONVERGENT B1 ;  /* 0x0000000000017941 */ /* 0x000fea0003800200 */
.L_x_212:
[----:B------:R-:W-:-:S07]  /*2bd0*/  VIADD R3, R3, 0x4 ;  /* 0x0000000403037836 */ /* 0x000fce0000000000 */
.L_x_205:
[----:B------:R-:W-:-:S09]  /*2be0*/  UISETP.NE.AND UP0, UPT, UR25, URZ, UPT ;  /* 0x000000ff1900728c */ /* 0x000fd2000bf05270 */
[----:B------:R-:W-:Y:S05]  /*2bf0*/  BRA.U !UP0, `(.L_x_152) ;  /* 0x00000001089c7547 */ /* 0x000fea000b800000 */
[----:B------:R-:W-:-:S13]  /*2c00*/  ISETP.NE.AND P0, PT, R5, RZ, PT ;  /* 0x000000ff0500720c */ /* 0x000fda0003f05270 */
[----:B------:R-:W-:Y:S05]  /*2c10*/  @!P0 BRA `(.L_x_214) ;  /* 0x0000000000648947 */ /* 0x000fea0003800000 */
[----:B01234-:R-:W-:Y:S01]  /*2c20*/  LEA R6, R3, R0, 0xa ;  /* 0x0000000003067211 */ /* 0x01ffe200078e50ff */
[----:B------:R-:W-:Y:S04]  /*2c30*/  BSSY.RECONVERGENT B1, `(.L_x_215) ;  /* 0x000000c000017945 */ /* 0x000fe80003800200 */
[----:B------:R-:W0:Y:S04]  /*2c40*/  LDS R2, [R6+0x200] ;  /* 0x0002000006027984 */ /* 0x000e280000000800 */
[----:B------:R-:W1:Y:S01]  /*2c50*/  LDS R5, [R6+0x600] ;  /* 0x0006000006057984 */ /* 0x000e620000000800 */
[----:B0-----:R-:W-:-:S02]  /*2c60*/  ISETP.NE.AND P0, PT, R2, RZ, PT ;  /* 0x000000ff0200720c */ /* 0x001fc40003f05270 */
[----:B-1----:R-:W-:-:S11]  /*2c70*/  ISETP.NE.AND P1, PT, R5, RZ, PT ;  /* 0x000000ff0500720c */ /* 0x002fd60003f25270 */
[----:B------:R-:W-:Y:S05]  /*2c80*/  @!P0 BRA `(.L_x_216) ;  /* 0x0000000000188947 */ /* 0x000fea0003800000 */
[----:B------:R-:W0:Y:S01]  /*2c90*/  LDC.64 R6, c[0x0][0x380] ;  /* 0x0000e000ff067b82 */ /* 0x000e220000000a00 */
[----:B------:R-:W-:-:S04]  /*2ca0*/  IMAD R9, R3, 0x100, R4 ;  /* 0x0000010003097824 */ /* 0x000fc800078e0204 */
[----:B0-----:R-:W-:-:S04]  /*2cb0*/  IMAD.WIDE.U32 R8, R9, 0x8, R6 ;  /* 0x0000000809087825 */ /* 0x001fc800078e0006 */
[----:B------:R-:W-:Y:S02]  /*2cc0*/  IMAD.MOV.U32 R6, RZ, RZ, R2 ;  /* 0x000000ffff067224 */ /* 0x000fe400078e0002 */
[----:B------:R-:W-:-:S05]  /*2cd0*/  IMAD.MOV.U32 R7, RZ, RZ, RZ ;  /* 0x000000ffff077224 */ /* 0x000fca00078e00ff */
[----:B------:R0:W-:Y:S02]  /*2ce0*/  REDG.E.ADD.64.STRONG.GPU desc[UR20][R8.64+0x400], R6 ;  /* 0x000400060800798e */ /* 0x0001e4000c12e514 */
.L_x_216:
[----:B------:R-:W-:Y:S05]  /*2cf0*/  BSYNC.RECONVERGENT B1 ;  /* 0x0000000000017941 */ /* 0x000fea0003800200 */
.L_x_215:
[----:B------:R-:W-:Y:S04]  /*2d00*/  BSSY.RECONVERGENT B1, `(.L_x_217) ;  /* 0x0000009000017945 */ /* 0x000fe80003800200 */
[----:B------:R-:W-:Y:S05]  /*2d10*/  @!P1 BRA `(.L_x_218) ;  /* 0x00000000001c9947 */ /* 0x000fea0003800000 */
[----:B0-----:R-:W0:Y:S01]  /*2d20*/  LDC.64 R6, c[0x0][0x380] ;  /* 0x0000e000ff067b82 */ /* 0x001e220000000a00 */
[----:B------:R-:W-:-:S04]  /*2d30*/  IMAD R2, R3, 0x100, R4 ;  /* 0x0000010003027824 */ /* 0x000fc800078e0204 */
[----:B------:R-:W-:-:S04]  /*2d40*/  VIADD R9, R2, 0x100 ;  /* 0x0000010002097836 */ /* 0x000fc80000000000 */
[----:B0-----:R-:W-:-:S04]  /*2d50*/  IMAD.WIDE.U32 R8, R9, 0x8, R6 ;  /* 0x0000000809087825 */ /* 0x001fc800078e0006 */
[----:B------:R-:W-:Y:S02]  /*2d60*/  HFMA2 R7, -RZ, RZ, 0, 0 ;  /* 0x00000000ff077431 */ /* 0x000fe400000001ff */
[----:B------:R-:W-:-:S05]  /*2d70*/  IMAD.MOV.U32 R6, RZ, RZ, R5 ;  /* 0x000000ffff067224 */ /* 0x000fca00078e0005 */
[----:B------:R1:W-:Y:S02]  /*2d80*/  REDG.E.ADD.64.STRONG.GPU desc[UR20][R8.64+0x400], R6 ;  /* 0x000400060800798e */ /* 0x0003e4000c12e514 */
.L_x_218:
[----:B------:R-:W-:Y:S05]  /*2d90*/  BSYNC.RECONVERGENT B1 ;  /* 0x0000000000017941 */ /* 0x000fea0003800200 */
.L_x_217:
[----:B------:R-:W-:-:S07]  /*2da0*/  VIADD R3, R3, 0x2 ;  /* 0x0000000203037836 */ /* 0x000fce0000000000 */
.L_x_214:
[----:B------:R-:W-:-:S09]  /*2db0*/  UISETP.NE.AND UP0, UPT, UR9, URZ, UPT ;  /* 0x000000ff0900728c */ /* 0x000fd2000bf05270 */
[----:B------:R-:W-:Y:S05]  /*2dc0*/  BRA.U !UP0, `(.L_x_152) ;  /* 0x0000000108287547 */ /* 0x000fea000b800000 */
[----:B------:R-:W-:-:S05]  /*2dd0*/  IMAD R2, R3, 0x400, R0 ;  /* 0x0000040003027824 */ /* 0x000fca00078e0200 */
[----:B------:R-:W5:Y:S02]  /*2de0*/  LDS R5, [R2+0x200] ;  /* 0x0002000002057984 */ /* 0x000f640000000800 */
[----:B-----5:R-:W-:-:S13]  /*2df0*/  ISETP.NE.AND P0, PT, R5, RZ, PT ;  /* 0x000000ff0500720c */ /* 0x020fda0003f05270 */
[----:B------:R-:W-:Y:S05]  /*2e00*/  @!P0 BRA `(.L_x_152) ;  /* 0x0000000000188947 */ /* 0x000fea0003800000 */
[----:B01234-:R-:W0:Y:S01]  /*2e10*/  LDC.64 R6, c[0x0][0x380] ;  /* 0x0000e000ff067b82 */ /* 0x01fe220000000a00 */
[----:B------:R-:W-:-:S04]  /*2e20*/  IMAD R3, R3, 0x100, R4 ;  /* 0x0000010003037824 */ /* 0x000fc800078e0204 */
[----:B0-----:R-:W-:-:S04]  /*2e30*/  IMAD.WIDE.U32 R2, R3, 0x8, R6 ;  /* 0x0000000803027825 */ /* 0x001fc800078e0006 */
[----:B------:R-:W-:Y:S02]  /*2e40*/  IMAD.MOV.U32 R6, RZ, RZ, R5 ;  /* 0x000000ffff067224 */ /* 0x000fe400078e0005 */
[----:B------:R-:W-:-:S05]  /*2e50*/  IMAD.MOV.U32 R7, RZ, RZ, RZ ;  /* 0x000000ffff077224 */ /* 0x000fca00078e00ff */
[----:B------:R0:W-:Y:S02]  /*2e60*/  REDG.E.ADD.64.STRONG.GPU desc[UR20][R2.64+0x400], R6 ;  /* 0x000400060200798e */ /* 0x0001e4000c12e514 */
.L_x_152:
[----:B------:R-:W-:Y:S05]  /*2e70*/  BSYNC.RECONVERGENT B0 ;  /* 0x0000000000007941 */ /* 0x000fea0003800200 */
.L_x_151:
[----:B------:R-:W-:Y:S01]  /*2e80*/  BAR.SYNC.DEFER_BLOCKING 0x0 ;  /* 0x0000000000007b1d */ /* 0x000fe20000010000 */
[----:B------:R-:W-:-:S04]  /*2e90*/  UIADD3 UR6, UP0, UPT, UR6, 0x1, URZ ;  /* 0x0000000106067890 */ /* 0x000fc8000ff1e0ff */
[----:B------:R-:W-:Y:S02]  /*2ea0*/  UIADD3.X UR7, UPT, UPT, URZ, UR7, URZ, UP0, !UPT ;  /* 0x00000007ff077290 */ /* 0x000fe400087fe4ff */
[----:B------:R-:W-:-:S04]  /*2eb0*/  UISETP.NE.U32.AND UP0, UPT, UR6, UR11, UPT ;  /* 0x0000000b0600728c */ /* 0x000fc8000bf05070 */
[----:B------:R-:W-:-:S09]  /*2ec0*/  UISETP.NE.AND.EX UP0, UPT, UR7, UR12, UPT, UP0 ;  /* 0x0000000c0700728c */ /* 0x000fd2000bf05300 */
[----:B------:R-:W-:Y:S05]  /*2ed0*/  BRA.U UP0, `(.L_x_219) ;  /* 0xffffffd100f07547 */ /* 0x000fea000b83ffff */
[----:B------:R-:W-:Y:S05]  /*2ee0*/  EXIT ;  /* 0x000000000000794d */ /* 0x000fea0003800000 */
.L_x_220:
        /* <DEDUP_REMOVED lines=9> */
.L_x_230:


//--------------------- .text._ZN3cub18CUB_300001_SM_10006detail10radix_sort31DeviceRadixSortSingleTileKernelINS1_5radix10policy_hubIiiyE10Policy1000ELNS0_9SortOrderE0EiiyNS1_21identity_decomposer_tEEEvPKT1_PSA_PKT2_PSE_T3_iiT4_ --------------------------
	.section	.text._ZN3cub18CUB_300001_SM_10006detail10radix_sort31DeviceRadixSortSingleTileKernelINS1_5radix10policy_hubIiiyE10Policy1000ELNS0_9SortOrderE0EiiyNS1_21identity_decomposer_tEEEvPKT1_PSA_PKT2_PSE_T3_iiT4_,"ax",@progbits
	.align	128
        .global         _ZN3cub18CUB_300001_SM_10006detail10radix_sort31DeviceRadixSortSingleTileKernelINS1_5radix10policy_hubIiiyE10Policy1000ELNS0_9SortOrderE0EiiyNS1_21identity_decomposer_tEEEvPKT1_PSA_PKT2_PSE_T3_iiT4_
        .type           _ZN3cub18CUB_300001_SM_10006detail10radix_sort31DeviceRadixSortSingleTileKernelINS1_5radix10policy_hubIiiyE10Policy1000ELNS0_9SortOrderE0EiiyNS1_21identity_decomposer_tEEEvPKT1_PSA_PKT2_PSE_T3_iiT4_,@function
        .size           _ZN3cub18CUB_300001_SM_10006detail10radix_sort31DeviceRadixSortSingleTileKernelINS1_5radix10policy_hubIiiyE10Policy1000ELNS0_9SortOrderE0EiiyNS1_21identity_decomposer_tEEEvPKT1_PSA_PKT2_PSE_T3_iiT4_,(.L_x_231 - _ZN3cub18CUB_300001_SM_10006detail10radix_sort31DeviceRadixSortSingleTileKernelINS1_5radix10policy_hubIiiyE10Policy1000ELNS0_9SortOrderE0EiiyNS1_21identity_decomposer_tEEEvPKT1_PSA_PKT2_PSE_T3_iiT4_)
        .other          _ZN3cub18CUB_300001_SM_10006detail10radix_sort31DeviceRadixSortSingleTileKernelINS1_5radix10policy_hubIiiyE10Policy1000ELNS0_9SortOrderE0EiiyNS1_21identity_decomposer_tEEEvPKT1_PSA_PKT2_PSE_T3_iiT4_,@"STO_CUDA_ENTRY STV_DEFAULT"
_ZN3cub18CUB_300001_SM_10006detail10radix_sort31DeviceRadixSortSingleTileKernelINS1_5radix10policy_hubIiiyE10Policy1000ELNS0_9SortOrderE0EiiyNS1_21identity_decomposer_tEEEvPKT1_PSA_PKT2_PSE_T3_iiT4_:
.text._ZN3cub18CUB_300001_SM_10006detail10radix_sort31DeviceRadixSortSingleTileKernelINS1_5radix10policy_hubIiiyE10Policy1000ELNS0_9SortOrderE0EiiyNS1_21identity_decomposer_tEEEvPKT1_PSA_PKT2_PSE_T3_iiT4_:
[----:B------:R-:W-:Y:S01]  /*0000*/  LDC R1, c[0x0][0x37c] ;  /* 0x0000df00ff017b82 */ /* 0x000fe20000000800 */
[----:B------:R-:W0:Y:S01]  /*0010*/  S2R R0, SR_TID.X ;  /* 0x0000000000007919 */ /* 0x000e220000002100 */
[----:B------:R-:W1:Y:S06]  /*0020*/  LDCU UR4, c[0x0][0x3a0] ;  /* 0x00007400ff0477ac */ /* 0x000e6c0008000800 */
[----:B------:R-:W2:Y:S01]  /*0030*/  LDC.64 R6, c[0x0][0x380] ;  /* 0x0000e000ff067b82 */ /* 0x000ea20000000a00 */
[----:B------:R-:W3:Y:S01]  /*0040*/  LDCU.64 UR8, c[0x0][0x358] ;  /* 0x00006b00ff0877ac */ /* 0x000ee20008000a00 */
[----:B------:R-:W4:Y:S01]  /*0050*/  LDCU UR10, c[0x0][0x3ac] ;  /* 0x00007580ff0a77ac */ /* 0x000f220008000800 */
[----:B0-----:R-:W-:-:S04]  /*0060*/  IMAD R9, R0, 0x13, RZ ;  /* 0x0000001300097824 */ /* 0x001fc800078e02ff */
[C---:B------:R-:W-:Y:S01]  /*0070*/  VIADD R4, R9.reuse, 0x1 ;  /* 0x0000000109047836 */ /* 0x040fe20000000000 */
[C---:B-1----:R-:W-:Y:S01]  /*0080*/  ISETP.GE.AND P6, PT, R9.reuse, UR4, PT ;  /* 0x0000000409007c0c */ /* 0x042fe2000bfc6270 */
[C---:B------:R-:W-:Y:S02]  /*0090*/  VIADD R8, R9.reuse, 0x5 ;  /* 0x0000000509087836 */ /* 0x040fe40000000000 */
[C---:B--2---:R-:W-:Y:S01]  /*00a0*/  IMAD.WIDE.U32 R6, R9.reuse, 0x4, R6 ;  /* 0x0000000409067825 */ /* 0x044fe200078e0006 */
[----:B------:R-:W-:Y:S02]  /*00b0*/  ISETP.GE.AND P5, PT, R4, UR4, PT ;  /* 0x0000000404007c0c */ /* 0x000fe4000bfa6270 */
[----:B------:R-:W-:Y:S01]  /*00c0*/  ISETP.GE.AND P1, PT, R8, UR4, PT ;  /* 0x0000000408007c0c */ /* 0x000fe2000bf26270 */
[C---:B------:R-:W-:Y:S01]  /*00d0*/  VIADD R5, R9.reuse, 0x2 ;  /* 0x0000000209057836 */ /* 0x040fe20000000000 */
[----:B------:R-:W-:Y:S01]  /*00e0*/  P2R R46, PR, RZ, 0x20 ;  /* 0x00000020ff2e7803 */ /* 0x000fe20000000000 */
[C---:B------:R-:W-:Y:S01]  /*00f0*/  VIADD R10, R9.reuse, 0x6 ;  /* 0x00000006090a7836 */ /* 0x040fe20000000000 */
[----:B------:R-:W-:Y:S01]  /*0100*/  P2R R49, PR, RZ, 0x2 ;  /* 0x00000002ff317803 */ /* 0x000fe20000000000 */
[----:B------:R-:W-:Y:S01]  /*0110*/  VIADD R4, R9, 0x3 ;  /* 0x0000000309047836 */ /* 0x000fe20000000000 */
[----:B------:R-:W-:Y:S01]  /*0120*/  ISETP.GE.AND P4, PT, R5, UR4, PT ;  /* 0x0000000405007c0c */ /* 0x000fe2000bf86270 */
[C---:B------:R-:W-:Y:S01]  /*0130*/  VIADD R5, R9.reuse, 0x4 ;  /* 0x0000000409057836 */ /* 0x040fe20000000000 */
[----:B------:R-:W-:Y:S01]  /*0140*/  ISETP.GE.AND P0, PT, R10, UR4, PT ;  /* 0x000000040a007c0c */ /* 0x000fe2000bf06270 */
[----:B------:R-:W-:Y:S01]  /*0150*/  VIADD R29, R9, 0x9 ;  /* 0x00000009091d7836 */ /* 0x000fe20000000000 */
[----:B------:R-:W-:Y:S01]  /*0160*/  ISETP.GE.AND P3, PT, R4, UR4, PT ;  /* 0x0000000404007c0c */ /* 0x000fe2000bf66270 */
[----:B---3--:R-:W2:Y:S01]  /*0170*/  @!P5 LDG.E R8, desc[UR8][R6.64+0x4] ;  /* 0x000004080608d981 */ /* 0x008ea2000c1e1900 */
[----:B------:R-:W-:Y:S01]  /*0180*/  ISETP.GE.AND P2, PT, R5, UR4, PT ;  /* 0x0000000405007c0c */ /* 0x000fe2000bf46270 */
[C---:B------:R-:W-:Y:S01]  /*0190*/  VIADD R4, R9.reuse, 0x7 ;  /* 0x0000000709047836 */ /* 0x040fe20000000000 */
[----:B------:R-:W-:Y:S01]  /*01a0*/  P2R R50, PR, RZ, 0x1 ;  /* 0x00000001ff327803 */ /* 0x000fe20000000000 */
[----:B------:R-:W3:Y:S01]  /*01b0*/  @!P1 LDG.E R35, desc[UR8][R6.64+0x14] ;  /* 0x0000140806239981 */ /* 0x000ee2000c1e1900 */
[C---:B------:R-:W-:Y:S01]  /*01c0*/  VIADD R5, R9.reuse, 0x8 ;  /* 0x0000000809057836 */ /* 0x040fe20000000000 */
[----:B------:R-:W-:Y:S01]  /*01d0*/  P2R R47, PR, RZ, 0x8 ;  /* 0x00000008ff2f7803 */ /* 0x000fe20000000000 */
[C---:B------:R-:W-:Y:S01]  /*01e0*/  VIADD R30, R9.reuse, 0xa ;  /* 0x0000000a091e7836 */ /* 0x040fe20000000000 */
[----:B------:R-:W4:Y:S01]  /*01f0*/  @!P4 LDG.E R10, desc[UR8][R6.64+0x8] ;  /* 0x00000808060ac981 */ /* 0x000f22000c1e1900 */
[C---:B------:R-:W-:Y:S01]  /*0200*/  VIADD R31, R9.reuse, 0xb ;  /* 0x0000000b091f7836 */ /* 0x040fe20000000000 */
[----:B------:R-:W-:Y:S01]  /*0210*/  P2R R48, PR, RZ, 0x4 ;  /* 0x00000004ff307803 */ /* 0x000fe20000000000 */
[C---:B------:R-:W-:Y:S01]  /*0220*/  VIADD R32, R9.reuse, 0xc ;  /* 0x0000000c09207836 */ /* 0x040fe20000000000 */
[----:B------:R-:W3:Y:S01]  /*0230*/  @!P3 LDG.E R11, desc[UR8][R6.64+0xc] ;  /* 0x00000c08060bb981 */ /* 0x000ee2000c1e1900 */
[----:B------:R-:W-:Y:S01]  /*0240*/  VIADD R33, R9, 0x10 ;  /* 0x0000001009217836 */ /* 0x000fe20000000000 */
[----:B------:R-:W-:-:S02]  /*0250*/  P2R R45, PR, RZ, 0x10 ;  /* 0x00000010ff2d7803 */ /* 0x000fc40000000000 */
[----:B------:R-:W3:Y:S04]  /*0260*/  @!P2 LDG.E R34, desc[UR8][R6.64+0x10] ;  /* 0x000010080622a981 */ /* 0x000ee8000c1e1900 */
[----:B------:R-:W3:Y:S01]  /*0270*/  @!P0 LDG.E R36, desc[UR8][R6.64+0x18] ;  /* 0x0000180806248981 */ /* 0x000ee2000c1e1900 */
[----:B------:R-:W-:-:S03]  /*0280*/  ISETP.GE.AND P0, PT, R4, UR4, PT ;  /* 0x0000000404007c0c */ /* 0x000fc6000bf06270 */
[----:B------:R-:W3:Y:S01]  /*0290*/  @!P6 LDG.E R61, desc[UR8][R6.64] ;  /* 0x00000008063de981 */ /* 0x000ee2000c1e1900 */
[----:B------:R-:W-:-:S09]  /*02a0*/  P2R R51, PR, RZ, 0x1 ;  /* 0x00000001ff337803 */ /* 0x000fd20000000000 */
[----:B------:R-:W3:Y:S01]  /*02b0*/  @!P0 LDG.E R37, desc[UR8][R6.64+0x1c] ;  /* 0x00001c0806258981 */ /* 0x000ee2000c1e1900 */
[----:B------:R-:W-:Y:S02]  /*02c0*/  ISETP.GE.AND P0, PT, R5, UR4, PT ;  /* 0x0000000405007c0c */ /* 0x000fe4000bf06270 */
[----:B------:R-:W0:Y:S02]  /*02d0*/  LDC.64 R4, c[0x0][0x390] ;  /* 0x0000e400ff047b82 */ /* 0x000e240000000a00 */
[----:B------:R-:W-:-:S09]  /*02e0*/  P2R R52, PR, RZ, 0x1 ;  /* 0x00000001ff347803 */ /* 0x000fd20000000000 */
[----:B------:R-:W3:Y:S01]  /*02f0*/  @!P0 LDG.E R38, desc[UR8][R6.64+0x20] ;  /* 0x0000200806268981 */ /* 0x000ee2000c1e1900 */
[----:B------:R-:W-:-:S04]  /*0300*/  ISETP.GE.AND P0, PT, R29, UR4, PT ;  /* 0x000000041d007c0c */ /* 0x000fc8000bf06270 */
[----:B------:R-:W-:-:S09]  /*0310*/  P2R R53, PR, RZ, 0x1 ;  /* 0x00000001ff357803 */ /* 0x000fd20000000000 */
[----:B------:R-:W3:Y:S01]  /*0320*/  @!P0 LDG.E R39, desc[UR8][R6.64+0x24] ;  /* 0x0000240806278981 */ /* 0x000ee2000c1e1900 */
[----:B------:R-:W-:Y:S01]  /*0330*/  ISETP.GE.AND P0, PT, R30, UR4, PT ;  /* 0x000000041e007c0c */ /* 0x000fe2000bf06270 */
[----:B------:R-:W-:-:S05]  /*0340*/  VIADD R30, R9, 0xd ;  /* 0x0000000d091e7836 */ /* 0x000fca0000000000 */
[----:B------:R-:W-:Y:S02]  /*0350*/  ISETP.GE.AND P1, PT, R30, UR4, PT ;  /* 0x000000041e007c0c */ /* 0x000fe4000bf26270 */
[----:B------:R-:W-:Y:S02]  /*0360*/  P2R R54, PR, RZ, 0x1 ;  /* 0x00000001ff367803 */ /* 0x000fe40000000000 */
[----:B------:R-:W-:-:S03]  /*0370*/  P2R R58, PR, RZ, 0x2 ;  /* 0x00000002ff3a7803 */ /* 0x000fc60000000000 */
[----:B------:R-:W3:Y:S01]  /*0380*/  @!P0 LDG.E R40, desc[UR8][R6.64+0x28] ;  /* 0x0000280806288981 */ /* 0x000ee2000c1e1900 */
[----:B------:R-:W-:-:S05]  /*0390*/  ISETP.GE.AND P0, PT, R31, UR4, PT ;  /* 0x000000041f007c0c */ /* 0x000fca000bf06270 */
[----:B------:R-:W3:Y:S01]  /*03a0*/  @!P1 LDG.E R62, desc[UR8][R6.64+0x34] ;  /* 0x00003408063e9981 */ /* 0x000ee2000c1e1900 */
[----:B------:R-:W-:-:S04]  /*03b0*/  ISETP.NE.AND P1, PT, R54, RZ, PT ;  /* 0x000000ff3600720c */ /* 0x000fc80003f25270 */
[----:B------:R-:W-:Y:S02]  /*03c0*/  P2R R57, PR, RZ, 0x2 ;  /* 0x00000002ff397803 */ /* 0x000fe40000000000 */
[----:B------:R-:W-:Y:S01]  /*03d0*/  ISETP.NE.AND P1, PT, R53, RZ, PT ;  /* 0x000000ff3500720c */ /* 0x000fe20003f25270 */
[----:B------:R-:W3:Y:S03]  /*03e0*/  @!P0 LDG.E R41, desc[UR8][R6.64+0x2c] ;  /* 0x00002c0806298981 */ /* 0x000ee6000c1e1900 */
[----:B------:R-:W-:Y:S02]  /*03f0*/  P2R R56, PR, RZ, 0x2 ;  /* 0x00000002ff387803 */ /* 0x000fe40000000000 */
[----:B------:R-:W-:Y:S02]  /*0400*/  ISETP.NE.AND P1, PT, R52, RZ, PT ;  /* 0x000000ff3400720c */ /* 0x000fe40003f25270 */
[----:B------:R-:W-:-:S02]  /*0410*/  P2R R60, PR, RZ, 0x1 ;  /* 0x00000001ff3c7803 */ /* 0x000fc40000000000 */
[----:B------:R-:W-:Y:S02]  /*0420*/  P2R R55, PR, RZ, 0x2 ;  /* 0x00000002ff377803 */ /* 0x000fe40000000000 */
[----:B------:R-:W-:Y:S02]  /*0430*/  ISETP.GE.AND P0, PT, R32, UR4, PT ;  /* 0x0000000420007c0c */ /* 0x000fe4000bf06270 */
[----:B------:R-:W-:Y:S01]  /*0440*/  ISETP.NE.AND P1, PT, R51, RZ, PT ;  /* 0x000000ff3300720c */ /* 0x000fe20003f25270 */
[----:B------:R-:W-:-:S03]  /*0450*/  VIADD R32, R9, 0xf ;  /* 0x0000000f09207836 */ /* 0x000fc60000000000 */
[----:B------:R-:W-:Y:S02]  /*0460*/  P2R R54, PR, RZ, 0x2 ;  /* 0x00000002ff367803 */ /* 0x000fe40000000000 */
[----:B------:R-:W-:Y:S02]  /*0470*/  ISETP.NE.AND P1, PT, R50, RZ, PT ;  /* 0x000000ff3200720c */ /* 0x000fe40003f25270 */
[----:B------:R-:W-:Y:S02]  /*0480*/  ISETP.GE.AND P3, PT, R32, UR4, PT ;  /* 0x0000000420007c0c */ /* 0x000fe4000bf66270 */
[----:B------:R-:W-:Y:S01]  /*0490*/  P2R R53, PR, RZ, 0x2 ;  /* 0x00000002ff357803 */ /* 0x000fe20000000000 */
[----:B------:R-:W3:Y:S01]  /*04a0*/  @!P0 LDG.E R42, desc[UR8][R6.64+0x30] ;  /* 0x00003008062a8981 */ /* 0x000ee2000c1e1900 */
[----:B------:R-:W-:Y:S01]  /*04b0*/  ISETP.NE.AND P1, PT, R49, RZ, PT ;  /* 0x000000ff3100720c */ /* 0x000fe20003f25270 */
[----:B------:R-:W-:-:S03]  /*04c0*/  VIADD R31, R9, 0xe ;  /* 0x0000000e091f7836 */ /* 0x000fc60000000000 */
[----:B------:R-:W-:Y:S01]  /*04d0*/  P2R R51, PR, RZ, 0x2 ;  /* 0x00000002ff337803 */ /* 0x000fe20000000000 */
[C---:B------:R-:W-:Y:S01]  /*04e0*/  VIADD R43, R9.reuse, 0x11 ;  /* 0x00000011092b7836 */ /* 0x040fe20000000000 */
[----:B------:R-:W-:Y:S01]  /*04f0*/  ISETP.NE.AND P1, PT, R48, RZ, PT ;  /* 0x000000ff3000720c */ /* 0x000fe20003f25270 */
[----:B------:R-:W-:Y:S01]  /*0500*/  VIADD R44, R9, 0x12 ;  /* 0x00000012092c7836 */ /* 0x000fe20000000000 */
[----:B------:R-:W-:Y:S02]  /*0510*/  ISETP.GE.AND P2, PT, R31, UR4, PT ;  /* 0x000000041f007c0c */ /* 0x000fe4000bf46270 */
[----:B------:R-:W-:Y:S02]  /*0520*/  P2R R49, PR, RZ, 0x2 ;  /* 0x00000002ff317803 */ /* 0x000fe40000000000 */
[----:B------:R-:W-:Y:S02]  /*0530*/  ISETP.NE.AND P1, PT, R47, RZ, PT ;  /* 0x000000ff2f00720c */ /* 0x000fe40003f25270 */
[----:B------:R-:W-:Y:S01]  /*0540*/  ISETP.GE.AND P4, PT, R33, UR4, PT ;  /* 0x0000000421007c0c */ /* 0x000fe2000bf86270 */
[----:B------:R-:W3:Y:S01]  /*0550*/  @!P3 LDG.E R47, desc[UR8][R6.64+0x3c] ;  /* 0x00003c08062fb981 */ /* 0x000ee2000c1e1900 */
[----:B------:R-:W-:-:S02]  /*0560*/  ISETP.GE.AND P5, PT, R43, UR4, PT ;  /* 0x000000042b007c0c */ /* 0x000fc4000bfa6270 */
[----:B------:R-:W-:Y:S02]  /*0570*/  ISETP.GE.AND P6, PT, R44, UR4, PT ;  /* 0x000000042c007c0c */ /* 0x000fe4000bfc6270 */
[----:B------:R-:W-:Y:S02]  /*0580*/  P2R R48, PR, RZ, 0x2 ;  /* 0x00000002ff307803 */ /* 0x000fe40000000000 */
[----:B------:R-:W-:-:S04]  /*0590*/  ISETP.NE.AND P1, PT, R45, RZ, PT ;  /* 0x000000ff2d00720c */ /* 0x000fc80003f25270 */
[----:B------:R-:W-:Y:S01]  /*05a0*/  P2R R45, PR, RZ, 0x2 ;  /* 0x00000002ff2d7803 */ /* 0x000fe20000000000 */
[----:B0-----:R-:W-:Y:S01]  /*05b0*/  IMAD.WIDE.U32 R4, R9, 0x4, R4 ;  /* 0x0000000409047825 */ /* 0x001fe200078e0004 */
[----:B------:R-:W-:Y:S01]  /*05c0*/  ISETP.NE.AND P1, PT, R46, RZ, PT ;  /* 0x000000ff2e00720c */ /* 0x000fe20003f25270 */
[----:B------:R-:W3:Y:S01]  /*05d0*/  @!P4 LDG.E R50, desc[UR8][R6.64+0x40] ;  /* 0x000040080632c981 */ /* 0x000ee2000c1e1900 */
[----:B------:R-:W-:-:S03]  /*05e0*/  P2R R59, PR, RZ, 0x1 ;  /* 0x00000001ff3b7803 */ /* 0x000fc60000000000 */
[----:B------:R-:W3:Y:S01]  /*05f0*/  @!P2 LDG.E R46, desc[UR8][R6.64+0x38] ;  /* 0x00003808062ea981 */ /* 0x000ee2000c1e1900 */
[----:B------:R-:W-:Y:S01]  /*0600*/  ISETP.GE.AND P0, PT, R9, UR4, PT ;  /* 0x0000000409007c0c */ /* 0x000fe2000bf06270 */
[----:B------:R-:W-:Y:S01]  /*0610*/  IMAD.MOV.U32 R30, RZ, RZ, -0x1 ;  /* 0xffffffffff1e7424 */ /* 0x000fe200078e00ff */
[----:B------:R-:W0:Y:S01]  /*0620*/  S2UR UR6, SR_CgaCtaId ;  /* 0x00000000000679c3 */ /* 0x000e220000008800 */
[----:B------:R-:W3:Y:S01]  /*0630*/  @!P5 LDG.E R9, desc[UR8][R6.64+0x44] ;  /* 0x000044080609d981 */ /* 0x000ee2000c1e1900 */
[----:B------:R-:W-:Y:S01]  /*0640*/  IMAD.MOV.U32 R31, RZ, RZ, -0x1 ;  /* 0xffffffffff1f7424 */ /* 0x000fe200078e00ff */
[----:B------:R-:W1:Y:S02]  /*0650*/  LDCU.64 UR4, c[0x0][0x3a8] ;  /* 0x00007500ff0477ac */ /* 0x000e640008000a00 */
[----:B------:R-:W3:Y:S03]  /*0660*/  @!P6 LDG.E R52, desc[UR8][R6.64+0x48] ;  /* 0x000048080634e981 */ /* 0x000ee6000c1e1900 */
[----:B------:R-:W-:Y:S06]  /*0670*/  BAR.SYNC.DEFER_BLOCKING 0x0 ;  /* 0x0000000000007b1d */ /* 0x000fec0000010000 */
[----:B------:R0:W5:Y:S01]  /*0680*/  @!P1 LDG.E R3, desc[UR8][R4.64+0x4] ;  /* 0x0000040804039981 */ /* 0x000162000c1e1900 */
[----:B------:R-:W-:-:S02]  /*0690*/  IMAD.MOV.U32 R32, RZ, RZ, -0x1 ;  /* 0xffffffffff207424 */ /* 0x000fc400078e00ff */
[----:B------:R-:W-:Y:S01]  /*06a0*/  IMAD.MOV.U32 R33, RZ, RZ, -0x1 ;  /* 0xffffffffff217424 */ /* 0x000fe200078e00ff */
[----:B------:R0:W5:Y:S01]  /*06b0*/  @!P0 LDG.E R2, desc[UR8][R4.64] ;  /* 0x0000000804028981 */ /* 0x000162000c1e1900 */
[----:B--2---:R-:W-:Y:S01]  /*06c0*/  @!P1 LOP3.LUT R30, R8, 0x80000000, RZ, 0x3c, !PT ;  /* 0x80000000081e9812 */ /* 0x004fe200078e3cff */
[----:B------:R-:W-:Y:S01]  /*06d0*/  IMAD.MOV.U32 R29, RZ, RZ, -0x1 ;  /* 0xffffffffff1d7424 */ /* 0x000fe200078e00ff */
[----:B------:R-:W-:Y:S01]  /*06e0*/  ISETP.NE.AND P1, PT, R45, RZ, PT ;  /* 0x000000ff2d00720c */ /* 0x000fe20003f25270 */
[----:B------:R2:W5:Y:S01]  /*06f0*/  @!P2 LDG.E R24, desc[UR8][R4.64+0x38] ;  /* 0x000038080418a981 */ /* 0x000562000c1e1900 */
[----:B-1----:R-:W-:-:S03]  /*0700*/  UIADD3 UR7, UPT, UPT, UR4, 0x6, URZ ;  /* 0x0000000604077890 */ /* 0x002fc6000fffe0ff */
[----:B------:R2:W5:Y:S01]  /*0710*/  @!P3 LDG.E R25, desc[UR8][R4.64+0x3c] ;  /* 0x00003c080419b981 */ /* 0x000562000c1e1900 */
[----:B------:R-:W-:-:S03]  /*0720*/  UIADD3 UR5, UPT, UPT, -UR4, UR5, URZ ;  /* 0x0000000504057290 */ /* 0x000fc6000fffe1ff */
[----:B------:R2:W5:Y:S04]  /*0730*/  @!P4 LDG.E R26, desc[UR8][R4.64+0x40] ;  /* 0x00004008041ac981 */ /* 0x000568000c1e1900 */
[----:B----4-:R-:W-:Y:S01]  /*0740*/  @!P1 LOP3.LUT R31, R10, 0x80000000, RZ, 0x3c, !PT ;  /* 0x800000000a1f9812 */ /* 0x010fe200078e3cff */
[----:B------:R2:W5:Y:S01]  /*0750*/  @!P1 LDG.E R12, desc[UR8][R4.64+0x8] ;  /* 0x00000808040c9981 */ /* 0x000562000c1e1900 */
[----:B------:R-:W-:-:S03]  /*0760*/  ISETP.NE.AND P1, PT, R48, RZ, PT ;  /* 0x000000ff3000720c */ /* 0x000fc60003f25270 */
[----:B------:R2:W5:Y:S04]  /*0770*/  @!P5 LDG.E R27, desc[UR8][R4.64+0x44] ;  /* 0x00004408041bd981 */ /* 0x000568000c1e1900 */
[----:B------:R2:W5:Y:S06]  /*0780*/  @!P6 LDG.E R28, desc[UR8][R4.64+0x48] ;  /* 0x00004808041ce981 */ /* 0x00056c000c1e1900 */
[----:B---3--:R-:W-:Y:S01]  /*0790*/  @!P1 LOP3.LUT R32, R11, 0x80000000, RZ, 0x3c, !PT ;  /* 0x800000000b209812 */ /* 0x008fe200078e3cff */
[----:B------:R2:W5:Y:S01]  /*07a0*/  @!P1 LDG.E R13, desc[UR8][R4.64+0xc] ;  /* 0x00000c08040d9981 */ /* 0x000562000c1e1900 */
[----:B------:R-:W-:-:S13]  /*07b0*/  ISETP.NE.AND P1, PT, R49, RZ, PT ;  /* 0x000000ff3100720c */ /* 0x000fda0003f25270 */
[----:B------:R-:W-:Y:S01]  /*07c0*/  @!P1 LOP3.LUT R33, R34, 0x80000000, RZ, 0x3c, !PT ;  /* 0x8000000022219812 */ /* 0x000fe200078e3cff */
[----:B------:R2:W5:Y:S01]  /*07d0*/  @!P1 LDG.E R14, desc[UR8][R4.64+0x10] ;  /* 0x00001008040e9981 */ /* 0x000562000c1e1900 */
[----:B------:R-:W-:Y:S01]  /*07e0*/  ISETP.NE.AND P1, PT, R51, RZ, PT ;  /* 0x000000ff3300720c */ /* 0x000fe20003f25270 */
[----:B------:R-:W-:-:S12]  /*07f0*/  IMAD.MOV.U32 R34, RZ, RZ, -0x1 ;  /* 0xffffffffff227424 */ /* 0x000fd800078e00ff */
        /* <DEDUP_REMOVED lines=15> */
[----:B------:R-:W-:Y:S01]  /*08f0*/  IMAD.MOV.U32 R38, RZ, RZ, -0x1 ;  /* 0xffffffffff267424 */ /* 0x000fe200078e00ff */
[----:B------:R-:W-:Y:S02]  /*0900*/  @!P0 LOP3.LUT R29, R61, 0x80000000, RZ, 0x3c, !PT ;  /* 0x800000003d1d8812 */ /* 0x000fe400078e3cff */
[----:B------:R-:W-:-:S09]  /*0910*/  ISETP.NE.AND P0, PT, R60, RZ, PT ;  /* 0x000000ff3c00720c */ /* 0x000fd20003f05270 */
[----:B------:R-:W-:Y:S01]  /*0920*/  @!P1 LOP3.LUT R38, R39, 0x80000000, RZ, 0x3c, !PT ;  /* 0x8000000027269812 */ /* 0x000fe200078e3cff */
[----:B------:R2:W5:Y:S01]  /*0930*/  @!P1 LDG.E R19, desc[UR8][R4.64+0x24] ;  /* 0x0000240804139981 */ /* 0x000562000c1e1900 */
[----:B------:R-:W-:Y:S01]  /*0940*/  ISETP.NE.AND P1, PT, R57, RZ, PT ;  /* 0x000000ff3900720c */ /* 0x000fe20003f25270 */
[----:B------:R-:W-:Y:S02]  /*0950*/  IMAD.MOV.U32 R39, RZ, RZ, -0x1 ;  /* 0xffffffffff277424 */ /* 0x000fe400078e00ff */
[----:B------:R2:W5:Y:S10]  /*0960*/  @!P0 LDG.E R21, desc[UR8][R4.64+0x2c] ;  /* 0x00002c0804158981 */ /* 0x000574000c1e1900 */
[----:B------:R-:W-:Y:S01]  /*0970*/  @!P1 LOP3.LUT R39, R40, 0x80000000, RZ, 0x3c, !PT ;  /* 0x8000000028279812 */ /* 0x000fe200078e3cff */
[----:B------:R-:W-:Y:S01]  /*0980*/  IMAD.MOV.U32 R40, RZ, RZ, -0x1 ;  /* 0xffffffffff287424 */ /* 0x000fe200078e00ff */
[----:B------:R2:W5:Y:S01]  /*0990*/  @!P1 LDG.E R20, desc[UR8][R4.64+0x28] ;  /* 0x0000280804149981 */ /* 0x000562000c1e1900 */
[----:B------:R-:W-:-:S02]  /*09a0*/  @!P0 LOP3.LUT R40, R41, 0x80000000, RZ, 0x3c, !PT ;  /* 0x8000000029288812 */ /* 0x000fc400078e3cff */
[----:B------:R-:W-:Y:S02]  /*09b0*/  ISETP.NE.AND P1, PT, R58, RZ, PT ;  /* 0x000000ff3a00720c */ /* 0x000fe40003f25270 */
[----:B------:R-:W-:Y:S01]  /*09c0*/  ISETP.NE.AND P0, PT, R59, RZ, PT ;  /* 0x000000ff3b00720c */ /* 0x000fe20003f05270 */
[----:B------:R-:W-:Y:S01]  /*09d0*/  IMAD.MOV.U32 R41, RZ, RZ, -0x1 ;  /* 0xffffffffff297424 */ /* 0x000fe200078e00ff */
[----:B------:R-:W-:Y:S02]  /*09e0*/  UMOV UR4, 0x400 ;  /* 0x0000040000047882 */ /* 0x000fe40000000000 */
[----:B0-----:R-:W-:-:S07]  /*09f0*/  ULEA UR4, UR6, UR4, 0x18 ;  /* 0x0000000406047291 */ /* 0x001fce000f8ec0ff */
[----:B------:R2:W5:Y:S02]  /*0a00*/  @!P1 LDG.E R23, desc[UR8][R4.64+0x34] ;  /* 0x0000340804179981 */ /* 0x000564000c1e1900 */
[----:B------:R-:W-:Y:S02]  /*0a10*/  @!P0 LOP3.LUT R41, R42, 0x80000000, RZ, 0x3c, !PT ;  /* 0x800000002a298812 */ /* 0x000fe400078e3cff */
[----:B------:R2:W5:Y:S01]  /*0a20*/  @!P0 LDG.E R22, desc[UR8][R4.64+0x30] ;  /* 0x0000300804168981 */ /* 0x000562000c1e1900 */
[----:B------:R-:W0:Y:S01]  /*0a30*/  S2R R42, SR_LANEID ;  /* 0x00000000002a7919 */ /* 0x000e220000000000 */
[----:B------:R-:W-:Y:S01]  /*0a40*/  IMAD.MOV.U32 R45, RZ, RZ, -0x1 ;  /* 0xffffffffff2d7424 */ /* 0x000fe200078e00ff */
[----:B------:R-:W-:Y:S02]  /*0a50*/  @!P3 LOP3.LUT R45, R47, 0x80000000, RZ, 0x3c, !PT ;  /* 0x800000002f2db812 */ /* 0x000fe400078e3cff */
[----:B------:R-:W-:Y:S01]  /*0a60*/  LEA R47, R0, UR4, 0x2 ;  /* 0x00000004002f7c11 */ /* 0x000fe2000f8e10ff */
[----:B------:R-:W-:Y:S01]  /*0a70*/  IMAD.MOV.U32 R44, RZ, RZ, -0x1 ;  /* 0xffffffffff2c7424 */ /* 0x000fe200078e00ff */
[----:B------:R-:W-:-:S02]  /*0a80*/  SHF.R.U32.HI R124, RZ, 0x5, R0 ;  /* 0x00000005ff7c7819 */ /* 0x000fc40000011600 */
[----:B------:R-:W-:Y:S01]  /*0a90*/  @!P2 LOP3.LUT R44, R46, 0x80000000, RZ, 0x3c, !PT ;  /* 0x800000002e2ca812 */ /* 0x000fe200078e3cff */
[----:B------:R-:W-:Y:S02]  /*0aa0*/  IMAD R51, R0, 0x80, R47 ;  /* 0x0000008000337824 */ /* 0x000fe400078e022f */
[----:B------:R-:W-:Y:S01]  /*0ab0*/  IMAD.MOV.U32 R46, RZ, RZ, -0x1 ;  /* 0xffffffffff2e7424 */ /* 0x000fe200078e00ff */
[----:B------:R-:W-:Y:S01]  /*0ac0*/  @!P4 LOP3.LUT R46, R50, 0x80000000, RZ, 0x3c, !PT ;  /* 0x80000000322ec812 */ /* 0x000fe200078e3cff */
[----:B------:R-:W-:Y:S01]  /*0ad0*/  IMAD.MOV.U32 R43, RZ, RZ, -0x1 ;  /* 0xffffffffff2b7424 */ /* 0x000fe200078e00ff */
[----:B------:R-:W-:Y:S01]  /*0ae0*/  @!P1 LOP3.LUT R43, R62, 0x80000000, RZ, 0x3c, !PT ;  /* 0x800000003e2b9812 */ /* 0x000fe200078e3cff */
[----:B------:R-:W-:Y:S01]  /*0af0*/  IMAD.MOV.U32 R48, RZ, RZ, -0x1 ;  /* 0xffffffffff307424 */ /* 0x000fe200078e00ff */
[----:B------:R-:W-:Y:S01]  /*0b00*/  @!P5 LOP3.LUT R48, R9, 0x80000000, RZ, 0x3c, !PT ;  /* 0x800000000930d812 */ /* 0x000fe200078e3cff */
[----:B------:R-:W-:Y:S01]  /*0b10*/  IMAD.MOV.U32 R49, RZ, RZ, -0x1 ;  /* 0xffffffffff317424 */ /* 0x000fe200078e00ff */
[----:B------:R-:W-:Y:S01]  /*0b20*/  @!P6 LOP3.LUT R49, R52, 0x80000000, RZ, 0x3c, !PT ;  /* 0x800000003431e812 */ /* 0x000fe200078e3cff */
[----:B------:R-:W-:Y:S01]  /*0b30*/  IMAD R53, R0, -0x38, R51 ;  /* 0xffffffc800357824 */ /* 0x000fe200078e0233 */
[----:B------:R-:W-:Y:S01]  /*0b40*/  LEA R50, R124, UR4, 0x2 ;  /* 0x000000047c327c11 */ /* 0x000fe2000f8e10ff */
[----:B--2---:R-:W-:Y:S06]  /*0b50*/  BAR.SYNC.DEFER_BLOCKING 0x0 ;  /* 0x0000000000007b1d */ /* 0x004fec0000010000 */
.L_x_222:
[----:B------:R-:W-:Y:S01]  /*0b60*/  UISETP.LT.AND UP0, UPT, UR5, 0x6, UPT ;  /* 0x000000060500788c */ /* 0x000fe2000bf01270 */
[----:B------:R-:W-:Y:S01]  /*0b70*/  STS [R47], RZ ;  /* 0x000000ff2f007388 */ /* 0x000fe20000000800 */
[----:B------:R-:W-:Y:S01]  /*0b80*/  UIADD3 UR6, UPT, UPT, UR7, -0x6, URZ ;  /* 0xfffffffa07067890 */ /* 0x000fe2000fffe0ff */
[----:B0-----:R-:W-:Y:S01]  /*0b90*/  ISETP.NE.AND P1, PT, R42, 0x1f, PT ;  /* 0x0000001f2a00780c */ /* 0x001fe20003f25270 */
[----:B------:R-:W-:Y:S01]  /*0ba0*/  USEL UR4, UR5, 0x6, UP0 ;  /* 0x0000000605047887 */ /* 0x000fe20008000000 */
[----:B------:R-:W-:Y:S01]  /*0bb0*/  STS [R47+0x400], RZ ;  /* 0x000400ff2f007388 */ /* 0x000fe20000000800 */
[C---:B------:R-:W-:Y:S01]  /*0bc0*/  ISETP.NE.AND P2, PT, R124.reuse, 0x6, PT ;  /* 0x000000067c00780c */ /* 0x040fe20003f45270 */
[----:B------:R-:W-:Y:S01]  /*0bd0*/  UISETP.GE.AND UP0, UPT, UR7, UR10, UPT ;  /* 0x0000000a0700728c */ /* 0x000fe2000bf06270 */
[----:B-1----:R-:W-:Y:S01]  /*0be0*/  SHF.R.U32.HI R4, RZ, UR6, R29 ;  /* 0x00000006ff047c19 */ /* 0x002fe2000801161d */
[----:B------:R-:W-:Y:S01]  /*0bf0*/  UBMSK UR4, URZ, UR4 ;  /* 0x00000004ff04729b */ /* 0x000fe20008000000 */
[----:B------:R-:W-:Y:S01]  /*0c00*/  STS [R47+0x800], RZ ;  /* 0x000800ff2f007388 */ /* 0x000fe20000000800 */
[----:B------:R-:W-:-:S03]  /*0c10*/  ISETP.NE.AND P3, PT, R124, 0x7, PT ;  /* 0x000000077c00780c */ /* 0x000fc60003f65270 */
[----:B------:R-:W-:Y:S01]  /*0c20*/  STS [R47+0xc00], RZ ;  /* 0x000c00ff2f007388 */ /* 0x000fe20000000800 */
[----:B------:R-:W-:-:S03]  /*0c30*/  LOP3.LUT R4, R4, UR4, RZ, 0xc0, !PT ;  /* 0x0000000404047c12 */ /* 0x000fc6000f8ec0ff */
[----:B------:R-:W-:Y:S02]  /*0c40*/  STS [R47+0x1000], RZ ;  /* 0x001000ff2f007388 */ /* 0x000fe40000000800 */
[----:B------:R-:W-:Y:S01]  /*0c50*/  IMAD.SHL.U32 R5, R4, 0x400, RZ ;  /* 0x0000040004057824 */ /* 0x000fe200078e00ff */
[----:B------:R-:W-:Y:S01]  /*0c60*/  SHF.R.U32.HI R4, RZ, 0x4, R4 ;  /* 0x00000004ff047819 */ /* 0x000fe20000011604 */
[----:B------:R-:W-:Y:S03]  /*0c70*/  STS [R47+0x1400], RZ ;  /* 0x001400ff2f007388 */ /* 0x000fe60000000800 */
[----:B------:R-:W-:Y:S01]  /*0c80*/  LOP3.LUT R54, R5, 0x7c00, RZ, 0xc0, !PT ;  /* 0x00007c0005367812 */ /* 0x000fe200078ec0ff */
[----:B------:R-:W-:Y:S01]  /*0c90*/  STS [R47+0x1800], RZ ;  /* 0x001800ff2f007388 */ /* 0x000fe20000000800 */
[----:B------:R-:W-:-:S03]  /*0ca0*/  LOP3.LUT R4, R4, 0xffffffe, RZ, 0xc0, !PT ;  /* 0x0ffffffe04047812 */ /* 0x000fc600078ec0ff */
[----:B------:R-:W-:Y:S01]  /*0cb0*/  STS [R47+0x1c00], RZ ;  /* 0x001c00ff2f007388 */ /* 0x000fe20000000800 */
[----:B------:R-:W-:Y:S02]  /*0cc0*/  IADD3 R54, PT, PT, R4, R47, R54 ;  /* 0x0000002f04367210 */ /* 0x000fe40007ffe036 */
[----:B------:R-:W-:Y:S01]  /*0cd0*/  SHF.R.U32.HI R4, RZ, UR6, R30 ;  /* 0x00000006ff047c19 */ /* 0x000fe2000801161e */
[----:B------:R-:W-:Y:S03]  /*0ce0*/  STS [R47+0x2000], RZ ;  /* 0x002000ff2f007388 */ /* 0x000fe60000000800 */
[----:B------:R-:W-:Y:S01]  /*0cf0*/  LOP3.LUT R4, R4, UR4, RZ, 0xc0, !PT ;  /* 0x0000000404047c12 */ /* 0x000fe2000f8ec0ff */
[----:B------:R-:W-:Y:S04]  /*0d00*/  STS [R47+0x2400], RZ ;  /* 0x002400ff2f007388 */ /* 0x000fe80000000800 */
[----:B------:R-:W-:Y:S01]  /*0d10*/  STS [R47+0x2800], RZ ;  /* 0x002800ff2f007388 */ /* 0x000fe20000000800 */
[----:B------:R-:W-:Y:S01]  /*0d20*/  IMAD.SHL.U32 R5, R4, 0x400, RZ ;  /* 0x0000040004057824 */ /* 0x000fe200078e00ff */
[----:B------:R-:W-:-:S02]  /*0d30*/  SHF.R.U32.HI R4, RZ, 0x4, R4 ;  /* 0x00000004ff047819 */ /* 0x000fc40000011604 */
[----:B------:R-:W-:Y:S02]  /*0d40*/  STS [R47+0x2c00], RZ ;  /* 0x002c00ff2f007388 */ /* 0x000fe40000000800 */
[----:B------:R-:W-:Y:S02]  /*0d50*/  LOP3.LUT R56, R5, 0x7c00, RZ, 0xc0, !PT ;  /* 0x00007c0005387812 */ /* 0x000fe400078ec0ff */
        /* <DEDUP_REMOVED lines=32> */
[----:B------:R-:W0:Y:S02]  /*0f60*/  LDS.U16 R52, [R54] ;  /* 0x0000000036347984 */ /* 0x000e240000000400 */
[----:B0-----:R-:W-:-:S05]  /*0f70*/  VIADD R5, R52, 0x1 ;  /* 0x0000000134057836 */ /* 0x001fca0000000000 */
[----:B------:R0:W-:Y:S04]  /*0f80*/  STS.U16 [R54], R5 ;  /* 0x0000000536007388 */ /* 0x0001e80000000400 */
[----:B------:R-:W1:Y:S01]  /*0f90*/  LDS.U16 R57, [R56] ;  /* 0x0000000038397984 */ /* 0x000e620000000400 */
[----:B0-----:R-:W-:Y:S01]  /*0fa0*/  IMAD.SHL.U32 R5, R4, 0x400, RZ ;  /* 0x0000040004057824 */ /* 0x001fe200078e00ff */
[----:B------:R-:W-:-:S04]  /*0fb0*/  SHF.R.U32.HI R4, RZ, 0x4, R4 ;  /* 0x00000004ff047819 */ /* 0x000fc80000011604 */
[----:B------:R-:W-:Y:S02]  /*0fc0*/  LOP3.LUT R60, R5, 0x7c00, RZ, 0xc0, !PT ;  /* 0x00007c00053c7812 */ /* 0x000fe400078ec0ff */
[----:B------:R-:W-:-:S04]  /*0fd0*/  LOP3.LUT R4, R4, 0xffffffe, RZ, 0xc0, !PT ;  /* 0x0ffffffe04047812 */ /* 0x000fc800078ec0ff */
[----:B------:R-:W-:Y:S02]  /*0fe0*/  IADD3 R60, PT, PT, R4, R47, R60 ;  /* 0x0000002f043c7210 */ /* 0x000fe40007ffe03c */
[----:B------:R-:W-:-:S04]  /*0ff0*/  SHF.R.U32.HI R4, RZ, UR6, R33 ;  /* 0x00000006ff047c19 */ /* 0x000fc80008011621 */
[----:B------:R-:W-:-:S05]  /*1000*/  LOP3.LUT R4, R4, UR4, RZ, 0xc0, !PT ;  /* 0x0000000404047c12 */ /* 0x000fca000f8ec0ff */
[----:B------:R-:W-:Y:S01]  /*1010*/  IMAD.SHL.U32 R6, R4, 0x400, RZ ;  /* 0x0000040004067824 */ /* 0x000fe200078e00ff */
[----:B------:R-:W-:-:S04]  /*1020*/  SHF.R.U32.HI R4, RZ, 0x4, R4 ;  /* 0x00000004ff047819 */ /* 0x000fc80000011604 */
[----:B------:R-:W-:Y:S02]  /*1030*/  LOP3.LUT R6, R6, 0x7c00, RZ, 0xc0, !PT ;  /* 0x00007c0006067812 */ /* 0x000fe400078ec0ff */
[----:B------:R-:W-:-:S04]  /*1040*/  LOP3.LUT R4, R4, 0xffffffe, RZ, 0xc0, !PT ;  /* 0x0ffffffe04047812 */ /* 0x000fc800078ec0ff */
[----:B------:R-:W-:Y:S01]  /*1050*/  IADD3 R62, PT, PT, R4, R47, R6 ;  /* 0x0000002f043e7210 */ /* 0x000fe20007ffe006 */
[----:B-1----:R-:W-:Y:S01]  /*1060*/  VIADD R7, R57, 0x1 ;  /* 0x0000000139077836 */ /* 0x002fe20000000000 */
[----:B------:R-:W-:-:S04]  /*1070*/  SHF.R.U32.HI R4, RZ, UR6, R34 ;  /* 0x00000006ff047c19 */ /* 0x000fc80008011622 */
[----:B------:R-:W-:Y:S01]  /*1080*/  STS.U16 [R56], R7 ;  /* 0x0000000738007388 */ /* 0x000fe20000000400 */
[----:B------:R-:W-:-:S03]  /*1090*/  LOP3.LUT R4, R4, UR4, RZ, 0xc0, !PT ;  /* 0x0000000404047c12 */ /* 0x000fc6000f8ec0ff */
        /* <DEDUP_REMOVED lines=129> */
[----:B------:R-:W-:Y:S01]  /*18b0*/  SHF.R.U32.HI R4, RZ, UR6, R49 ;  /* 0x00000006ff047c19 */ /* 0x000fe20008011631 */
[----:B------:R-:W0:Y:S03]  /*18c0*/  S2UR UR6, SR_CgaCtaId ;  /* 0x00000000000679c3 */ /* 0x000e260000008800 */
[----:B------:R-:W-:Y:S01]  /*18d0*/  LOP3.LUT R4, R4, UR4, RZ, 0xc0, !PT ;  /* 0x0000000404047c12 */ /* 0x000fe2000f8ec0ff */
[----:B------:R-:W-:-:S04]  /*18e0*/  UMOV UR4, 0x400 ;  /* 0x0000040000047882 */ /* 0x000fc80000000000 */
[----:B------:R-:W-:Y:S01]  /*18f0*/  IMAD.SHL.U32 R6, R4, 0x400, RZ ;  /* 0x0000040004067824 */ /* 0x000fe200078e00ff */
[----:B------:R-:W-:-:S04]  /*1900*/  SHF.R.U32.HI R4, RZ, 0x4, R4 ;  /* 0x00000004ff047819 */ /* 0x000fc80000011604 */
[----:B------:R-:W-:Y:S02]  /*1910*/  LOP3.LUT R6, R6, 0x7c00, RZ, 0xc0, !PT ;  /* 0x00007c0006067812 */ /* 0x000fe400078ec0ff */
[----:B------:R-:W-:-:S04]  /*1920*/  LOP3.LUT R4, R4, 0xffffffe, RZ, 0xc0, !PT ;  /* 0x0ffffffe04047812 */ /* 0x000fc800078ec0ff */
[----:B------:R-:W-:Y:S01]  /*1930*/  IADD3 R90, PT, PT, R4, R47, R6 ;  /* 0x0000002f045a7210 */ /* 0x000fe20007ffe006 */
[----:B-1----:R-:W-:Y:S01]  /*1940*/  VIADD R7, R85, 0x1 ;  /* 0x0000000155077836 */ /* 0x002fe20000000000 */
[----:B0-----:R-:W-:-:S04]  /*1950*/  ULEA UR4, UR6, UR4, 0x18 ;  /* 0x0000000406047291 */ /* 0x001fc8000f8ec0ff */
[----:B------:R-:W-:Y:S04]  /*1960*/  STS.U16 [R84], R7 ;  /* 0x0000000754007388 */ /* 0x000fe80000000400 */
[----:B------:R-:W0:Y:S02]  /*1970*/  LDS.U16 R87, [R86] ;  /* 0x0000000056577984 */ /* 0x000e240000000400 */
[----:B0-----:R-:W-:-:S05]  /*1980*/  VIADD R5, R87, 0x1 ;  /* 0x0000000157057836 */ /* 0x001fca0000000000 */
[----:B------:R-:W-:Y:S04]  /*1990*/  STS.U16 [R86], R5 ;  /* 0x0000000556007388 */ /* 0x000fe80000000400 */
[----:B------:R-:W0:Y:S02]  /*19a0*/  LDS.U16 R89, [R88] ;  /* 0x0000000058597984 */ /* 0x000e240000000400 */
[----:B0-----:R-:W-:-:S05]  /*19b0*/  VIADD R7, R89, 0x1 ;  /* 0x0000000159077836 */ /* 0x001fca0000000000 */
[----:B------:R-:W-:Y:S04]  /*19c0*/  STS.U16 [R88], R7 ;  /* 0x0000000758007388 */ /* 0x000fe80000000400 */
[----:B------:R-:W0:Y:S02]  /*19d0*/  LDS.U16 R91, [R90] ;  /* 0x000000005a5b7984 */ /* 0x000e240000000400 */
[----:B0-----:R-:W-:-:S05]  /*19e0*/  VIADD R5, R91, 0x1 ;  /* 0x000000015b057836 */ /* 0x001fca0000000000 */
[----:B------:R-:W-:Y:S01]  /*19f0*/  STS.U16 [R90], R5 ;  /* 0x000000055a007388 */ /* 0x000fe20000000400 */
[----:B------:R-:W-:Y:S06]  /*1a00*/  BAR.SYNC.DEFER_BLOCKING 0x0 ;  /* 0x0000000000007b1d */ /* 0x000fec0000010000 */
[----:B------:R-:W-:Y:S04]  /*1a10*/  LDS R92, [R51] ;  /* 0x00000000335c7984 */ /* 0x000fe80000000800 */
[----:B------:R-:W0:Y:S04]  /*1a20*/  LDS R93, [R51+0x4] ;  /* 0x00000400335d7984 */ /* 0x000e280000000800 */
[----:B------:R-:W1:Y:S04]  /*1a30*/  LDS R94, [R51+0x8] ;  /* 0x00000800335e7984 */ /* 0x000e680000000800 */
[----:B------:R-:W2:Y:S04]  /*1a40*/  LDS R95, [R51+0xc] ;  /* 0x00000c00335f7984 */ /* 0x000ea80000000800 */
[----:B------:R-:W3:Y:S04]  /*1a50*/  LDS R96, [R51+0x10] ;  /* 0x0000100033607984 */ /* 0x000ee80000000800 */
[----:B------:R-:W4:Y:S04]  /*1a60*/  LDS R97, [R51+0x14] ;  /* 0x0000140033617984 */ /* 0x000f280000000800 */
[----:B------:R-:W4:Y:S04]  /*1a70*/  LDS R98, [R51+0x18] ;  /* 0x0000180033627984 */ /* 0x000f280000000800 */
[----:B------:R-:W4:Y:S04]  /*1a80*/  LDS R99, [R51+0x1c] ;  /* 0x00001c0033637984 */ /* 0x000f280000000800 */
[----:B------:R-:W4:Y:S04]  /*1a90*/  LDS R100, [R51+0x20] ;  /* 0x0000200033647984 */ /* 0x000f280000000800 */
[----:B------:R-:W4:Y:S04]  /*1aa0*/  LDS R101, [R51+0x24] ;  /* 0x0000240033657984 */ /* 0x000f280000000800 */
[----:B------:R-:W4:Y:S04]  /*1ab0*/  LDS R102, [R51+0x28] ;  /* 0x0000280033667984 */ /* 0x000f280000000800 */
[----:B------:R-:W4:Y:S01]  /*1ac0*/  LDS R103, [R51+0x2c] ;  /* 0x00002c0033677984 */ /* 0x000f220000000800 */
[----:B0-----:R-:W-:-:S03]  /*1ad0*/  IMAD.IADD R93, R92, 0x1, R93 ;  /* 0x000000015c5d7824 */ /* 0x001fc600078e025d */
[----:B------:R-:W0:Y:S01]  /*1ae0*/  LDS R104, [R51+0x30] ;  /* 0x0000300033687984 */ /* 0x000e220000000800 */
[----:B-1----:R-:W-:-:S03]  /*1af0*/  IMAD.IADD R94, R94, 0x1, R93 ;  /* 0x000000015e5e7824 */ /* 0x002fc600078e025d */
[----:B------:R-:W1:Y:S01]  /*1b00*/  LDS R105, [R51+0x34] ;  /* 0x0000340033697984 */ /* 0x000e620000000800 */
[----:B--2---:R-:W-:-:S03]  /*1b10*/  IMAD.IADD R95, R95, 0x1, R94 ;  /* 0x000000015f5f7824 */ /* 0x004fc600078e025e */
[----:B------:R-:W2:Y:S01]  /*1b20*/  LDS R106, [R51+0x38] ;  /* 0x00003800336a7984 */ /* 0x000ea20000000800 */
[----:B---3--:R-:W-:-:S03]  /*1b30*/  IMAD.IADD R96, R96, 0x1, R95 ;  /* 0x0000000160607824 */ /* 0x008fc600078e025f */
[----:B------:R-:W3:Y:S01]  /*1b40*/  LDS R107, [R51+0x3c] ;  /* 0x00003c00336b7984 */ /* 0x000ee20000000800 */
[----:B----4-:R-:W-:-:S03]  /*1b50*/  IMAD.IADD R97, R97, 0x1, R96 ;  /* 0x0000000161617824 */ /* 0x010fc600078e0260 */
[----:B------:R-:W4:Y:S01]  /*1b60*/  LDS R108, [R51+0x40] ;  /* 0x00004000336c7984 */ /* 0x000f220000000800 */
[----:B------:R-:W-:-:S03]  /*1b70*/  IMAD.IADD R98, R98, 0x1, R97 ;  /* 0x0000000162627824 */ /* 0x000fc600078e0261 */
        /* <DEDUP_REMOVED lines=31> */
[----:B------:R-:W-:-:S04]  /*1d70*/  IMAD.IADD R114, R114, 0x1, R113 ;  /* 0x0000000172727824 */ /* 0x000fc800078e0271 */
[----:B0-----:R-:W-:-:S04]  /*1d80*/  IMAD.IADD R115, R115, 0x1, R114 ;  /* 0x0000000173737824 */ /* 0x001fc800078e0272 */
[----:B-1----:R-:W-:-:S04]  /*1d90*/  IMAD.IADD R116, R116, 0x1, R115 ;  /* 0x0000000174747824 */ /* 0x002fc800078e0273 */
[----:B--2---:R-:W-:-:S04]  /*1da0*/  IMAD.IADD R117, R117, 0x1, R116 ;  /* 0x0000000175757824 */ /* 0x004fc800078e0274 */
[----:B---3--:R-:W-:-:S04]  /*1db0*/  IMAD.IADD R118, R118, 0x1, R117 ;  /* 0x0000000176767824 */ /* 0x008fc800078e0275 */
[----:B----4-:R-:W-:-:S04]  /*1dc0*/  IMAD.IADD R119, R119, 0x1, R118 ;  /* 0x0000000177777824 */ /* 0x010fc800078e0276 */
[----:B------:R-:W-:-:S04]  /*1dd0*/  IMAD.IADD R120, R120, 0x1, R119 ;  /* 0x0000000178787824 */ /* 0x000fc800078e0277 */
[----:B------:R-:W-:-:S04]  /*1de0*/  IMAD.IADD R121, R121, 0x1, R120 ;  /* 0x0000000179797824 */ /* 0x000fc800078e0278 */
[----:B------:R-:W-:-:S04]  /*1df0*/  IMAD.IADD R122, R122, 0x1, R121 ;  /* 0x000000017a7a7824 */ /* 0x000fc800078e0279 */
[----:B------:R-:W-:-:S04]  /*1e00*/  IMAD.IADD R123, R123, 0x1, R122 ;  /* 0x000000017b7b7824 */ /* 0x000fc800078e027a */
[----:B------:R-:W-:-:S05]  /*1e10*/  IMAD.IADD R125, R4, 0x1, R123 ;  /* 0x00000001047d7824 */ /* 0x000fca00078e027b */
        /* <DEDUP_REMOVED lines=8> */
[----:B------:R-:W0:Y:S02]  /*1ea0*/  SHFL.UP P0, R126, R127, 0x10, RZ ;  /* 0x060000007f7e7989 */ /* 0x000e2400000000ff */
[----:B0-----:R-:W-:Y:S01]  /*1eb0*/  @P0 IMAD.IADD R126, R127, 0x1, R126 ;  /* 0x000000017f7e0824 */ /* 0x001fe200078e027e */
[----:B------:R-:W-:-:S03]  /*1ec0*/  ISETP.NE.AND P0, PT, R124, 0x1, PT ;  /* 0x000000017c00780c */ /* 0x000fc60003f05270 */
[----:B------:R-:W-:Y:S01]  /*1ed0*/  IMAD.IADD R125, R126, 0x1, -R125 ;  /* 0x000000017e7d7824 */ /* 0x000fe200078e0a7d */
[----:B------:R-:W-:Y:S01]  /*1ee0*/  @!P1 STS [R50+0x8400], R126 ;  /* 0x0084007e32009388 */ /* 0x000fe20000000800 */
[----:B------:R-:W-:Y:S01]  /*1ef0*/  BAR.SYNC.DEFER_BLOCKING 0x0 ;  /* 0x0000000000007b1d */ /* 0x000fe20000010000 */
[----:B------:R-:W-:-:S05]  /*1f00*/  ISETP.NE.AND P1, PT, R124, 0x4, PT ;  /* 0x000000047c00780c */ /* 0x000fca0003f25270 */
[----:B------:R-:W0:Y:S04]  /*1f10*/  LDS.128 R4, [UR4+0x8400] ;  /* 0x00840004ff047984 */ /* 0x000e280008000c00 */
[----:B------:R-:W1:Y:S01]  /*1f20*/  LDS.128 R8, [UR4+0x8410] ;  /* 0x00841004ff087984 */ /* 0x000e620008000c00 */
[C---:B0-----:R-:W-:Y:S01]  /*1f30*/  SEL R55, R4.reuse, R55, !P0 ;  /* 0x0000003704377207 */ /* 0x041fe20004000000 */
[----:B------:R-:W-:Y:S01]  /*1f40*/  IMAD.IADD R5, R4, 0x1, R5 ;  /* 0x0000000104057824 */ /* 0x000fe200078e0205 */
[----:B------:R-:W-:-:S03]  /*1f50*/  ISETP.NE.AND P0, PT, R124, 0x2, PT ;  /* 0x000000027c00780c */ /* 0x000fc60003f05270 */
[----:B------:R-:W-:Y:S01]  /*1f60*/  IMAD.IADD R6, R6, 0x1, R5 ;  /* 0x0000000106067824 */ /* 0x000fe200078e0205 */
[----:B------:R-:W-:Y:S02]  /*1f70*/  SEL R55, R5, R55, !P0 ;  /* 0x0000003705377207 */ /* 0x000fe40004000000 */
[----:B------:R-:W-:Y:S01]  /*1f80*/  ISETP.NE.AND P0, PT, R124, 0x3, PT ;  /* 0x000000037c00780c */ /* 0x000fe20003f05270 */
[----:B------:R-:W-:-:S03]  /*1f90*/  IMAD.IADD R7, R7, 0x1, R6 ;  /* 0x0000000107077824 */ /* 0x000fc600078e0206 */
[----:B------:R-:W-:Y:S01]  /*1fa0*/  SEL R55, R6, R55, !P0 ;  /* 0x0000003706377207 */ /* 0x000fe20004000000 */
[C---:B-1----:R-:W-:Y:S01]  /*1fb0*/  IMAD.IADD R8, R7.reuse, 0x1, R8 ;  /* 0x0000000107087824 */ /* 0x042fe200078e0208 */
[----:B------:R-:W-:Y:S02]  /*1fc0*/  ISETP.NE.AND P0, PT, R124, 0x5, PT ;  /* 0x000000057c00780c */ /* 0x000fe40003f05270 */
[----:B------:R-:W-:Y:S01]  /*1fd0*/  SEL R55, R7, R55, !P1 ;  /* 0x0000003707377207 */ /* 0x000fe20004800000 */
[----:B------:R-:W-:Y:S01]  /*1fe0*/  IMAD.IADD R9, R9, 0x1, R8 ;  /* 0x0000000109097824 */ /* 0x000fe200078e0208 */
[----:B------:R-:W-:Y:S02]  /*1ff0*/  ISETP.NE.AND P1, PT, R42, RZ, PT ;  /* 0x000000ff2a00720c */ /* 0x000fe40003f25270 */
[----:B------:R-:W-:Y:S01]  /*2000*/  SEL R55, R8, R55, !P0 ;  /* 0x0000003708377207 */ /* 0x000fe20004000000 */
[----:B------:R-:W-:Y:S01]  /*2010*/  IMAD.IADD R10, R10, 0x1, R9 ;  /* 0x000000010a0a7824 */ /* 0x000fe200078e0209 */
[----:B------:R-:W-:-:S02]  /*2020*/  ISETP.GT.U32.AND P0, PT, R0, 0x1f, PT ;  /* 0x0000001f0000780c */ /* 0x000fc40003f04070 */
[----:B------:R-:W-:Y:S01]  /*2030*/  SEL R55, R9, R55, !P2 ;  /* 0x0000003709377207 */ /* 0x000fe20005000000 */
[----:B------:R-:W-:Y:S01]  /*2040*/  IMAD.IADD R11, R11, 0x1, R10 ;  /* 0x000000010b0b7824 */ /* 0x000fe200078e020a */
[----:B------:R-:W-:Y:S02]  /*2050*/  ISETP.GT.U32.OR P2, PT, R0, 0x1f, P1 ;  /* 0x0000001f0000780c */ /* 0x000fe40000f44470 */
[----:B------:R-:W-:Y:S02]  /*2060*/  SEL R4, R125, RZ, P1 ;  /* 0x000000ff7d047207 */ /* 0x000fe40000800000 */
[----:B------:R-:W-:-:S05]  /*2070*/  SEL R55, R10, R55, !P3 ;  /* 0x000000370a377207 */ /* 0x000fca0005800000 */
[----:B------:R-:W-:Y:S01]  /*2080*/  @P0 IMAD.IADD R125, R55, 0x1, R4 ;  /* 0x00000001377d0824 */ /* 0x000fe200078e0204 */
[----:B------:R-:W-:-:S03]  /*2090*/  ISETP.NE.AND P0, PT, R0, RZ, PT ;  /* 0x000000ff0000720c */ /* 0x000fc60003f05270 */
[----:B------:R-:W-:-:S05]  /*20a0*/  @!P2 IMAD.U32 R125, R11, 0x10000, RZ ;  /* 0x000100000b7da824 */ /* 0x000fca00078e00ff */
[----:B------:R-:W-:Y:S01]  /*20b0*/  @!P2 STS [UR4+0x8428], R125 ;  /* 0x0084287dff00a988 */ /* 0x000fe20008000804 */
[----:B------:R-:W-:Y:S06]  /*20c0*/  BAR.SYNC.DEFER_BLOCKING 0x0 ;  /* 0x0000000000007b1d */ /* 0x000fec0000010000 */
[----:B------:R-:W0:Y:S02]  /*20d0*/  LDS R4, [UR4+0x8428] ;  /* 0x00842804ff047984 */ /* 0x000e240008000800 */
[----:B0-----:R-:W-:-:S05]  /*20e0*/  SEL R4, R4, RZ, P0 ;  /* 0x000000ff04047207 */ /* 0x001fca0000000000 */
[----:B------:R-:W-:-:S04]  /*20f0*/  IMAD.IADD R4, R4, 0x1, R125 ;  /* 0x0000000104047824 */ /* 0x000fc800078e027d */
[--C-:B------:R-:W-:Y:S01]  /*2100*/  IMAD.IADD R92, R92, 0x1, R4.reuse ;  /* 0x000000015c5c7824 */ /* 0x100fe200078e0204 */
[----:B------:R-:W-:Y:S01]  /*2110*/  STS [R51], R4 ;  /* 0x0000000433007388 */ /* 0x000fe20000000800 */
[--C-:B------:R-:W-:Y:S02]  /*2120*/  IMAD.IADD R6, R93, 0x1, R4.reuse ;  /* 0x000000015d067824 */ /* 0x100fe400078e0204 */
[--C-:B------:R-:W-:Y:S01]  /*2130*/  IMAD.IADD R94, R94, 0x1, R4.reuse ;  /* 0x000000015e5e7824 */ /* 0x100fe200078e0204 */
[----:B------:R-:W-:Y:S01]  /*2140*/  STS [R51+0x4], R92 ;  /* 0x0000045c33007388 */ /* 0x000fe20000000800 */
[--C-:B------:R-:W-:Y:S02]  /*2150*/  IMAD.IADD R8, R95, 0x1, R4.reuse ;  /* 0x000000015f087824 */ /* 0x100fe400078e0204 */
[--C-:B------:R-:W-:Y:S01]  /*2160*/  IMAD.IADD R96, R96, 0x1, R4.reuse ;  /* 0x0000000160607824 */ /* 0x100fe200078e0204 */
[----:B------:R-:W-:Y:S01]  /*2170*/  STS [R51+0x8], R6 ;  /* 0x0000080633007388 */ /* 0x000fe20000000800 */
[----:B------:R-:W-:-:S02]  /*2180*/  IMAD.IADD R10, R97, 0x1, R4 ;  /* 0x00000001610a7824 */ /* 0x000fc400078e0204 */
[--C-:B------:R-:W-:Y:S01]  /*2190*/  IMAD.IADD R98, R98, 0x1, R4.reuse ;  /* 0x0000000162627824 */ /* 0x100fe200078e0204 */
[----:B------:R-:W-:Y:S01]  /*21a0*/  STS [R51+0xc], R94 ;  /* 0x00000c5e33007388 */ /* 0x000fe20000000800 */
        /* <DEDUP_REMOVED lines=36> */
[----:B------:R-:W-:-:S03]  /*23f0*/  IMAD.IADD R150, R123, 0x1, R4 ;  /* 0x000000017b967824 */ /* 0x000fc600078e0204 */
[----:B------:R-:W-:Y:S04]  /*2400*/  STS [R51+0x40], R134 ;  /* 0x0000408633007388 */ /* 0x000fe80000000800 */
        /* <DEDUP_REMOVED lines=15> */
[----:B------:R-:W-:Y:S01]  /*2500*/  STS [R51+0x80], R150 ;  /* 0x0000809633007388 */ /* 0x000fe20000000800 */
[----:B------:R-:W-:Y:S06]  /*2510*/  BAR.SYNC.DEFER_BLOCKING 0x0 ;  /* 0x0000000000007b1d */ /* 0x000fec0000010000 */
[----:B------:R-:W0:Y:S04]  /*2520*/  LDS.U16 R5, [R54] ;  /* 0x0000000036057984 */ /* 0x000e280000000400 */
[----:B------:R-:W1:Y:S04]  /*2530*/  LDS.U16 R56, [R56] ;  /* 0x0000000038387984 */ /* 0x000e680000000400 */
[----:B------:R-:W2:Y:S04]  /*2540*/  LDS.U16 R58, [R58] ;  /* 0x000000003a3a7984 */ /* 0x000ea80000000400 */
[----:B------:R-:W3:Y:S04]  /*2550*/  LDS.U16 R60, [R60] ;  /* 0x000000003c3c7984 */ /* 0x000ee80000000400 */
[----:B------:R-:W4:Y:S04]  /*2560*/  LDS.U16 R62, [R62] ;  /* 0x000000003e3e7984 */ /* 0x000f280000000400 */
[----:B------:R-:W4:Y:S04]  /*2570*/  LDS.U16 R64, [R64] ;  /* 0x0000000040407984 */ /* 0x000f280000000400 */
[----:B------:R-:W4:Y:S04]  /*2580*/  LDS.U16 R66, [R66] ;  /* 0x0000000042427984 */ /* 0x000f280000000400 */
[----:B------:R-:W4:Y:S04]  /*2590*/  LDS.U16 R68, [R68] ;  /* 0x0000000044447984 */ /* 0x000f280000000400 */
[----:B------:R-:W4:Y:S04]  /*25a0*/  LDS.U16 R70, [R70] ;  /* 0x0000000046467984 */ /* 0x000f280000000400 */
[----:B------:R-:W4:Y:S04]  /*25b0*/  LDS.U16 R72, [R72] ;  /* 0x0000000048487984 */ /* 0x000f280000000400 */
[----:B------:R-:W4:Y:S01]  /*25c0*/  LDS.U16 R74, [R74] ;  /* 0x000000004a4a7984 */ /* 0x000f220000000400 */
[----:B0-----:R-:W-:-:S03]  /*25d0*/  IMAD.IADD R5, R52, 0x1, R5 ;  /* 0x0000000134057824 */ /* 0x001fc600078e0205 */
[----:B------:R-:W0:Y:S01]  /*25e0*/  LDS.U16 R76, [R76] ;  /* 0x000000004c4c7984 */ /* 0x000e220000000400 */
[----:B-1----:R-:W-:-:S03]  /*25f0*/  IMAD.IADD R56, R57, 0x1, R56 ;  /* 0x0000000139387824 */ /* 0x002fc600078e0238 */
[----:B------:R-:W1:Y:S01]  /*2600*/  LDS.U16 R78, [R78] ;  /* 0x000000004e4e7984 */ /* 0x000e620000000400 */
[----:B--2---:R-:W-:-:S03]  /*2610*/  IMAD.IADD R58, R59, 0x1, R58 ;  /* 0x000000013b3a7824 */ /* 0x004fc600078e023a */
[----:B------:R-:W2:Y:S01]  /*2620*/  LDS.U16 R80, [R80] ;  /* 0x0000000050507984 */ /* 0x000ea20000000400 */
[----:B---3--:R-:W-:-:S03]  /*2630*/  IMAD.IADD R60, R61, 0x1, R60 ;  /* 0x000000013d3c7824 */ /* 0x008fc600078e023c */
[----:B------:R-:W3:Y:S01]  /*2640*/  LDS.U16 R82, [R82] ;  /* 0x0000000052527984 */ /* 0x000ee20000000400 */
[----:B----4-:R-:W-:-:S03]  /*2650*/  IMAD.IADD R62, R63, 0x1, R62 ;  /* 0x000000013f3e7824 */ /* 0x010fc600078e023e */
[----:B------:R-:W4:Y:S01]  /*2660*/  LDS.U16 R84, [R84] ;  /* 0x0000000054547984 */ /* 0x000f220000000400 */
[----:B------:R-:W-:-:S03]  /*2670*/  IMAD.IADD R64, R65, 0x1, R64 ;  /* 0x0000000141407824 */ /* 0x000fc600078e0240 */
[----:B------:R-:W4:Y:S01]  /*2680*/  LDS.U16 R86, [R86] ;  /* 0x0000000056567984 */ /* 0x000f220000000400 */
[----:B------:R-:W-:-:S03]  /*2690*/  IMAD.IADD R66, R67, 0x1, R66 ;  /* 0x0000000143427824 */ /* 0x000fc600078e0242 */
[----:B------:R-:W4:Y:S01]  /*26a0*/  LDS.U16 R88, [R88] ;  /* 0x0000000058587984 */ /* 0x000f220000000400 */
[----:B------:R-:W-:-:S03]  /*26b0*/  IMAD.IADD R68, R69, 0x1, R68 ;  /* 0x0000000145447824 */ /* 0x000fc600078e0244 */
[----:B------:R-:W4:Y:S01]  /*26c0*/  LDS.U16 R90, [R90] ;  /* 0x000000005a5a7984 */ /* 0x000f220000000400 */
[----:B------:R-:W-:Y:S02]  /*26d0*/  IMAD.IADD R70, R71, 0x1, R70 ;  /* 0x0000000147467824 */ /* 0x000fe400078e0246 */
[----:B------:R-:W-:Y:S02]  /*26e0*/  IMAD.IADD R72, R73, 0x1, R72 ;  /* 0x0000000149487824 */ /* 0x000fe400078e0248 */
[----:B------:R-:W-:Y:S02]  /*26f0*/  IMAD.IADD R74, R75, 0x1, R74 ;  /* 0x000000014b4a7824 */ /* 0x000fe400078e024a */
[----:B0-----:R-:W-:Y:S02]  /*2700*/  IMAD.IADD R76, R77, 0x1, R76 ;  /* 0x000000014d4c7824 */ /* 0x001fe400078e024c */
[----:B-1----:R-:W-:Y:S02]  /*2710*/  IMAD.IADD R78, R79, 0x1, R78 ;  /* 0x000000014f4e7824 */ /* 0x002fe400078e024e */
[----:B--2---:R-:W-:-:S02]  /*2720*/  IMAD.IADD R80, R81, 0x1, R80 ;  /* 0x0000000151507824 */ /* 0x004fc400078e0250 */
[----:B---3--:R-:W-:Y:S02]  /*2730*/  IMAD.IADD R82, R83, 0x1, R82 ;  /* 0x0000000153527824 */ /* 0x008fe400078e0252 */
[----:B----4-:R-:W-:Y:S02]  /*2740*/  IMAD.IADD R84, R85, 0x1, R84 ;  /* 0x0000000155547824 */ /* 0x010fe400078e0254 */
[----:B------:R-:W-:Y:S02]  /*2750*/  IMAD.IADD R86, R87, 0x1, R86 ;  /* 0x0000000157567824 */ /* 0x000fe400078e0256 */
[----:B------:R-:W-:Y:S02]  /*2760*/  IMAD.IADD R88, R89, 0x1, R88 ;  /* 0x0000000159587824 */ /* 0x000fe400078e0258 */
[----:B------:R-:W-:Y:S01]  /*2770*/  IMAD.IADD R90, R91, 0x1, R90 ;  /* 0x000000015b5a7824 */ /* 0x000fe200078e025a */
[----:B------:R-:W-:Y:S06]  /*2780*/  BAR.SYNC.DEFER_BLOCKING 0x0 ;  /* 0x0000000000007b1d */ /* 0x000fec0000010000 */
[----:B------:R-:W-:Y:S05]  /*2790*/  BRA.U UP0, `(.L_x_221) ;  /* 0x0000000500987547 */ /* 0x000fea000b800000 */
[----:B------:R-:W-:Y:S01]  /*27a0*/  LEA R4, R5, UR4, 0x2 ;  /* 0x0000000405047c11 */ /* 0x000fe2000f8e10ff */
[----:B------:R-:W-:Y:S01]  /*27b0*/  UIADD3 UR7, UPT, UPT, UR7, 0x6, URZ ;  /* 0x0000000607077890 */ /* 0x000fe2000fffe0ff */
[----:B------:R-:W-:Y:S01]  /*27c0*/  LEA R5, R56, UR4, 0x2 ;  /* 0x0000000438057c11 */ /* 0x000fe2000f8e10ff */
[----:B------:R-:W-:Y:S01]  /*27d0*/  UIADD3 UR5, UPT, UPT, UR5, -0x6, URZ ;  /* 0xfffffffa05057890 */ /* 0x000fe2000fffe0ff */
[----:B------:R-:W-:Y:S01]  /*27e0*/  LEA R6, R58, UR4, 0x2 ;  /* 0x000000043a067c11 */ /* 0x000fe2000f8e10ff */
[----:B------:R1:W-:Y:S01]  /*27f0*/  STS [R4], R29 ;  /* 0x0000001d04007388 */ /* 0x0003e20000000800 */
[----:B------:R-:W-:Y:S02]  /*2800*/  LEA R7, R60, UR4, 0x2 ;  /* 0x000000043c077c11 */ /* 0x000fe4000f8e10ff */
[----:B------:R-:W-:Y:S01]  /*2810*/  LEA R8, R62, UR4, 0x2 ;  /* 0x000000043e087c11 */ /* 0x000fe2000f8e10ff */
[----:B------:R1:W-:Y:S01]  /*2820*/  STS [R5], R30 ;  /* 0x0000001e05007388 */ /* 0x0003e20000000800 */
[----:B------:R-:W-:-:S02]  /*2830*/  LEA R9, R64, UR4, 0x2 ;  /* 0x0000000440097c11 */ /* 0x000fc4000f8e10ff */
[----:B------:R-:W-:Y:S01]  /*2840*/  LEA R10, R66, UR4, 0x2 ;  /* 0x00000004420a7c11 */ /* 0x000fe2000f8e10ff */
[----:B------:R1:W-:Y:S01]  /*2850*/  STS [R6], R31 ;  /* 0x0000001f06007388 */ /* 0x0003e20000000800 */
[----:B------:R-:W-:Y:S02]  /*2860*/  LEA R11, R68, UR4, 0x2 ;  /* 0x00000004440b7c11 */ /* 0x000fe4000f8e10ff */
        /* <DEDUP_REMOVED lines=16> */
[----:B------:R1:W-:Y:S04]  /*2970*/  STS [R52], R37 ;  /* 0x0000002534007388 */ /* 0x0003e80000000800 */
        /* <DEDUP_REMOVED lines=9> */
[----:B------:R1:W-:Y:S01]  /*2a10*/  STS [R64], R49 ;  /* 0x0000003140007388 */ /* 0x0003e20000000800 */
[----:B------:R-:W-:Y:S06]  /*2a20*/  BAR.SYNC.DEFER_BLOCKING 0x0 ;  /* 0x0000000000007b1d */ /* 0x000fec0000010000 */
[----:B------:R1:W2:Y:S04]  /*2a30*/  LDS R29, [R53] ;  /* 0x00000000351d7984 */ /* 0x0002a80000000800 */
[----:B------:R1:W3:Y:S04]  /*2a40*/  LDS R30, [R53+0x4] ;  /* 0x00000400351e7984 */ /* 0x0002e80000000800 */
[----:B------:R1:W4:Y:S04]  /*2a50*/  LDS R31, [R53+0x8] ;  /* 0x00000800351f7984 */ /* 0x0003280000000800 */
[----:B------:R1:W0:Y:S04]  /*2a60*/  LDS R32, [R53+0xc] ;  /* 0x00000c0035207984 */ /* 0x0002280000000800 */
        /* <DEDUP_REMOVED lines=14> */
[----:B------:R1:W0:Y:S01]  /*2b50*/  LDS R49, [R53+0x48] ;  /* 0x0000480035317984 */ /* 0x0002220000000800 */
[----:B------:R-:W-:Y:S06]  /*2b60*/  BAR.SYNC.DEFER_BLOCKING 0x0 ;  /* 0x0000000000007b1d */ /* 0x000fec0000010000 */
[----:B-----5:R1:W-:Y:S04]  /*2b70*/  STS [R4], R2 ;  /* 0x0000000204007388 */ /* 0x0203e80000000800 */
        /* <DEDUP_REMOVED lines=19> */
[----:B------:R1:W0:Y:S04]  /*2cb0*/  LDS R2, [R53] ;  /* 0x0000000035027984 */ /* 0x0002280000000800 */
        /* <DEDUP_REMOVED lines=19> */
[----:B--234-:R-:W-:Y:S05]  /*2df0*/  BRA `(.L_x_222) ;  /* 0xffffffdc00587947 */ /* 0x01cfea000383ffff */
.L_x_221:
[----:B------:R-:W-:Y:S01]  /*2e00*/  LEA R5, R5, UR4, 0x2 ;  /* 0x0000000405057c11 */ /* 0x000fe2000f8e10ff */
[----:B------:R-:W-:Y:S01]  /*2e10*/  IMAD R53, R0, -0x48, R53 ;  /* 0xffffffb800357824 */ /* 0x000fe200078e0235 */
[----:B------:R-:W-:Y:S01]  /*2e20*/  LEA R56, R56, UR4, 0x2 ;  /* 0x0000000438387c11 */ /* 0x000fe2000f8e10ff */
[----:B------:R-:W0:Y:S01]  /*2e30*/  LDCU.64 UR6, c[0x0][0x3a0] ;  /* 0x00007400ff0677ac */ /* 0x000e220008000a00 */
[----:B------:R-:W-:Y:S01]  /*2e40*/  LEA R58, R58, UR4, 0x2 ;  /* 0x000000043a3a7c11 */ /* 0x000fe2000f8e10ff */
[----:B------:R-:W-:Y:S01]  /*2e50*/  STS [R5], R29 ;  /* 0x0000001d05007388 */ /* 0x000fe20000000800 */
[----:B------:R-:W-:Y:S02]  /*2e60*/  LEA R60, R60, UR4, 0x2 ;  /* 0x000000043c3c7c11 */ /* 0x000fe4000f8e10ff */
[----:B------:R-:W-:Y:S01]  /*2e70*/  LEA R62, R62, UR4, 0x2 ;  /* 0x000000043e3e7c11 */ /* 0x000fe2000f8e10ff */
[----:B------:R-:W-:Y:S01]  /*2e80*/  STS [R56], R30 ;  /* 0x0000001e38007388 */ /* 0x000fe20000000800 */
[----:B------:R-:W-:-:S02]  /*2e90*/  LEA R64, R64, UR4, 0x2 ;  /* 0x0000000440407c11 */ /* 0x000fc4000f8e10ff */
[----:B------:R-:W-:Y:S01]  /*2ea0*/  LEA R66, R66, UR4, 0x2 ;  /* 0x0000000442427c11 */ /* 0x000fe2000f8e10ff */
[----:B------:R-:W-:Y:S01]  /*2eb0*/  STS [R58], R31 ;  /* 0x0000001f3a007388 */ /* 0x000fe20000000800 */
[----:B------:R-:W-:Y:S02]  /*2ec0*/  LEA R68, R68, UR4, 0x2 ;  /* 0x0000000444447c11 */ /* 0x000fe4000f8e10ff */
[----:B------:R-:W-:Y:S01]  /*2ed0*/  LEA R70, R70, UR4, 0x2 ;  /* 0x0000000446467c11 */ /* 0x000fe2000f8e10ff */
[----:B------:R-:W-:Y:S01]  /*2ee0*/  STS [R60], R32 ;  /* 0x000000203c007388 */ /* 0x000fe20000000800 */
[----:B------:R-:W-:Y:S02]  /*2ef0*/  LEA R72, R72, UR4, 0x2 ;  /* 0x0000000448487c11 */ /* 0x000fe4000f8e10ff */
[----:B------:R-:W-:Y:S01]  /*2f00*/  LEA R74, R74, UR4, 0x2 ;  /* 0x000000044a4a7c11 */ /* 0x000fe2000f8e10ff */
[----:B------:R-:W-:Y:S01]  /*2f10*/  STS [R62], R33 ;  /* 0x000000213e007388 */ /* 0x000fe20000000800 */
[----:B------:R-:W-:Y:S01]  /*2f20*/  LEA R76, R76, UR4, 0x2 ;  /* 0x000000044c4c7c11 */ /* 0x000fe2000f8e10ff */
[----:B0-----:R-:W-:Y:S01]  /*2f30*/  IMAD.U32 R4, RZ, RZ, UR7 ;  /* 0x00000007ff047e24 */ /* 0x001fe2000f8e00ff */
        /* <DEDUP_REMOVED lines=11> */
[----:B------:R-:W-:-:S03]  /*2ff0*/  ISETP.LT.U32.AND P2, PT, R0, UR6, PT ;  /* 0x0000000600007c0c */ /* 0x000fc6000bf41070 */
[----:B------:R-:W-:Y:S01]  /*3000*/  STS [R72], R38 ;  /* 0x0000002648007388 */ /* 0x000fe20000000800 */
[----:B------:R-:W-:-:S03]  /*3010*/  ISETP.GT.U32.AND.EX P2, PT, R4, RZ, PT, P2 ;  /* 0x000000ff0400720c */ /* 0x000fc60003f44120 */
[----:B------:R-:W-:Y:S04]  /*3020*/  STS [R74], R39 ;  /* 0x000000274a007388 */ /* 0x000fe80000000800 */
[----:B------:R-:W-:Y:S04]  /*3030*/  STS [R76], R40 ;  /* 0x000000284c007388 */ /* 0x000fe80000000800 */
[----:B------:R-:W-:Y:S04]  /*3040*/  STS [R78], R41 ;  /* 0x000000294e007388 */ /* 0x000fe80000000800 */
[----:B------:R-:W-:Y:S04]  /*3050*/  STS [R80], R43 ;  /* 0x0000002b50007388 */ /* 0x000fe80000000800 */
[----:B------:R-:W-:Y:S04]  /*3060*/  STS [R47], R44 ;  /* 0x0000002c2f007388 */ /* 0x000fe80000000800 */
[----:B------:R-:W-:Y:S04]  /*3070*/  STS [R84], R45 ;  /* 0x0000002d54007388 */ /* 0x000fe80000000800 */
[----:B------:R-:W-:Y:S04]  /*3080*/  STS [R51], R46 ;  /* 0x0000002e33007388 */ /* 0x000fe80000000800 */
[----:B------:R-:W-:Y:S04]  /*3090*/  STS [R88], R48 ;  /* 0x0000003058007388 */ /* 0x000fe80000000800 */
[----:B------:R-:W-:Y:S01]  /*30a0*/  STS [R90], R49 ;  /* 0x000000315a007388 */ /* 0x000fe20000000800 */
[----:B------:R-:W-:Y:S06]  /*30b0*/  BAR.SYNC.DEFER_BLOCKING 0x0 ;  /* 0x0000000000007b1d */ /* 0x000fec0000010000 */
[----:B------:R-:W0:Y:S04]  /*30c0*/  LDS R6, [R53] ;  /* 0x0000000035067984 */ /* 0x000e280000000800 */
[----:B------:R-:W1:Y:S04]  /*30d0*/  LDS R7, [R53+0x400] ;  /* 0x0004000035077984 */ /* 0x000e680000000800 */
[----:B------:R-:W2:Y:S04]  /*30e0*/  LDS R8, [R53+0x800] ;  /* 0x0008000035087984 */ /* 0x000ea80000000800 */
[----:B------:R-:W-:Y:S04]  /*30f0*/  LDS R9, [R53+0xc00] ;  /* 0x000c000035097984 */ /* 0x000fe80000000800 */
[----:B------:R-:W-:Y:S04]  /*3100*/  LDS R10, [R53+0x1000] ;  /* 0x00100000350a7984 */ /* 0x000fe80000000800 */
[----:B------:R-:W-:Y:S04]  /*3110*/  LDS R11, [R53+0x1400] ;  /* 0x00140000350b7984 */ /* 0x000fe80000000800 */
[----:B------:R-:W3:Y:S04]  /*3120*/  LDS R29, [R53+0x1800] ;  /* 0x00180000351d7984 */ /* 0x000ee80000000800 */
[----:B------:R-:W-:Y:S04]  /*3130*/  LDS R30, [R53+0x1c00] ;  /* 0x001c0000351e7984 */ /* 0x000fe80000000800 */
        /* <DEDUP_REMOVED lines=10> */
[----:B------:R-:W-:Y:S01]  /*31e0*/  LDS R41, [R53+0x4800] ;  /* 0x0048000035297984 */ /* 0x000fe20000000800 */
[----:B------:R-:W-:Y:S06]  /*31f0*/  BAR.SYNC.DEFER_BLOCKING 0x0 ;  /* 0x0000000000007b1d */ /* 0x000fec0000010000 */
[----:B-----5:R4:W-:Y:S04]  /*3200*/  STS [R5], R2 ;  /* 0x0000000205007388 */ /* 0x0209e80000000800 */
[----:B------:R0:W-:Y:S04]  /*3210*/  STS [R56], R3 ;  /* 0x0000000338007388 */ /* 0x0001e80000000800 */
[----:B------:R1:W-:Y:S01]  /*3220*/  STS [R58], R12 ;  /* 0x0000000c3a007388 */ /* 0x0003e20000000800 */
[----:B----4-:R-:W4:Y:S03]  /*3230*/  LDC.64 R4, c[0x0][0x398] ;  /* 0x0000e600ff047b82 */ /* 0x010f260000000a00 */
[----:B------:R-:W-:Y:S04]  /*3240*/  STS [R60], R13 ;  /* 0x0000000d3c007388 */ /* 0x000fe80000000800 */
[----:B------:R2:W-:Y:S01]  /*3250*/  STS [R62], R14 ;  /* 0x0000000e3e007388 */ /* 0x0005e20000000800 */
[----:B0-----:R-:W0:Y:S01]  /*3260*/  LDC.64 R2, c[0x0][0x388] ;  /* 0x0000e200ff027b82 */ /* 0x001e220000000a00 */
[----:B-1----:R-:W-:-:S02]  /*3270*/  VIADD R12, R0, 0x100 ;  /* 0x00000100000c7836 */ /* 0x002fc40000000000 */
[----:B------:R-:W-:Y:S04]  /*3280*/  STS [R64], R15 ;  /* 0x0000000f40007388 */ /* 0x000fe80000000800 */
[----:B------:R1:W-:Y:S01]  /*3290*/  STS [R66], R16 ;  /* 0x0000001042007388 */ /* 0x0003e20000000800 */
[----:B------:R-:W-:Y:S01]  /*32a0*/  ISETP.LT.U32.AND P4, PT, R12, UR6, PT ;  /* 0x000000060c007c0c */ /* 0x000fe2000bf81070 */
[C---:B--2---:R-:W-:Y:S01]  /*32b0*/  VIADD R14, R0.reuse, 0x200 ;  /* 0x00000200000e7836 */ /* 0x044fe20000000000 */
[----:B------:R-:W-:Y:S01]  /*32c0*/  LOP3.LUT R12, R0, 0x400, RZ, 0xfc, !PT ;  /* 0x00000400000c7812 */ /* 0x000fe200078efcff */
[----:B------:R-:W-:Y:S03]  /*32d0*/  STS [R68], R17 ;  /* 0x0000001144007388 */ /* 0x000fe60000000800 */
[----:B------:R-:W-:Y:S01]  /*32e0*/  ISETP.LT.U32.AND P3, PT, R14, UR6, PT ;  /* 0x000000060e007c0c */ /* 0x000fe2000bf61070 */
[----:B------:R-:W-:Y:S01]  /*32f0*/  STS [R70], R18 ;  /* 0x0000001246007388 */ /* 0x000fe20000000800 */
[----:B------:R-:W-:Y:S01]  /*3300*/  VIADD R14, R0, 0x500 ;  /* 0x00000500000e7836 */ /* 0x000fe20000000000 */
[----:B------:R-:W-:Y:S01]  /*3310*/  ISETP.LT.U32.AND P0, PT, R12, UR6, PT ;  /* 0x000000060c007c0c */ /* 0x000fe2000bf01070 */
[C---:B-1----:R-:W-:Y:S01]  /*3320*/  VIADD R16, R0.reuse, 0x300 ;  /* 0x0000030000107836 */ /* 0x042fe20000000000 */
[----:B------:R-:W-:Y:S01]  /*3330*/  STS [R72], R19 ;  /* 0x0000001348007388 */ /* 0x000fe20000000800 */
[----:B------:R-:W-:Y:S01]  /*3340*/  VIADD R12, R0, 0x600 ;  /* 0x00000600000c7836 */ /* 0x000fe20000000000 */
[----:B------:R-:W-:Y:S01]  /*3350*/  ISETP.LT.U32.AND P1, PT, R14, UR6, PT ;  /* 0x000000060e007c0c */ /* 0x000fe2000bf21070 */
[----:B------:R-:W-:Y:S01]  /*3360*/  IMAD.U32 R14, RZ, RZ, UR7 ;  /* 0x00000007ff0e7e24 */ /* 0x000fe2000f8e00ff */
[----:B------:R-:W-:Y:S01]  /*3370*/  STS [R74], R20 ;  /* 0x000000144a007388 */ /* 0x000fe20000000800 */
[----:B------:R-:W-:Y:S01]  /*3380*/  ISETP.LT.U32.AND P5, PT, R16, UR6, PT ;  /* 0x0000000610007c0c */ /* 0x000fe2000bfa1070 */
[----:B------:R-:W-:Y:S01]  /*3390*/  IMAD.U32 R16, RZ, RZ, UR7 ;  /* 0x00000007ff107e24 */ /* 0x000fe2000f8e00ff */
[----:B------:R-:W-:Y:S01]  /*33a0*/  ISETP.LT.U32.AND P6, PT, R12, UR6, PT ;  /* 0x000000060c007c0c */ /* 0x000fe2000bfc1070 */
[----:B------:R-:W-:Y:S01]  /*33b0*/  STS [R76], R21 ;  /* 0x000000154c007388 */ /* 0x000fe20000000800 */
[----:B0-----:R-:W-:Y:S01]  /*33c0*/  IMAD.WIDE.U32 R2, R0, 0x4, R2 ;  /* 0x0000000400027825 */ /* 0x001fe200078e0002 */
[----:B------:R-:W-:-:S02]  /*33d0*/  ISETP.GT.U32.AND.EX P3, PT, R14, RZ, PT, P3 ;  /* 0x000000ff0e00720c */ /* 0x000fc40003f64130 */
[----:B------:R-:W-:Y:S01]  /*33e0*/  STS [R78], R22 ;  /* 0x000000164e007388 */ /* 0x000fe20000000800 */
[----:B------:R-:W-:Y:S01]  /*33f0*/  ISETP.GT.U32.AND.EX P4, PT, R16, RZ, PT, P4 ;  /* 0x000000ff1000720c */ /* 0x000fe20003f84140 */
[----:B----4-:R-:W-:Y:S02]  /*3400*/  IMAD.WIDE.U32 R4, R0, 0x4, R4 ;  /* 0x0000000400047825 */ /* 0x010fe400078e0004 */
[----:B------:R0:W-:Y:S02]  /*3410*/  STS [R80], R23 ;  /* 0x0000001750007388 */ /* 0x0001e40000000800 */
[----:B------:R-:W-:Y:S02]  /*3420*/  IMAD.U32 R12, RZ, RZ, UR7 ;  /* 0x00000007ff0c7e24 */ /* 0x000fe4000f8e00ff */
[----:B------:R-:W-:Y:S03]  /*3430*/  STS [R47], R24 ;  /* 0x000000182f007388 */ /* 0x000fe60000000800 */
[----:B------:R-:W-:Y:S01]  /*3440*/  ISETP.GT.U32.AND.EX P5, PT, R12, RZ, PT, P5 ;  /* 0x000000ff0c00720c */ /* 0x000fe20003fa4150 */
[----:B------:R1:W-:Y:S01]  /*3450*/  STS [R84], R25 ;  /* 0x0000001954007388 */ /* 0x0003e20000000800 */
[----:B0-----:R-:W-:Y:S01]  /*3460*/  @P2 LOP3.LUT R23, R6, 0x80000000, RZ, 0x3c, !PT ;  /* 0x8000000006172812 */ /* 0x001fe200078e3cff */
[----:B------:R-:W-:-:S02]  /*3470*/  VIADD R6, R0, 0x700 ;  /* 0x0000070000067836 */ /* 0x000fc40000000000 */
[----:B------:R-:W-:Y:S04]  /*3480*/  STS [R51], R26 ;  /* 0x0000001a33007388 */ /* 0x000fe80000000800 */
[----:B------:R0:W-:Y:S01]  /*3490*/  STS [R88], R27 ;  /* 0x0000001b58007388 */ /* 0x0001e20000000800 */
[----:B-1----:R-:W-:-:S03]  /*34a0*/  @P4 LOP3.LUT R25, R7, 0x80000000, RZ, 0x3c, !PT ;  /* 0x8000000007194812 */ /* 0x002fc600078e3cff */
[----:B------:R-:W-:Y:S01]  /*34b0*/  STS [R90], R28 ;  /* 0x0000001c5a007388 */ /* 0x000fe20000000800 */
[----:B------:R-:W-:Y:S01]  /*34c0*/  BAR.SYNC.DEFER_BLOCKING 0x0 ;  /* 0x0000000000007b1d */ /* 0x000fe20000010000 */
[----:B0-----:R-:W-:Y:S01]  /*34d0*/  @P3 LOP3.LUT R27, R8, 0x80000000, RZ, 0x3c, !PT ;  /* 0x80000000081b3812 */ /* 0x001fe200078e3cff */
[----:B------:R-:W-:-:S05]  /*34e0*/  IMAD.U32 R8, RZ, RZ, UR7 ;  /* 0x00000007ff087e24 */ /* 0x000fca000f8e00ff */
[C---:B------:R-:W-:Y:S02]  /*34f0*/  ISETP.GT.U32.AND.EX P1, PT, R8.reuse, RZ, PT, P1 ;  /* 0x000000ff0800720c */ /* 0x040fe40003f24110 */
[----:B------:R-:W-:-:S13]  /*3500*/  ISETP.GT.U32.AND.EX P6, PT, R8, RZ, PT, P6 ;  /* 0x000000ff0800720c */ /* 0x000fda0003fc4160 */
[----:B---3--:R-:W-:Y:S01]  /*3510*/  @P6 LOP3.LUT R29, R29, 0x80000000, RZ, 0x3c, !PT ;  /* 0x800000001d1d6812 */ /* 0x008fe200078e3cff */
[----:B------:R-:W0:Y:S04]  /*3520*/  @P2 LDS R43, [R53] ;  /* 0x00000000352b2984 */ /* 0x000e280000000800 */
[----:B------:R-:W1:Y:S04]  /*3530*/  LDS R13, [R53+0x400] ;  /* 0x00040000350d7984 */ /* 0x000e680000000800 */
[----:B------:R-:W2:Y:S04]  /*3540*/  LDS R15, [R53+0x800] ;  /* 0x00080000350f7984 */ /* 0x000ea80000000800 */
[----:B------:R-:W3:Y:S04]  /*3550*/  LDS R17, [R53+0xc00] ;  /* 0x000c000035117984 */ /* 0x000ee80000000800 */
[----:B------:R-:W4:Y:S04]  /*3560*/  LDS R19, [R53+0x1000] ;  /* 0x0010000035137984 */ /* 0x000f280000000800 */
[----:B------:R-:W-:Y:S04]  /*3570*/  @P2 STG.E desc[UR8][R2.64], R23 ;  /* 0x0000001702002986 */ /* 0x000fe8000c101908 */
[----:B------:R-:W4:Y:S04]  /*3580*/  LDS R21, [R53+0x1400] ;  /* 0x0014000035157984 */ /* 0x000f280000000800 */
[----:B------:R-:W4:Y:S04]  /*3590*/  LDS R7, [R53+0x1800] ;  /* 0x0018000035077984 */ /* 0x000f280000000800 */
[----:B------:R-:W4:Y:S04]  /*35a0*/  LDS R23, [R53+0x1c00] ;  /* 0x001c000035177984 */ /* 0x000f280000000800 */
[----:B0-----:R0:W-:Y:S01]  /*35b0*/  @P2 STG.E desc[UR8][R4.64], R43 ;  /* 0x0000002b04002986 */ /* 0x0011e2000c101908 */
[----:B------:R-:W-:Y:S01]  /*35c0*/  ISETP.LT.U32.AND P2, PT, R6, UR6, PT ;  /* 0x0000000606007c0c */ /* 0x000fe2000bf41070 */
[----:B------:R-:W-:-:S02]  /*35d0*/  IMAD.U32 R6, RZ, RZ, UR7 ;  /* 0x00000007ff067e24 */ /* 0x000fc4000f8e00ff */
[----:B------:R2:W-:Y:S01]  /*35e0*/  @P4 STG.E desc[UR8][R2.64+0x400], R25 ;  /* 0x0004001902004986 */ /* 0x0005e2000c101908 */
[----:B------:R-:W-:Y:S02]  /*35f0*/  ISETP.GT.U32.AND.EX P2, PT, R8, RZ, PT, P2 ;  /* 0x000000ff0800720c */ /* 0x000fe40003f44120 */
[----:B------:R-:W-:Y:S01]  /*3600*/  ISETP.GT.U32.AND.EX P0, PT, R6, RZ, PT, P0 ;  /* 0x000000ff0600720c */ /* 0x000fe20003f04100 */
[----:B-1----:R-:W-:Y:S01]  /*3610*/  @P4 STG.E desc[UR8][R4.64+0x400], R13 ;  /* 0x0004000d04004986 */ /* 0x002fe2000c101908 */
[----:B------:R-:W-:Y:S02]  /*3620*/  LOP3.LUT R6, R0, 0x800, RZ, 0xfc, !PT ;  /* 0x0000080000067812 */ /* 0x000fe400078efcff */
[----:B0-----:R-:W-:Y:S01]  /*3630*/  @P5 LOP3.LUT R43, R9, 0x80000000, RZ, 0x3c, !PT ;  /* 0x80000000092b5812 */ /* 0x001fe200078e3cff */
[----:B------:R-:W-:Y:S01]  /*3640*/  @P3 STG.E desc[UR8][R2.64+0x800], R27 ;  /* 0x0008001b02003986 */ /* 0x000fe2000c101908 */
[----:B------:R-:W-:Y:S01]  /*3650*/  ISETP.LT.U32.AND P4, PT, R6, UR6, PT ;  /* 0x0000000606007c0c */ /* 0x000fe2000bf81070 */
[----:B------:R-:W-:-:S02]  /*3660*/  VIADD R6, R0, 0x900 ;  /* 0x0000090000067836 */ /* 0x000fc40000000000 */
[----:B------:R-:W0:Y:S04]  /*3670*/  LDS R9, [R53+0x2000] ;  /* 0x0020000035097984 */ /* 0x000e280000000800 */
[----:B--2---:R-:W-:Y:S01]  /*3680*/  @P0 LOP3.LUT R25, R10, 0x80000000, RZ, 0x3c, !PT ;  /* 0x800000000a190812 */ /* 0x004fe200078e3cff */
[----:B------:R-:W-:Y:S01]  /*3690*/  @P3 STG.E desc[UR8][R4.64+0x800], R15 ;  /* 0x0008000f04003986 */ /* 0x000fe2000c101908 */
[----:B------:R-:W-:Y:S01]  /*36a0*/  ISETP.LT.U32.AND P3, PT, R6, UR6, PT ;  /* 0x0000000606007c0c */ /* 0x000fe2000bf61070 */
[----:B------:R-:W-:Y:S02]  /*36b0*/  VIADD R6, R0, 0xa00 ;  /* 0x00000a0000067836 */ /* 0x000fe40000000000 */
[----:B------:R-:W-:Y:S01]  /*36c0*/  @P5 STG.E desc[UR8][R2.64+0xc00], R43 ;  /* 0x000c002b02005986 */ /* 0x000fe2000c101908 */
[----:B------:R-:W-:Y:S01]  /*36d0*/  ISETP.GT.U32.AND.EX P3, PT, R8, RZ, PT, P3 ;  /* 0x000000ff0800720c */ /* 0x000fe20003f64130 */
[----:B------:R-:W-:-:S02]  /*36e0*/  IMAD.U32 R10, RZ, RZ, UR7 ;  /* 0x00000007ff0a7e24 */ /* 0x000fc4000f8e00ff */
[----:B---3--:R1:W-:Y:S01]  /*36f0*/  @P5 STG.E desc[UR8][R4.64+0xc00], R17 ;  /* 0x000c001104005986 */ /* 0x0083e2000c101908 */
[----:B------:R-:W-:Y:S01]  /*3700*/  ISETP.LT.U32.AND P5, PT, R6, UR6, PT ;  /* 0x0000000606007c0c */ /* 0x000fe2000bfa1070 */
[----:B------:R-:W-:Y:S02]  /*3710*/  VIADD R6, R0, 0xb00 ;  /* 0x00000b0000067836 */ /* 0x000fe40000000000 */
[----:B------:R-:W2:Y:S01]  /*3720*/  LDS R13, [R53+0x2400] ;  /* 0x00240000350d7984 */ /* 0x000ea20000000800 */
[----:B------:R-:W-:-:S03]  /*3730*/  ISETP.GT.U32.AND.EX P5, PT, R8, RZ, PT, P5 ;  /* 0x000000ff0800720c */ /* 0x000fc60003fa4150 */
[----:B------:R-:W-:Y:S04]  /*3740*/  @P0 STG.E desc[UR8][R2.64+0x1000], R25 ;  /* 0x0010001902000986 */ /* 0x000fe8000c101908 */
[----:B----4-:R3:W-:Y:S01]  /*3750*/  @P0 STG.E desc[UR8][R4.64+0x1000], R19 ;  /* 0x0010001304000986 */ /* 0x0107e2000c101908 */
[----:B-1----:R-:W-:Y:S02]  /*3760*/  @P1 LOP3.LUT R17, R11, 0x80000000, RZ, 0x3c, !PT ;  /* 0x800000000b111812 */ /* 0x002fe400078e3cff */
[----:B------:R-:W-:Y:S01]  /*3770*/  ISETP.LT.U32.AND P0, PT, R6, UR6, PT ;  /* 0x0000000606007c0c */ /* 0x000fe2000bf01070 */
[----:B------:R-:W1:Y:S01]  /*3780*/  LDS R11, [R53+0x2800] ;  /* 0x00280000350b7984 */ /* 0x000e620000000800 */
[----:B------:R-:W-:Y:S01]  /*3790*/  IMAD.U32 R6, RZ, RZ, UR7 ;  /* 0x00000007ff067e24 */ /* 0x000fe2000f8e00ff */
[----:B------:R-:W-:-:S02]  /*37a0*/  @P5 LOP3.LUT R33, R33, 0x80000000, RZ, 0x3c, !PT ;  /* 0x8000000021215812 */ /* 0x000fc400078e3cff */
[----:B------:R-:W4:Y:S01]  /*37b0*/  LDS R15, [R53+0x2c00] ;  /* 0x002c0000350f7984 */ /* 0x000f220000000800 */
[----:B------:R-:W-:Y:S02]  /*37c0*/  ISETP.GT.U32.AND.EX P0, PT, R8, RZ, PT, P0 ;  /* 0x000000ff0800720c */ /* 0x000fe40003f04100 */
[----:B------:R-:W-:Y:S01]  /*37d0*/  ISETP.GT.U32.AND.EX P4, PT, R6, RZ, PT, P4 ;  /* 0x000000ff0600720c */ /* 0x000fe20003f84140 */
[----:B------:R-:W-:Y:S01]  /*37e0*/  @P1 STG.E desc[UR8][R2.64+0x1400], R17 ;  /* 0x0014001102001986 */ /* 0x000fe2000c101908 */
[----:B------:R-:W-:Y:S02]  /*37f0*/  LOP3.LUT R6, R0, 0xc00, RZ, 0xfc, !PT ;  /* 0x00000c0000067812 */ /* 0x000fe400078efcff */
[----:B---3--:R-:W-:Y:S01]  /*3800*/  @P2 LOP3.LUT R19, R30, 0x80000000, RZ, 0x3c, !PT ;  /* 0x800000001e132812 */ /* 0x008fe200078e3cff */
[----:B------:R-:W-:Y:S01]  /*3810*/  @P1 STG.E desc[UR8][R4.64+0x1400], R21 ;  /* 0x0014001504001986 */ /* 0x000fe2000c101908 */
[----:B------:R-:W-:Y:S01]  /*3820*/  ISETP.LT.U32.AND P1, PT, R6, UR6, PT ;  /* 0x0000000606007c0c */ /* 0x000fe2000bf21070 */
[----:B------:R-:W-:Y:S01]  /*3830*/  VIADD R6, R0, 0xd00 ;  /* 0x00000d0000067836 */ /* 0x000fe20000000000 */
[----:B------:R-:W-:Y:S01]  /*3840*/  @P3 LOP3.LUT R25, R32, 0x80000000, RZ, 0x3c, !PT ;  /* 0x8000000020193812 */ /* 0x000fe200078e3cff */
[----:B------:R-:W-:Y:S01]  /*3850*/  @P6 STG.E desc[UR8][R2.64+0x1800], R29 ;  /* 0x0018001d02006986 */ /* 0x000fe2000c101908 */
[----:B------:R-:W-:-:S03]  /*3860*/  ISETP.GT.U32.AND.EX P1, PT, R8, RZ, PT, P1 ;  /* 0x000000ff0800720c */ /* 0x000fc60003f24110 */
[----:B------:R-:W-:Y:S01]  /*3870*/  @P6 STG.E desc[UR8][R4.64+0x1800], R7 ;  /* 0x0018000704006986 */ /* 0x000fe2000c101908 */
[----:B------:R-:W-:Y:S01]  /*3880*/  ISETP.LT.U32.AND P6, PT, R6, UR6, PT ;  /* 0x0000000606007c0c */ /* 0x000fe2000bfc1070 */
[----:B------:R-:W-:Y:S01]  /*3890*/  VIADD R6, R0, 0xe00 ;  /* 0x00000e0000067836 */ /* 0x000fe20000000000 */
[----:B------:R-:W-:Y:S01]  /*38a0*/  @P4 LOP3.LUT R31, R31, 0x80000000, RZ, 0x3c, !PT ;  /* 0x800000001f1f4812 */ /* 0x000fe200078e3cff */
[----:B------:R-:W3:Y:S01]  /*38b0*/  LDS R7, [R53+0x3000] ;  /* 0x0030000035077984 */ /* 0x000ee20000000800 */
[----:B------:R-:W-:-:S03]  /*38c0*/  ISETP.GT.U32.AND.EX P6, PT, R10, RZ, PT, P6 ;  /* 0x000000ff0a00720c */ /* 0x000fc60003fc4160 */
[----:B------:R-:W-:Y:S02]  /*38d0*/  @P2 STG.E desc[UR8][R2.64+0x1c00], R19 ;  /* 0x001c001302002986 */ /* 0x000fe4000c101908 */
[----:B------:R-:W-:Y:S02]  /*38e0*/  @P1 LOP3.LUT R35, R35, 0x80000000, RZ, 0x3c, !PT ;  /* 0x8000000023231812 */ /* 0x000fe400078e3cff */
[----:B------:R-:W3:Y:S04]  /*38f0*/  LDS R17, [R53+0x3400] ;  /* 0x0034000035117984 */ /* 0x000ee80000000800 */
[----:B------:R-:W-:Y:S01]  /*3900*/  @P2 STG.E desc[UR8][R4.64+0x1c00], R23 ;  /* 0x001c001704002986 */ /* 0x000fe2000c101908 */
[----:B------:R-:W-:Y:S01]  /*3910*/  ISETP.LT.U32.AND P2, PT, R6, UR6, PT ;  /* 0x0000000606007c0c */ /* 0x000fe2000bf41070 */
[----:B------:R-:W-:-:S02]  /*3920*/  VIADD R6, R0, 0xf00 ;  /* 0x00000f0000067836 */ /* 0x000fc40000000000 */
[----:B------:R-:W-:Y:S01]  /*3930*/  @P4 STG.E desc[UR8][R2.64+0x2000], R31 ;  /* 0x0020001f02004986 */ /* 0x000fe2000c101908 */
[----:B------:R-:W-:-:S03]  /*3940*/  ISETP.GT.U32.AND.EX P2, PT, R12, RZ, PT, P2 ;  /* 0x000000ff0c00720c */ /* 0x000fc60003f44120 */
[----:B------:R-:W3:Y:S04]  /*3950*/  LDS R19, [R53+0x3800] ;  /* 0x0038000035137984 */ /* 0x000ee80000000800 */
[----:B0-----:R-:W-:Y:S01]  /*3960*/  @P4 STG.E desc[UR8][R4.64+0x2000], R9 ;  /* 0x0020000904004986 */ /* 0x001fe2000c101908 */
[----:B------:R-:W-:Y:S02]  /*3970*/  ISETP.LT.U32.AND P4, PT, R6, UR6, PT ;  /* 0x0000000606007c0c */ /* 0x000fe4000bf81070 */
[----:B------:R-:W-:Y:S01]  /*3980*/  LOP3.LUT R6, R0, 0x1000, RZ, 0xfc, !PT ;  /* 0x0000100000067812 */ /* 0x000fe200078efcff */
[----:B------:R-:W0:Y:S02]  /*3990*/  LDS R9, [R53+0x3c00] ;  /* 0x003c000035097984 */ /* 0x000e240000000800 */
[----:B------:R-:W-:-:S02]  /*39a0*/  @P2 LOP3.LUT R37, R37, 0x80000000, RZ, 0x3c, !PT ;  /* 0x8000000025252812 */ /* 0x000fc400078e3cff */
[----:B------:R-:W0:Y:S04]  /*39b0*/  LDS R21, [R53+0x4000] ;  /* 0x0040000035157984 */ /* 0x000e280000000800 */
[----:B------:R-:W0:Y:S04]  /*39c0*/  LDS R23, [R53+0x4400] ;  /* 0x0044000035177984 */ /* 0x000e280000000800 */
[----:B------:R-:W-:Y:S04]  /*39d0*/  @P3 STG.E desc[UR8][R2.64+0x2400], R25 ;  /* 0x0024001902003986 */ /* 0x000fe8000c101908 */
[----:B--2---:R2:W-:Y:S01]  /*39e0*/  @P3 STG.E desc[UR8][R4.64+0x2400], R13 ;  /* 0x0024000d04003986 */ /* 0x0045e2000c101908 */
[----:B------:R-:W-:Y:S01]  /*39f0*/  ISETP.LT.U32.AND P3, PT, R6, UR6, PT ;  /* 0x0000000606007c0c */ /* 0x000fe2000bf61070 */
[----:B------:R-:W-:-:S02]  /*3a00*/  VIADD R6, R0, 0x1100 ;  /* 0x0000110000067836 */ /* 0x000fc40000000000 */
[----:B------:R-:W-:Y:S01]  /*3a10*/  @P5 STG.E desc[UR8][R2.64+0x2800], R33 ;  /* 0x0028002102005986 */ /* 0x000fe2000c101908 */
[----:B------:R-:W-:Y:S01]  /*3a20*/  VIADD R0, R0, 0x1200 ;  /* 0x0000120000007836 */ /* 0x000fe20000000000 */
[----:B------:R-:W-:Y:S02]  /*3a30*/  ISETP.GT.U32.AND.EX P3, PT, R8, RZ, PT, P3 ;  /* 0x000000ff0800720c */ /* 0x000fe40003f64130 */
[----:B-1----:R1:W-:Y:S01]  /*3a40*/  @P5 STG.E desc[UR8][R4.64+0x2800], R11 ;  /* 0x0028000b04005986 */ /* 0x0023e2000c101908 */
[----:B------:R-:W-:Y:S01]  /*3a50*/  ISETP.LT.U32.AND P5, PT, R6, UR6, PT ;  /* 0x0000000606007c0c */ /* 0x000fe2000bfa1070 */
[----:B------:R-:W-:Y:S01]  /*3a60*/  IMAD.U32 R6, RZ, RZ, UR7 ;  /* 0x00000007ff067e24 */ /* 0x000fe2000f8e00ff */
[----:B--2---:R-:W-:-:S04]  /*3a70*/  @P0 LOP3.LUT R13, R34, 0x80000000, RZ, 0x3c, !PT ;  /* 0x80000000220d0812 */ /* 0x004fc800078e3cff */
[----:B------:R-:W-:Y:S01]  /*3a80*/  ISETP.GT.U32.AND.EX P4, PT, R6, RZ, PT, P4 ;  /* 0x000000ff0600720c */ /* 0x000fe20003f84140 */
[----:B------:R2:W-:Y:S03]  /*3a90*/  @P0 STG.E desc[UR8][R2.64+0x2c00], R13 ;  /* 0x002c000d02000986 */ /* 0x0005e6000c101908 */
[----:B------:R-:W-:Y:S01]  /*3aa0*/  @P3 LOP3.LUT R39, R39, 0x80000000, RZ, 0x3c, !PT ;  /* 0x8000000027273812 */ /* 0x000fe200078e3cff */
[----:B----4-:R4:W-:Y:S01]  /*3ab0*/  @P0 STG.E desc[UR8][R4.64+0x2c00], R15 ;  /* 0x002c000f04000986 */ /* 0x0109e2000c101908 */
[----:B------:R-:W-:Y:S01]  /*3ac0*/  ISETP.LT.U32.AND P0, PT, R0, UR6, PT ;  /* 0x0000000600007c0c */ /* 0x000fe2000bf01070 */
[----:B------:R-:W-:Y:S01]  /*3ad0*/  IMAD.U32 R0, RZ, RZ, UR7 ;  /* 0x00000007ff007e24 */ /* 0x000fe2000f8e00ff */
[----:B-1----:R-:W-:Y:S01]  /*3ae0*/  @P6 LOP3.LUT R11, R36, 0x80000000, RZ, 0x3c, !PT ;  /* 0x80000000240b6812 */ /* 0x002fe200078e3cff */
[----:B------:R1:W-:Y:S01]  /*3af0*/  @P1 STG.E desc[UR8][R2.64+0x3000], R35 ;  /* 0x0030002302001986 */ /* 0x0003e2000c101908 */
[----:B------:R-:W-:-:S02]  /*3b00*/  ISETP.GT.U32.AND.EX P0, PT, R6, RZ, PT, P0 ;  /* 0x000000ff0600720c */ /* 0x000fc40003f04100 */
[----:B------:R-:W-:Y:S01]  /*3b10*/  ISETP.GT.U32.AND.EX P5, PT, R0, RZ, PT, P5 ;  /* 0x000000ff0000720c */ /* 0x000fe20003fa4150 */
[----:B---3--:R1:W-:Y:S01]  /*3b20*/  @P1 STG.E desc[UR8][R4.64+0x3000], R7 ;  /* 0x0030000704001986 */ /* 0x0083e2000c101908 */
[----:B--2---:R-:W-:-:S03]  /*3b30*/  @P4 LOP3.LUT R13, R38, 0x80000000, RZ, 0x3c, !PT ;  /* 0x80000000260d4812 */ /* 0x004fc600078e3cff */
[----:B------:R1:W-:Y:S04]  /*3b40*/  @P6 STG.E desc[UR8][R2.64+0x3400], R11 ;  /* 0x0034000b02006986 */ /* 0x0003e8000c101908 */
[----:B------:R1:W-:Y:S04]  /*3b50*/  @P6 STG.E desc[UR8][R4.64+0x3400], R17 ;  /* 0x0034001104006986 */ /* 0x0003e8000c101908 */
[----:B------:R1:W-:Y:S01]  /*3b60*/  @P2 STG.E desc[UR8][R2.64+0x3800], R37 ;  /* 0x0038002502002986 */ /* 0x0003e2000c101908 */
[----:B----4-:R-:W-:-:S03]  /*3b70*/  @P5 LOP3.LUT R15, R40, 0x80000000, RZ, 0x3c, !PT ;  /* 0x80000000280f5812 */ /* 0x010fc600078e3cff */
[----:B------:R1:W-:Y:S04]  /*3b80*/  @P2 STG.E desc[UR8][R4.64+0x3800], R19 ;  /* 0x0038001304002986 */ /* 0x0003e8000c101908 */
[----:B------:R1:W-:Y:S04]  /*3b90*/  @P4 STG.E desc[UR8][R2.64+0x3c00], R13 ;  /* 0x003c000d02004986 */ /* 0x0003e8000c101908 */
[----:B0-----:R1:W-:Y:S04]  /*3ba0*/  @P4 STG.E desc[UR8][R4.64+0x3c00], R9 ;  /* 0x003c000904004986 */ /* 0x0013e8000c101908 */
[----:B------:R1:W-:Y:S04]  /*3bb0*/  @P3 STG.E desc[UR8][R2.64+0x4000], R39 ;  /* 0x0040002702003986 */ /* 0x0003e8000c101908 */
[----:B------:R1:W-:Y:S04]  /*3bc0*/  @P3 STG.E desc[UR8][R4.64+0x4000], R21 ;  /* 0x0040001504003986 */ /* 0x0003e8000c101908 */
[----:B------:R1:W-:Y:S04]  /*3bd0*/  @P5 STG.E desc[UR8][R2.64+0x4400], R15 ;  /* 0x0044000f02005986 */ /* 0x0003e8000c101908 */
[----:B------:R1:W-:Y:S01]  /*3be0*/  @P5 STG.E desc[UR8][R4.64+0x4400], R23 ;  /* 0x0044001704005986 */ /* 0x0003e2000c101908 */
[----:B------:R-:W-:Y:S05]  /*3bf0*/  @!P0 EXIT ;  /* 0x000000000000894d */ /* 0x000fea0003800000 */
[----:B------:R-:W0:Y:S01]  /*3c00*/  LDS R53, [R53+0x4800] ;  /* 0x0048000035357984 */ /* 0x000e220000000800 */
[----:B------:R-:W-:-:S05]  /*3c10*/  LOP3.LUT R41, R41, 0x80000000, RZ, 0x3c, !PT ;  /* 0x8000000029297812 */ /* 0x000fca00078e3cff */
[----:B------:R-:W-:Y:S04]  /*3c20*/  STG.E desc[UR8][R2.64+0x4800], R41 ;  /* 0x0048002902007986 */ /* 0x000fe8000c101908 */
[----:B0-----:R-:W-:Y:S01]  /*3c30*/  STG.E desc[UR8][R4.64+0x4800], R53 ;  /* 0x0048003504007986 */ /* 0x001fe2000c101908 */
[----:B------:R-:W-:Y:S05]  /*3c40*/  EXIT ;  /* 0x000000000000794d */ /* 0x000fea0003800000 */
.L_x_223:
        /* <DEDUP_REMOVED lines=11> */
.L_x_231:


//--------------------- .text._ZN3cub18CUB_300001_SM_10006detail8for_each13static_kernelINS2_12policy_hub_t12policy_500_tEmN6thrust24THRUST_300001_SM_1000_NS8cuda_cub20__uninitialized_fill7functorINS7_10device_ptrIiEEiEEEEvT0_T1_ --------------------------
	.section	.text._ZN3cub18CUB_300001_SM_10006detail8for_each13static_kernelINS2_12policy_hub_t12policy_500_tEmN6thrust24THRUST_300001_SM_1000_NS8cuda_cub20__uninitialized_fill7functorINS7_10device_ptrIiEEiEEEEvT0_T1_,"ax",@progbits
	.align	128
        .global         _ZN3cub18CUB_300001_SM_10006detail8for_each13static_kernelINS2_12policy_hub_t12policy_500_tEmN6thrust24THRUST_300001_SM_1000_NS8cuda_cub20__uninitialized_fill7functorINS7_10device_ptrIiEEiEEEEvT0_T1_
        .type           _ZN3cub18CUB_300001_SM_10006detail8for_each13static_kernelINS2_12policy_hub_t12policy_500_tEmN6thrust24THRUST_300001_SM_1000_NS8cuda_cub20__uninitialized_fill7functorINS7_10device_ptrIiEEiEEEEvT0_T1_,@function
        .size           _ZN3cub18CUB_300001_SM_10006detail8for_each13static_kernelINS2_12policy_hub_t12policy_500_tEmN6thrust24THRUST_300001_SM_1000_NS8cuda_cub20__uninitialized_fill7functorINS7_10device_ptrIiEEiEEEEvT0_T1_,(.L_x_232 - _ZN3cub18CUB_300001_SM_10006detail8for_each13static_kernelINS2_12policy_hub_t12policy_500_tEmN6thrust24THRUST_300001_SM_1000_NS8cuda_cub20__uninitialized_fill7functorINS7_10device_ptrIiEEiEEEEvT0_T1_)
        .other          _ZN3cub18CUB_300001_SM_10006detail8for_each13static_kernelINS2_12policy_hub_t12policy_500_tEmN6thrust24THRUST_300001_SM_1000_NS8cuda_cub20__uninitialized_fill7functorINS7_10device_ptrIiEEiEEEEvT0_T1_,@"STO_CUDA_ENTRY STV_DEFAULT"
_ZN3cub18CUB_300001_SM_10006detail8for_each13static_kernelINS2_12policy_hub_t12policy_500_tEmN6thrust24THRUST_300001_SM_1000_NS8cuda_cub20__uninitialized_fill7functorINS7_10device_ptrIiEEiEEEEvT0_T1_:
.text._ZN3cub18CUB_300001_SM_10006detail8for_each13static_kernelINS2_12policy_hub_t12policy_500_tEmN6thrust24THRUST_300001_SM_1000_NS8cuda_cub20__uninitialized_fill7functorINS7_10device_ptrIiEEiEEEEvT0_T1_:
[----:B------:R-:W-:Y:S08]  /*0000*/  LDC R1, c[0x0][0x37c] ;  /* 0x0000df00ff017b82 */ /* 0x000ff00000000800 */
[----:B------:R-:W0:Y:S01]  /*0010*/  S2UR UR4, SR_CTAID.X ;  /* 0x00000000000479c3 */ /* 0x000e220000002500 */
[----:B------:R-:W1:Y:S01]  /*0020*/  LDCU.64 UR6, c[0x0][0x380] ;  /* 0x00007000ff0677ac */ /* 0x000e620008000a00 */
[----:B------:R-:W2:Y:S01]  /*0030*/  LDCU.64 UR8, c[0x0][0x358] ;  /* 0x00006b00ff0877ac */ /* 0x000ea20008000a00 */
[----:B0-----:R-:W-:-:S04]  /*0040*/  UIMAD.WIDE.U32 UR4, UR4, 0x200, URZ ;  /* 0x00000200040478a5 */ /* 0x001fc8000f8e00ff */
[----:B-1----:R-:W-:-:S04]  /*0050*/  UIADD3 UR6, UP0, UPT, -UR4, UR6, URZ ;  /* 0x0000000604067290 */ /* 0x002fc8000ff1e1ff */
[----:B------:R-:W-:Y:S02]  /*0060*/  UIADD3.X UR7, UPT, UPT, ~UR5, UR7, URZ, UP0, !UPT ;  /* 0x0000000705077290 */ /* 0x000fe400087fe5ff */
[----:B------:R-:W-:-:S04]  /*0070*/  UISETP.GE.U32.AND UP0, UPT, UR6, 0x200, UPT ;  /* 0x000002000600788c */ /* 0x000fc8000bf06070 */
[----:B------:R-:W-:-:S09]  /*0080*/  UISETP.GE.U32.AND.EX UP0, UPT, UR7, URZ, UPT, UP0 ;  /* 0x000000ff0700728c */ /* 0x000fd2000bf06100 */
[----:B--2---:R-:W-:Y:S05]  /*0090*/  BRA.U !UP0, `(.L_x_224) ;  /* 0x0000000108287547 */ /* 0x004fea000b800000 */
[----:B------:R-:W0:Y:S01]  /*00a0*/  S2R R0, SR_TID.X ;  /* 0x0000000000007919 */ /* 0x000e220000002100 */
[----:B------:R-:W1:Y:S01]  /*00b0*/  LDCU.64 UR6, c[0x0][0x388] ;  /* 0x00007100ff0677ac */ /* 0x000e620008000a00 */
[----:B------:R-:W2:Y:S01]  /*00c0*/  LDC R5, c[0x0][0x390] ;  /* 0x0000e400ff057b82 */ /* 0x000ea20000000800 */
[----:B0-----:R-:W-:-:S05]  /*00d0*/  IADD3 R0, P0, PT, R0, UR4, RZ ;  /* 0x0000000400007c10 */ /* 0x001fca000ff1e0ff */
[----:B------:R-:W-:Y:S01]  /*00e0*/  IMAD.X R3, RZ, RZ, UR5, P0 ;  /* 0x00000005ff037e24 */ /* 0x000fe200080e06ff */
[----:B-1----:R-:W-:-:S04]  /*00f0*/  LEA R2, P0, R0, UR6, 0x2 ;  /* 0x0000000600027c11 */ /* 0x002fc8000f8010ff */
[----:B------:R-:W-:-:S05]  /*0100*/  LEA.HI.X R3, R0, UR7, R3, 0x2, P0 ;  /* 0x0000000700037c11 */ /* 0x000fca00080f1403 */
[----:B--2---:R-:W-:Y:S04]  /*0110*/  STG.E desc[UR8][R2.64], R5 ;  /* 0x0000000502007986 */ /* 0x004fe8000c101908 */
[----:B------:R-:W-:Y:S01]  /*0120*/  STG.E desc[UR8][R2.64+0x400], R5 ;  /* 0x0004000502007986 */ /* 0x000fe2000c101908 */
[----:B------:R-:W-:Y:S05]  /*0130*/  EXIT ;  /* 0x000000000000794d */ /* 0x000fea0003800000 */
.L_x_224:
[----:B------:R-:W0:Y:S01]  /*0140*/  S2R R0, SR_TID.X ;  /* 0x0000000000007919 */ /* 0x000e220000002100 */
[----:B------:R-:W-:Y:S01]  /*0150*/  IMAD.U32 R2, RZ, RZ, UR7 ;  /* 0x00000007ff027e24 */ /* 0x000fe2000f8e00ff */
[----:B------:R-:W1:Y:S01]  /*0160*/  LDCU.64 UR10, c[0x0][0x388] ;  /* 0x00007100ff0a77ac */ /* 0x000e620008000a00 */
[----:B------:R-:W-:Y:S01]  /*0170*/  IMAD.U32 R4, RZ, RZ, UR7 ;  /* 0x00000007ff047e24 */ /* 0x000fe2000f8e00ff */
[----:B0-----:R-:W-:-:S04]  /*0180*/  ISETP.LT.U32.AND P0, PT, R0, UR6, PT ;  /* 0x0000000600007c0c */ /* 0x001fc8000bf01070 */
[----:B------:R-:W-:Y:S01]  /*0190*/  ISETP.GT.U32.AND.EX P0, PT, R2, RZ, PT, P0 ;  /* 0x000000ff0200720c */ /* 0x000fe20003f04100 */
[C---:B------:R-:W-:Y:S01]  /*01a0*/  VIADD R2, R0.reuse, 0x100 ;  /* 0x0000010000027836 */ /* 0x040fe20000000000 */
[----:B------:R-:W-:-:S04]  /*01b0*/  IADD3 R0, P2, PT, R0, UR4, RZ ;  /* 0x0000000400007c10 */ /* 0x000fc8000ff5e0ff */
[----:B------:R-:W-:Y:S01]  /*01c0*/  ISETP.LT.U32.AND P1, PT, R2, UR6, PT ;  /* 0x0000000602007c0c */ /* 0x000fe2000bf21070 */
[----:B------:R-:W-:Y:S01]  /*01d0*/  IMAD.X R3, RZ, RZ, UR5, P2 ;  /* 0x00000005ff037e24 */ /* 0x000fe200090e06ff */
[----:B-1----:R-:W-:Y:S02]  /*01e0*/  LEA R2, P2, R0, UR10, 0x2 ;  /* 0x0000000a00027c11 */ /* 0x002fe4000f8410ff */
[----:B------:R-:W-:Y:S02]  /*01f0*/  ISETP.GT.U32.AND.EX P1, PT, R4, RZ, PT, P1 ;  /* 0x000000ff0400720c */ /* 0x000fe40003f24110 */
[----:B------:R-:W-:Y:S01]  /*0200*/  LEA.HI.X R3, R0, UR11, R3, 0x2, P2 ;  /* 0x0000000b00037c11 */ /* 0x000fe200090f1403 */
[----:B------:R-:W0:Y:S04]  /*0210*/  @P0 LDC R5, c[0x0][0x390] ;  /* 0x0000e400ff050b82 */ /* 0x000e280000000800 */
[----:B0-----:R0:W-:Y:S06]  /*0220*/  @P0 STG.E desc[UR8][R2.64], R5 ;  /* 0x0000000502000986 */ /* 0x0011ec000c101908 */
[----:B------:R-:W-:Y:S05]  /*0230*/  @!P1 EXIT ;  /* 0x000000000000994d */ /* 0x000fea0003800000 */
[----:B0-----:R-:W0:Y:S02]  /*0240*/  LDC R5, c[0x0][0x390] ;  /* 0x0000e400ff057b82 */ /* 0x001e240000000800 */
[----:B0-----:R-:W-:Y:S01]  /*0250*/  STG.E desc[UR8][R2.64+0x400], R5 ;  /* 0x0004000502007986 */ /* 0x001fe2000c101908 */
[----:B------:R-:W-:Y:S05]  /*0260*/  EXIT ;  /* 0x000000000000794d */ /* 0x000fea0003800000 */
.L_x_225:
        /* <DEDUP_REMOVED lines=9> */
.L_x_232:


//--------------------- .text._ZN3cub18CUB_300001_SM_10006detail11EmptyKernelIvEEvv --------------------------
	.section	.text._ZN3cub18CUB_300001_SM_10006detail11EmptyKernelIvEEvv,"ax",@progbits
	.align	128
        .global         _ZN3cub18CUB_300001_SM_10006detail11EmptyKernelIvEEvv
        .type           _ZN3cub18CUB_300001_SM_10006detail11EmptyKernelIvEEvv,@function
        .size           _ZN3cub18CUB_300001_SM_10006detail11EmptyKernelIvEEvv,(.L_x_233 - _ZN3cub18CUB_300001_SM_10006detail11EmptyKernelIvEEvv)
        .other          _ZN3cub18CUB_300001_SM_10006detail11EmptyKernelIvEEvv,@"STO_CUDA_ENTRY STV_DEFAULT"
_ZN3cub18CUB_300001_SM_10006detail11EmptyKernelIvEEvv:
.text._ZN3cub18CUB_300001_SM_10006detail11EmptyKernelIvEEvv:
[----:B------:R-:W-:Y:S01]  /*0000*/  LDC R1, c[0x0][0x37c] ;  /* 0x0000df00ff017b82 */ /* 0x000fe20000000800 */
[----:B------:R-:W-:Y:S05]  /*0010*/  EXIT ;  /* 0x000000000000794d */ /* 0x000fea0003800000 */
.L_x_226:
        /* <DEDUP_REMOVED lines=14> */
.L_x_233:


//--------------------- .text._Z20sort_using_cascadingRKi --------------------------
	.section	.text._Z20sort_using_cascadingRKi,"ax",@progbits
	.align	128
        .global         _Z20sort_using_cascadingRKi
        .type           _Z20sort_using_cascadingRKi,@function
        .size           _Z20sort_using_cascadingRKi,(.L_x_234 - _Z20sort_using_cascadingRKi)
        .other          _Z20sort_using_cascadingRKi,@"STO_CUDA_ENTRY STV_DEFAULT"
_Z20sort_using_cascadingRKi:
.text._Z20sort_using_cascadingRKi:
[----:B------:R-:W-:Y:S01]  /*0000*/  LDC R1, c[0x0][0x37c] ;  /* 0x0000df00ff017b82 */ /* 0x000fe20000000800 */
[----:B------:R-:W-:Y:S05]  /*0010*/  EXIT ;  /* 0x000000000000794d */ /* 0x000fea0003800000 */
.L_x_227:
        /* <DEDUP_REMOVED lines=14> */
.L_x_234:


//--------------------- .nv.shared._ZN3cub18CUB_300001_SM_10006detail10radix_sort29DeviceRadixSortOnesweepKernelINS1_5radix10policy_hubIiiyE10Policy1000ELNS0_9SortOrderE0EiiyiiNS1_21identity_decomposer_tEEEvPT5_SB_PT3_PKSC_PT1_PKSG_PT2_PKSK_T4_iiT6_ --------------------------
	.section	.nv.shared._ZN3cub18CUB_300001_SM_10006detail10radix_sort29DeviceRadixSortOnesweepKernelINS1_5radix10policy_hubIiiyE10Policy1000ELNS0_9SortOrderE0EiiyiiNS1_21identity_decomposer_tEEEvPT5_SB_PT3_PKSC_PT1_PKSG_PT2_PKSK_T4_iiT6_,"aw",@nobits
	.sectionflags	@""
	.align	16
.nv.shared._ZN3cub18CUB_300001_SM_10006detail10radix_sort29DeviceRadixSortOnesweepKernelINS1_5radix10policy_hubIiiyE10Policy1000ELNS0_9SortOrderE0EiiyiiNS1_21identity_decomposer_tEEEvPT5_SB_PT3_PKSC_PT1_PKSG_PT2_PKSK_T4_iiT6_:
	.zero		29184


//--------------------- .nv.shared.reserved.0     --------------------------
	.section	.nv.shared.reserved.0,"aw",@nobits
	.weak		__nv_reservedSMEM_offset_0_alias
	.size		__nv_reservedSMEM_offset_0_alias, 0, 64
	.other		__nv_reservedSMEM_offset_0_alias,@"STO_CUDA_RESERVED_SHARED STV_DEFAULT"
__nv_reservedSMEM_offset_0_alias:
	.zero		0
	.zero		64


//--------------------- .nv.global                --------------------------
	.section	.nv.global,"aw",@nobits
.nv.global:
	.type		_ZN34_INTERNAL_2081e6cf_4_k_cu_3bbff78c6thrust24THRUST_300001_SM_1000_NS12placeholders2_8E,@object
	.size		_ZN34_INTERNAL_2081e6cf_4_k_cu_3bbff78c6thrust24THRUST_300001_SM_1000_NS12placeholders2_8E,(_ZN34_INTERNAL_2081e6cf_4_k_cu_3bbff78c4cuda3std3__436_GLOBAL__N__2081e6cf_4_k_cu_3bbff78c6ignoreE - _ZN34_INTERNAL_2081e6cf_4_k_cu_3bbff78c6thrust24THRUST_300001_SM_1000_NS12placeholders2_8E)
_ZN34_INTERNAL_2081e6cf_4_k_cu_3bbff78c6thrust24THRUST_300001_SM_1000_NS12placeholders2_8E:
	.zero		1
	.type		_ZN34_INTERNAL_2081e6cf_4_k_cu_3bbff78c4cuda3std3__436_GLOBAL__N__2081e6cf_4_k_cu_3bbff78c6ignoreE,@object
	.size		_ZN34_INTERNAL_2081e6cf_4_k_cu_3bbff78c4cuda3std3__436_GLOBAL__N__2081e6cf_4_k_cu_3bbff78c6ignoreE,(_ZN34_INTERNAL_2081e6cf_4_k_cu_3bbff78c4cuda3std6ranges3__45__cpo4dataE - _ZN34_INTERNAL_2081e6cf_4_k_cu_3bbff78c4cuda3std3__436_GLOBAL__N__2081e6cf_4_k_cu_3bbff78c6ignoreE)
_ZN34_INTERNAL_2081e6cf_4_k_cu_3bbff78c4cuda3std3__436_GLOBAL__N__2081e6cf_4_k_cu_3bbff78c6ignoreE:
	.zero		1
	.type		_ZN34_INTERNAL_2081e6cf_4_k_cu_3bbff78c4cuda3std6ranges3__45__cpo4dataE,@object
	.size		_ZN34_INTERNAL_2081e6cf_4_k_cu_3bbff78c4cuda3std6ranges3__45__cpo4dataE,(_ZN34_INTERNAL_2081e6cf_4_k_cu_3bbff78c6thrust24THRUST_300001_SM_1000_NS6system3cpp3parE - _ZN34_INTERNAL_2081e6cf_4_k_cu_3bbff78c4cuda3std6ranges3__45__cpo4dataE)
_ZN34_INTERNAL_2081e6cf_4_k_cu_3bbff78c4cuda3std6ranges3__45__cpo4dataE:
	.zero		1
	.type		_ZN34_INTERNAL_2081e6cf_4_k_cu_3bbff78c6thrust24THRUST_300001_SM_1000_NS6system3cpp3parE,@object
	.size		_ZN34_INTERNAL_2081e6cf_4_k_cu_3bbff78c6thrust24THRUST_300001_SM_1000_NS6system3cpp3parE,(_ZN34_INTERNAL_2081e6cf_4_k_cu_3bbff78c4cuda3std3__45__cpo5beginE - _ZN34_INTERNAL_2081e6cf_4_k_cu_3bbff78c6thrust24THRUST_300001_SM_1000_NS6system3cpp3parE)
_ZN34_INTERNAL_2081e6cf_4_k_cu_3bbff78c6thrust24THRUST_300001_SM_1000_NS6system3cpp3parE:
	.zero		1
	.type		_ZN34_INTERNAL_2081e6cf_4_k_cu_3bbff78c4cuda3std3__45__cpo5beginE,@object
	.size		_ZN34_INTERNAL_2081e6cf_4_k_cu_3bbff78c4cuda3std3__45__cpo5beginE,(_ZN34_INTERNAL_2081e6cf_4_k_cu_3bbff78c4cuda3std6ranges3__45__cpo5beginE - _ZN34_INTERNAL_2081e6cf_4_k_cu_3bbff78c4cuda3std3__45__cpo5beginE)
_ZN34_INTERNAL_2081e6cf_4_k_cu_3bbff78c4cuda3std3__45__cpo5beginE:
	.zero		1
	.type		_ZN34_INTERNAL_2081e6cf_4_k_cu_3bbff78c4cuda3std6ranges3__45__cpo5beginE,@object
	.size		_ZN34_INTERNAL_2081e6cf_4_k_cu_3bbff78c4cuda3std6ranges3__45__cpo5beginE,(_ZN34_INTERNAL_2081e6cf_4_k_cu_3bbff78c6thrust24THRUST_300001_SM_1000_NS6deviceE - _ZN34_INTERNAL_2081e6cf_4_k_cu_3bbff78c4cuda3std6ranges3__45__cpo5beginE)
_ZN34_INTERNAL_2081e6cf_4_k_cu_3bbff78c4cuda3std6ranges3__45__cpo5beginE:
	.zero		1
	.type		_ZN34_INTERNAL_2081e6cf_4_k_cu_3bbff78c6thrust24THRUST_300001_SM_1000_NS6deviceE,@object
	.size		_ZN34_INTERNAL_2081e6cf_4_k_cu_3bbff78c6thrust24THRUST_300001_SM_1000_NS6deviceE,(_ZN34_INTERNAL_2081e6cf_4_k_cu_3bbff78c4cuda3std3__47nulloptE - _ZN34_INTERNAL_2081e6cf_4_k_cu_3bbff78c6thrust24THRUST_300001_SM_1000_NS6deviceE)
_ZN34_INTERNAL_2081e6cf_4_k_cu_3bbff78c6thrust24THRUST_300001_SM_1000_NS6deviceE:
	.zero		1
	.type		_ZN34_INTERNAL_2081e6cf_4_k_cu_3bbff78c4cuda3std3__47nulloptE,@object
	.size		_ZN34_INTERNAL_2081e6cf_4_k_cu_3bbff78c4cuda3std3__47nulloptE,(_ZN34_INTERNAL_2081e6cf_4_k_cu_3bbff78c4cuda3std6ranges3__45__cpo8distanceE - _ZN34_INTERNAL_2081e6cf_4_k_cu_3bbff78c4cuda3std3__47nulloptE)
_ZN34_INTERNAL_2081e6cf_4_k_cu_3bbff78c4cuda3std3__47nulloptE:
	.zero		1
	.type		_ZN34_INTERNAL_2081e6cf_4_k_cu_3bbff78c4cuda3std6ranges3__45__cpo8distanceE,@object
	.size		_ZN34_INTERNAL_2081e6cf_4_k_cu_3bbff78c4cuda3std6ranges3__45__cpo8distanceE,(_ZN34_INTERNAL_2081e6cf_4_k_cu_3bbff78c6thrust24THRUST_300001_SM_1000_NS12placeholders2_4E - _ZN34_INTERNAL_2081e6cf_4_k_cu_3bbff78c4cuda3std6ranges3__45__cpo8distanceE)
_ZN34_INTERNAL_2081e6cf_4_k_cu_3bbff78c4cuda3std6ranges3__45__cpo8distanceE:
	.zero		1
	.type		_ZN34_INTERNAL_2081e6cf_4_k_cu_3bbff78c6thrust24THRUST_300001_SM_1000_NS12placeholders2_4E,@object
	.size		_ZN34_INTERNAL_2081e6cf_4_k_cu_3bbff78c6thrust24THRUST_300001_SM_1000_NS12placeholders2_4E,(_ZN34_INTERNAL_2081e6cf_4_k_cu_3bbff78c4cuda3std3__45__cpo6rbeginE - _ZN34_INTERNAL_2081e6cf_4_k_cu_3bbff78c6thrust24THRUST_300001_SM_1000_NS12placeholders2_4E)
_ZN34_INTERNAL_2081e6cf_4_k_cu_3bbff78c6thrust24THRUST_300001_SM_1000_NS12placeholders2_4E:
	.zero		1
	.type		_ZN34_INTERNAL_2081e6cf_4_k_cu_3bbff78c4cuda3std3__45__cpo6rbeginE,@object
	.size		_ZN34_INTERNAL_2081e6cf_4_k_cu_3bbff78c4cuda3std3__45__cpo6rbeginE,(_ZN34_INTERNAL_2081e6cf_4_k_cu_3bbff78c4cuda3std6ranges3__45__cpo7advanceE - _ZN34_INTERNAL_2081e6cf_4_k_cu_3bbff78c4cuda3std3__45__cpo6rbeginE)
_ZN34_INTERNAL_2081e6cf_4_k_cu_3bbff78c4cuda3std3__45__cpo6rbeginE:
	.zero		1
	.type		_ZN34_INTERNAL_2081e6cf_4_k_cu_3bbff78c4cuda3std6ranges3__45__cpo7advanceE,@object
	.size		_ZN34_INTERNAL_2081e6cf_4_k_cu_3bbff78c4cuda3std6ranges3__45__cpo7advanceE,(_ZN34_INTERNAL_2081e6cf_4_k_cu_3bbff78c6thrust24THRUST_300001_SM_1000_NS12placeholders3_10E - _ZN34_INTERNAL_2081e6cf_4_k_cu_3bbff78c4cuda3std6ranges3__45__cpo7advanceE)
_ZN34_INTERNAL_2081e6cf_4_k_cu_3bbff78c4cuda3std6ranges3__45__cpo7advanceE:
	.zero		1
	.type		_ZN34_INTERNAL_2081e6cf_4_k_cu_3bbff78c6thrust24THRUST_300001_SM_1000_NS12placeholders3_10E,@object
	.size		_ZN34_INTERNAL_2081e6cf_4_k_cu_3bbff78c6thrust24THRUST_300001_SM_1000_NS12placeholders3_10E,(_ZN34_INTERNAL_2081e6cf_4_k_cu_3bbff78c4cuda3std3__48in_placeE - _ZN34_INTERNAL_2081e6cf_4_k_cu_3bbff78c6thrust24THRUST_300001_SM_1000_NS12placeholders3_10E)
_ZN34_INTERNAL_2081e6cf_4_k_cu_3bbff78c6thrust24THRUST_300001_SM_1000_NS12placeholders3_10E:
	.zero		1
	.type		_ZN34_INTERNAL_2081e6cf_4_k_cu_3bbff78c4cuda3std3__48in_placeE,@object
	.size		_ZN34_INTERNAL_2081e6cf_4_k_cu_3bbff78c4cuda3std3__48in_placeE,(_ZN34_INTERNAL_2081e6cf_4_k_cu_3bbff78c4cuda3std6ranges3__45__cpo4sizeE - _ZN34_INTERNAL_2081e6cf_4_k_cu_3bbff78c4cuda3std3__48in_placeE)
_ZN34_INTERNAL_2081e6cf_4_k_cu_3bbff78c4cuda3std3__48in_placeE:
	.zero		1
	.type		_ZN34_INTERNAL_2081e6cf_4_k_cu_3bbff78c4cuda3std6ranges3__45__cpo4sizeE,@object
	.size		_ZN34_INTERNAL_2081e6cf_4_k_cu_3bbff78c4cuda3std6ranges3__45__cpo4sizeE,(_ZN34_INTERNAL_2081e6cf_4_k_cu_3bbff78c6thrust24THRUST_300001_SM_1000_NS12placeholders2_2E - _ZN34_INTERNAL_2081e6cf_4_k_cu_3bbff78c4cuda3std6ranges3__45__cpo4sizeE)
_ZN34_INTERNAL_2081e6cf_4_k_cu_3bbff78c4cuda3std6ranges3__45__cpo4sizeE:
	.zero		1
	.type		_ZN34_INTERNAL_2081e6cf_4_k_cu_3bbff78c6thrust24THRUST_300001_SM_1000_NS12placeholders2_2E,@object
	.size		_ZN34_INTERNAL_2081e6cf_4_k_cu_3bbff78c6thrust24THRUST_300001_SM_1000_NS12placeholders2_2E,(_ZN34_INTERNAL_2081e6cf_4_k_cu_3bbff78c4cuda3std3__45__cpo6cbeginE - _ZN34_INTERNAL_2081e6cf_4_k_cu_3bbff78c6thrust24THRUST_300001_SM_1000_NS12placeholders2_2E)
_ZN34_INTERNAL_2081e6cf_4_k_cu_3bbff78c6thrust24THRUST_300001_SM_1000_NS12placeholders2_2E:
	.zero		1
	.type		_ZN34_INTERNAL_2081e6cf_4_k_cu_3bbff78c4cuda3std3__45__cpo6cbeginE,@object
	.size		_ZN34_INTERNAL_2081e6cf_4_k_cu_3bbff78c4cuda3std3__45__cpo6cbeginE,(_ZN34_INTERNAL_2081e6cf_4_k_cu_3bbff78c4cuda3std6ranges3__45__cpo6cbeginE - _ZN34_INTERNAL_2081e6cf_4_k_cu_3bbff78c4cuda3std3__45__cpo6cbeginE)
_ZN34_INTERNAL_2081e6cf_4_k_cu_3bbff78c4cuda3std3__45__cpo6cbeginE:
	.zero		1
	.type		_ZN34_INTERNAL_2081e6cf_4_k_cu_3bbff78c4cuda3std6ranges3__45__cpo6cbeginE,@object
	.size		_ZN34_INTERNAL_2081e6cf_4_k_cu_3bbff78c4cuda3std6ranges3__45__cpo6cbeginE,(_ZN34_INTERNAL_2081e6cf_4_k_cu_3bbff78c6thrust24THRUST_300001_SM_1000_NS12placeholders2_6E - _ZN34_INTERNAL_2081e6cf_4_k_cu_3bbff78c4cuda3std6ranges3__45__cpo6cbeginE)
_ZN34_INTERNAL_2081e6cf_4_k_cu_3bbff78c4cuda3std6ranges3__45__cpo6cbeginE:
	.zero		1
	.type		_ZN34_INTERNAL_2081e6cf_4_k_cu_3bbff78c6thrust24THRUST_300001_SM_1000_NS12placeholders2_6E,@object
	.size		_ZN34_INTERNAL_2081e6cf_4_k_cu_3bbff78c6thrust24THRUST_300001_SM_1000_NS12placeholders2_6E,(_ZN34_INTERNAL_2081e6cf_4_k_cu_3bbff78c4cuda3std3__45__cpo7crbeginE - _ZN34_INTERNAL_2081e6cf_4_k_cu_3bbff78c6thrust24THRUST_300001_SM_1000_NS12placeholders2_6E)
_ZN34_INTERNAL_2081e6cf_4_k_cu_3bbff78c6thrust24THRUST_300001_SM_1000_NS12placeholders2_6E:
	.zero		1
	.type		_ZN34_INTERNAL_2081e6cf_4_k_cu_3bbff78c4cuda3std3__45__cpo7crbeginE,@object
	.size		_ZN34_INTERNAL_2081e6cf_4_k_cu_3bbff78c4cuda3std3__45__cpo7crbeginE,(_ZN34_INTERNAL_2081e6cf_4_k_cu_3bbff78c4cuda3std6ranges3__45__cpo4nextE - _ZN34_INTERNAL_2081e6cf_4_k_cu_3bbff78c4cuda3std3__45__cpo7crbeginE)
_ZN34_INTERNAL_2081e6cf_4_k_cu_3bbff78c4cuda3std3__45__cpo7crbeginE:
	.zero		1
	.type		_ZN34_INTERNAL_2081e6cf_4_k_cu_3bbff78c4cuda3std6ranges3__45__cpo4nextE,@object
	.size		_ZN34_INTERNAL_2081e6cf_4_k_cu_3bbff78c4cuda3std6ranges3__45__cpo4nextE,(_ZN34_INTERNAL_2081e6cf_4_k_cu_3bbff78c4cuda3std6ranges3__45__cpo4swapE - _ZN34_INTERNAL_2081e6cf_4_k_cu_3bbff78c4cuda3std6ranges3__45__cpo4nextE)
_ZN34_INTERNAL_2081e6cf_4_k_cu_3bbff78c4cuda3std6ranges3__45__cpo4nextE:
	.zero		1
	.type		_ZN34_INTERNAL_2081e6cf_4_k_cu_3bbff78c4cuda3std6ranges3__45__cpo4swapE,@object
	.size		_ZN34_INTERNAL_2081e6cf_4_k_cu_3bbff78c4cuda3std6ranges3__45__cpo4swapE,(_ZN34_INTERNAL_2081e6cf_4_k_cu_3bbff78c6thrust24THRUST_300001_SM_1000_NS8cuda_cub10par_nosyncE - _ZN34_INTERNAL_2081e6cf_4_k_cu_3bbff78c4cuda3std6ranges3__45__cpo4swapE)
_ZN34_INTERNAL_2081e6cf_4_k_cu_3bbff78c4cuda3std6ranges3__45__cpo4swapE:
	.zero		1
	.type		_ZN34_INTERNAL_2081e6cf_4_k_cu_3bbff78c6thrust24THRUST_300001_SM_1000_NS8cuda_cub10par_nosyncE,@object
	.size		_ZN34_INTERNAL_2081e6cf_4_k_cu_3bbff78c6thrust24THRUST_300001_SM_1000_NS8cuda_cub10par_nosyncE,(_ZN34_INTERNAL_2081e6cf_4_k_cu_3bbff78c6thrust24THRUST_300001_SM_1000_NS3seqE - _ZN34_INTERNAL_2081e6cf_4_k_cu_3bbff78c6thrust24THRUST_300001_SM_1000_NS8cuda_cub10par_nosyncE)
_ZN34_INTERNAL_2081e6cf_4_k_cu_3bbff78c6thrust24THRUST_300001_SM_1000_NS8cuda_cub10par_nosyncE:
	.zero		1
	.type		_ZN34_INTERNAL_2081e6cf_4_k_cu_3bbff78c6thrust24THRUST_300001_SM_1000_NS3seqE,@object
	.size		_ZN34_INTERNAL_2081e6cf_4_k_cu_3bbff78c6thrust24THRUST_300001_SM_1000_NS3seqE,(_ZN34_INTERNAL_2081e6cf_4_k_cu_3bbff78c4cuda3std3__420unreachable_sentinelE - _ZN34_INTERNAL_2081e6cf_4_k_cu_3bbff78c6thrust24THRUST_300001_SM_1000_NS3seqE)
_ZN34_INTERNAL_2081e6cf_4_k_cu_3bbff78c6thrust24THRUST_300001_SM_1000_NS3seqE:
	.zero		1
	.type		_ZN34_INTERNAL_2081e6cf_4_k_cu_3bbff78c4cuda3std3__420unreachable_sentinelE,@object
	.size		_ZN34_INTERNAL_2081e6cf_4_k_cu_3bbff78c4cuda3std3__420unreachable_sentinelE,(_ZN34_INTERNAL_2081e6cf_4_k_cu_3bbff78c4cuda3std6ranges3__45__cpo5ssizeE - _ZN34_INTERNAL_2081e6cf_4_k_cu_3bbff78c4cuda3std3__420unreachable_sentinelE)
_ZN34_INTERNAL_2081e6cf_4_k_cu_3bbff78c4cuda3std3__420unreachable_sentinelE:
	.zero		1
	.type		_ZN34_INTERNAL_2081e6cf_4_k_cu_3bbff78c4cuda3std6ranges3__45__cpo5ssizeE,@object
	.size		_ZN34_INTERNAL_2081e6cf_4_k_cu_3bbff78c4cuda3std6ranges3__45__cpo5ssizeE,(_ZN34_INTERNAL_2081e6cf_4_k_cu_3bbff78c6thrust24THRUST_300001_SM_1000_NS12placeholders2_3E - _ZN34_INTERNAL_2081e6cf_4_k_cu_3bbff78c4cuda3std6ranges3__45__cpo5ssizeE)
_ZN34_INTERNAL_2081e6cf_4_k_cu_3bbff78c4cuda3std6ranges3__45__cpo5ssizeE:
	.zero		1
	.type		_ZN34_INTERNAL_2081e6cf_4_k_cu_3bbff78c6thrust24THRUST_300001_SM_1000_NS12placeholders2_3E,@object
	.size		_ZN34_INTERNAL_2081e6cf_4_k_cu_3bbff78c6thrust24THRUST_300001_SM_1000_NS12placeholders2_3E,(_ZN34_INTERNAL_2081e6cf_4_k_cu_3bbff78c4cuda3std3__45__cpo4cendE - _ZN34_INTERNAL_2081e6cf_4_k_cu_3bbff78c6thrust24THRUST_300001_SM_1000_NS12placeholders2_3E)
_ZN34_INTERNAL_2081e6cf_4_k_cu_3bbff78c6thrust24THRUST_300001_SM_1000_NS12placeholders2_3E:
	.zero		1
	.type		_ZN34_INTERNAL_2081e6cf_4_k_cu_3bbff78c4cuda3std3__45__cpo4cendE,@object
	.size		_ZN34_INTERNAL_2081e6cf_4_k_cu_3bbff78c4cuda3std3__45__cpo4cendE,(_ZN34_INTERNAL_2081e6cf_4_k_cu_3bbff78c4cuda3std6ranges3__45__cpo4cendE - _ZN34_INTERNAL_2081e6cf_4_k_cu_3bbff78c4cuda3std3__45__cpo4cendE)
_ZN34_INTERNAL_2081e6cf_4_k_cu_3bbff78c4cuda3std3__45__cpo4cendE:
	.zero		1
	.type		_ZN34_INTERNAL_2081e6cf_4_k_cu_3bbff78c4cuda3std6ranges3__45__cpo4cendE,@object
	.size		_ZN34_INTERNAL_2081e6cf_4_k_cu_3bbff78c4cuda3std6ranges3__45__cpo4cendE,(_ZN34_INTERNAL_2081e6cf_4_k_cu_3bbff78c6thrust24THRUST_300001_SM_1000_NS12placeholders2_7E - _ZN34_INTERNAL_2081e6cf_4_k_cu_3bbff78c4cuda3std6ranges3__45__cpo4cendE)
_ZN34_INTERNAL_2081e6cf_4_k_cu_3bbff78c4cuda3std6ranges3__45__cpo4cendE:
	.zero		1
	.type		_ZN34_INTERNAL_2081e6cf_4_k_cu_3bbff78c6thrust24THRUST_300001_SM_1000_NS12placeholders2_7E,@object
	.size		_ZN34_INTERNAL_2081e6cf_4_k_cu_3bbff78c6thrust24THRUST_300001_SM_1000_NS12placeholders2_7E,(_ZN34_INTERNAL_2081e6cf_4_k_cu_3bbff78c4cuda3std3__45__cpo5crendE - _ZN34_INTERNAL_2081e6cf_4_k_cu_3bbff78c6thrust24THRUST_300001_SM_1000_NS12placeholders2_7E)
_ZN34_INTERNAL_2081e6cf_4_k_cu_3bbff78c6thrust24THRUST_300001_SM_1000_NS12placeholders2_7E:
	.zero		1
	.type		_ZN34_INTERNAL_2081e6cf_4_k_cu_3bbff78c4cuda3std3__45__cpo5crendE,@object
	.size		_ZN34_INTERNAL_2081e6cf_4_k_cu_3bbff78c4cuda3std3__45__cpo5crendE,(_ZN34_INTERNAL_2081e6cf_4_k_cu_3bbff78c4cuda3std6ranges3__45__cpo4prevE - _ZN34_INTERNAL_2081e6cf_4_k_cu_3bbff78c4cuda3std3__45__cpo5crendE)
_ZN34_INTERNAL_2081e6cf_4_k_cu_3bbff78c4cuda3std3__45__cpo5crendE:
	.zero		1
	.type		_ZN34_INTERNAL_2081e6cf_4_k_cu_3bbff78c4cuda3std6ranges3__45__cpo4prevE,@object
	.size		_ZN34_INTERNAL_2081e6cf_4_k_cu_3bbff78c4cuda3std6ranges3__45__cpo4prevE,(_ZN34_INTERNAL_2081e6cf_4_k_cu_3bbff78c4cuda3std6ranges3__45__cpo9iter_moveE - _ZN34_INTERNAL_2081e6cf_4_k_cu_3bbff78c4cuda3std6ranges3__45__cpo4prevE)
_ZN34_INTERNAL_2081e6cf_4_k_cu_3bbff78c4cuda3std6ranges3__45__cpo4prevE:
	.zero		1
	.type		_ZN34_INTERNAL_2081e6cf_4_k_cu_3bbff78c4cuda3std6ranges3__45__cpo9iter_moveE,@object
	.size		_ZN34_INTERNAL_2081e6cf_4_k_cu_3bbff78c4cuda3std6ranges3__45__cpo9iter_moveE,(_ZN34_INTERNAL_2081e6cf_4_k_cu_3bbff78c6thrust24THRUST_300001_SM_1000_NS6system6detail10sequential3seqE - _ZN34_INTERNAL_2081e6cf_4_k_cu_3bbff78c4cuda3std6ranges3__45__cpo9iter_moveE)
_ZN34_INTERNAL_2081e6cf_4_k_cu_3bbff78c4cuda3std6ranges3__45__cpo9iter_moveE:
	.zero		1
	.type		_ZN34_INTERNAL_2081e6cf_4_k_cu_3bbff78c6thrust24THRUST_300001_SM_1000_NS6system6detail10sequential3seqE,@object
	.size		_ZN34_INTERNAL_2081e6cf_4_k_cu_3bbff78c6thrust24THRUST_300001_SM_1000_NS6system6detail10sequential3seqE,(_ZN34_INTERNAL_2081e6cf_4_k_cu_3bbff78c6thrust24THRUST_300001_SM_1000_NS12placeholders2_9E - _ZN34_INTERNAL_2081e6cf_4_k_cu_3bbff78c6thrust24THRUST_300001_SM_1000_NS6system6detail10sequential3seqE)
_ZN34_INTERNAL_2081e6cf_4_k_cu_3bbff78c6thrust24THRUST_300001_SM_1000_NS6system6detail10sequential3seqE:
	.zero		1
	.type		_ZN34_INTERNAL_2081e6cf_4_k_cu_3bbff78c6thrust24THRUST_300001_SM_1000_NS12placeholders2_9E,@object
	.size		_ZN34_INTERNAL_2081e6cf_4_k_cu_3bbff78c6thrust24THRUST_300001_SM_1000_NS12placeholders2_9E,(_ZN34_INTERNAL_2081e6cf_4_k_cu_3bbff78c4cuda3std3__419piecewise_constructE - _ZN34_INTERNAL_2081e6cf_4_k_cu_3bbff78c6thrust24THRUST_300001_SM_1000_NS12placeholders2_9E)
_ZN34_INTERNAL_2081e6cf_4_k_cu_3bbff78c6thrust24THRUST_300001_SM_1000_NS12placeholders2_9E:
	.zero		1
	.type		_ZN34_INTERNAL_2081e6cf_4_k_cu_3bbff78c4cuda3std3__419piecewise_constructE,@object
	.size		_ZN34_INTERNAL_2081e6cf_4_k_cu_3bbff78c4cuda3std3__419piecewise_constructE,(_ZN34_INTERNAL_2081e6cf_4_k_cu_3bbff78c4cuda3std6ranges3__45__cpo5cdataE - _ZN34_INTERNAL_2081e6cf_4_k_cu_3bbff78c4cuda3std3__419piecewise_constructE)
_ZN34_INTERNAL_2081e6cf_4_k_cu_3bbff78c4cuda3std3__419piecewise_constructE:
	.zero		1
	.type		_ZN34_INTERNAL_2081e6cf_4_k_cu_3bbff78c4cuda3std6ranges3__45__cpo5cdataE,@object
	.size		_ZN34_INTERNAL_2081e6cf_4_k_cu_3bbff78c4cuda3std6ranges3__45__cpo5cdataE,(_ZN34_INTERNAL_2081e6cf_4_k_cu_3bbff78c6thrust24THRUST_300001_SM_1000_NS12placeholders2_1E - _ZN34_INTERNAL_2081e6cf_4_k_cu_3bbff78c4cuda3std6ranges3__45__cpo5cdataE)
_ZN34_INTERNAL_2081e6cf_4_k_cu_3bbff78c4cuda3std6ranges3__45__cpo5cdataE:
	.zero		1
	.type		_ZN34_INTERNAL_2081e6cf_4_k_cu_3bbff78c6thrust24THRUST_300001_SM_1000_NS12placeholders2_1E,@object
	.size		_ZN34_INTERNAL_2081e6cf_4_k_cu_3bbff78c6thrust24THRUST_300001_SM_1000_NS12placeholders2_1E,(_ZN34_INTERNAL_2081e6cf_4_k_cu_3bbff78c4cuda3std3__45__cpo3endE - _ZN34_INTERNAL_2081e6cf_4_k_cu_3bbff78c6thrust24THRUST_300001_SM_1000_NS12placeholders2_1E)
_ZN34_INTERNAL_2081e6cf_4_k_cu_3bbff78c6thrust24THRUST_300001_SM_1000_NS12placeholders2_1E:
	.zero		1
	.type		_ZN34_INTERNAL_2081e6cf_4_k_cu_3bbff78c4cuda3std3__45__cpo3endE,@object
	.size		_ZN34_INTERNAL_2081e6cf_4_k_cu_3bbff78c4cuda3std3__45__cpo3endE,(_ZN34_INTERNAL_2081e6cf_4_k_cu_3bbff78c4cuda3std6ranges3__45__cpo3endE - _ZN34_INTERNAL_2081e6cf_4_k_cu_3bbff78c4cuda3std3__45__cpo3endE)
_ZN34_INTERNAL_2081e6cf_4_k_cu_3bbff78c4cuda3std3__45__cpo3endE:
	.zero		1
	.type		_ZN34_INTERNAL_2081e6cf_4_k_cu_3bbff78c4cuda3std6ranges3__45__cpo3endE,@object
	.size		_ZN34_INTERNAL_2081e6cf_4_k_cu_3bbff78c4cuda3std6ranges3__45__cpo3endE,(_ZN34_INTERNAL_2081e6cf_4_k_cu_3bbff78c6thrust24THRUST_300001_SM_1000_NS12placeholders2_5E - _ZN34_INTERNAL_2081e6cf_4_k_cu_3bbff78c4cuda3std6ranges3__45__cpo3endE)
_ZN34_INTERNAL_2081e6cf_4_k_cu_3bbff78c4cuda3std6ranges3__45__cpo3endE:
	.zero		1
	.type		_ZN34_INTERNAL_2081e6cf_4_k_cu_3bbff78c6thrust24THRUST_300001_SM_1000_NS12placeholders2_5E,@object
	.size		_ZN34_INTERNAL_2081e6cf_4_k_cu_3bbff78c6thrust24THRUST_300001_SM_1000_NS12placeholders2_5E,(_ZN34_INTERNAL_2081e6cf_4_k_cu_3bbff78c4cuda3std3__45__cpo4rendE - _ZN34_INTERNAL_2081e6cf_4_k_cu_3bbff78c6thrust24THRUST_300001_SM_1000_NS12placeholders2_5E)
_ZN34_INTERNAL_2081e6cf_4_k_cu_3bbff78c6thrust24THRUST_300001_SM_1000_NS12placeholders2_5E:
	.zero		1
	.type		_ZN34_INTERNAL_2081e6cf_4_k_cu_3bbff78c4cuda3std3__45__cpo4rendE,@object
	.size		_ZN34_INTERNAL_2081e6cf_4_k_cu_3bbff78c4cuda3std3__45__cpo4rendE,(_ZN34_INTERNAL_2081e6cf_4_k_cu_3bbff78c4cuda3std6ranges3__45__cpo9iter_swapE - _ZN34_INTERNAL_2081e6cf_4_k_cu_3bbff78c4cuda3std3__45__cpo4rendE)
_ZN34_INTERNAL_2081e6cf_4_k_cu_3bbff78c4cuda3std3__45__cpo4rendE:
	.zero		1
	.type		_ZN34_INTERNAL_2081e6cf_4_k_cu_3bbff78c4cuda3std6ranges3__45__cpo9iter_swapE,@object
	.size		_ZN34_INTERNAL_2081e6cf_4_k_cu_3bbff78c4cuda3std6ranges3__45__cpo9iter_swapE,(_ZN34_INTERNAL_2081e6cf_4_k_cu_3bbff78c4cuda3std3__48unexpectE - _ZN34_INTERNAL_2081e6cf_4_k_cu_3bbff78c4cuda3std6ranges3__45__cpo9iter_swapE)
_ZN34_INTERNAL_2081e6cf_4_k_cu_3bbff78c4cuda3std6ranges3__45__cpo9iter_swapE:
	.zero		1
	.type		_ZN34_INTERNAL_2081e6cf_4_k_cu_3bbff78c4cuda3std3__48unexpectE,@object
	.size		_ZN34_INTERNAL_2081e6cf_4_k_cu_3bbff78c4cuda3std3__48unexpectE,(_ZN34_INTERNAL_2081e6cf_4_k_cu_3bbff78c6thrust24THRUST_300001_SM_1000_NS8cuda_cub3parE - _ZN34_INTERNAL_2081e6cf_4_k_cu_3bbff78c4cuda3std3__48unexpectE)
_ZN34_INTERNAL_2081e6cf_4_k_cu_3bbff78c4cuda3std3__48unexpectE:
	.zero		1
	.type		_ZN34_INTERNAL_2081e6cf_4_k_cu_3bbff78c6thrust24THRUST_300001_SM_1000_NS8cuda_cub3parE,@object
	.size		_ZN34_INTERNAL_2081e6cf_4_k_cu_3bbff78c6thrust24THRUST_300001_SM_1000_NS8cuda_cub3parE,(.L_29 - _ZN34_INTERNAL_2081e6cf_4_k_cu_3bbff78c6thrust24THRUST_300001_SM_1000_NS8cuda_cub3parE)
_ZN34_INTERNAL_2081e6cf_4_k_cu_3bbff78c6thrust24THRUST_300001_SM_1000_NS8cuda_cub3parE:
	.zero		1
.L_29:


//--------------------- .nv.shared._ZN3cub18CUB_300001_SM_10006detail10radix_sort33DeviceRadixSortExclusiveSumKernelINS1_5radix10policy_hubIiiyE10Policy1000EyEEvPT0_ --------------------------
	.section	.nv.shared._ZN3cub18CUB_300001_SM_10006detail10radix_sort33DeviceRadixSortExclusiveSumKernelINS1_5radix10policy_hubIiiyE10Policy1000EyEEvPT0_,"aw",@nobits
	.sectionflags	@""
	.align	16
.nv.shared._ZN3cub18CUB_300001_SM_10006detail10radix_sort33DeviceRadixSortExclusiveSumKernelINS1_5radix10policy_hubIiiyE10Policy1000EyEEvPT0_:
	.zero		3360


//--------------------- .nv.shared._ZN3cub18CUB_300001_SM_10006detail10radix_sort30DeviceRadixSortHistogramKernelINS1_5radix10policy_hubIiiyE10Policy1000ELNS0_9SortOrderE0EiyNS1_21identity_decomposer_tEEEvPT2_PKT1_SA_iiT3_ --------------------------
	.section	.nv.shared._ZN3cub18CUB_300001_SM_10006detail10radix_sort30DeviceRadixSortHistogramKernelINS1_5radix10policy_hubIiiyE10Policy1000ELNS0_9SortOrderE0EiyNS1_21identity_decomposer_tEEEvPT2_PKT1_SA_iiT3_,"aw",@nobits
	.sectionflags	@""
	.align	4
.nv.shared._ZN3cub18CUB_300001_SM_10006detail10radix_sort30DeviceRadixSortHistogramKernelINS1_5radix10policy_hubIiiyE10Policy1000ELNS0_9SortOrderE0EiyNS1_21identity_decomposer_tEEEvPT2_PKT1_SA_iiT3_:
	.zero		5120


//--------------------- .nv.shared._ZN3cub18CUB_300001_SM_10006detail10radix_sort31DeviceRadixSortSingleTileKernelINS1_5radix10policy_hubIiiyE10Policy1000ELNS0_9SortOrderE0EiiyNS1_21identity_decomposer_tEEEvPKT1_PSA_PKT2_PSE_T3_iiT4_ --------------------------
	.section	.nv.shared._ZN3cub18CUB_300001_SM_10006detail10radix_sort31DeviceRadixSortSingleTileKernelINS1_5radix10policy_hubIiiyE10Policy1000ELNS0_9SortOrderE0EiiyNS1_21identity_decomposer_tEEEvPKT1_PSA_PKT2_PSE_T3_iiT4_,"aw",@nobits
	.sectionflags	@""
	.align	16
.nv.shared._ZN3cub18CUB_300001_SM_10006detail10radix_sort31DeviceRadixSortSingleTileKernelINS1_5radix10policy_hubIiiyE10Policy1000ELNS0_9SortOrderE0EiiyNS1_21identity_decomposer_tEEEvPKT1_PSA_PKT2_PSE_T3_iiT4_:
	.zero		34880


//--------------------- .nv.constant0._ZN3cub18CUB_300001_SM_10006detail10radix_sort29DeviceRadixSortOnesweepKernelINS1_5radix10policy_hubIiiyE10Policy1000ELNS0_9SortOrderE0EiiyiiNS1_21identity_decomposer_tEEEvPT5_SB_PT3_PKSC_PT1_PKSG_PT2_PKSK_T4_iiT6_ --------------------------
	.section	.nv.constant0._ZN3cub18CUB_300001_SM_10006detail10radix_sort29DeviceRadixSortOnesweepKernelINS1_5radix10policy_hubIiiyE10Policy1000ELNS0_9SortOrderE0EiiyiiNS1_21identity_decomposer_tEEEvPT5_SB_PT3_PKSC_PT1_PKSG_PT2_PKSK_T4_iiT6_,"a",@progbits
	.sectionflags	@""
	.align	4
.nv.constant0._ZN3cub18CUB_300001_SM_10006detail10radix_sort29DeviceRadixSortOnesweepKernelINS1_5radix10policy_hubIiiyE10Policy1000ELNS0_9SortOrderE0EiiyiiNS1_21identity_decomposer_tEEEvPT5_SB_PT3_PKSC_PT1_PKSG_PT2_PKSK_T4_iiT6_:
	.zero		973


//--------------------- .nv.constant0._ZN3cub18CUB_300001_SM_10006detail10radix_sort33DeviceRadixSortExclusiveSumKernelINS1_5radix10policy_hubIiiyE10Policy1000EyEEvPT0_ --------------------------
	.section	.nv.constant0._ZN3cub18CUB_300001_SM_10006detail10radix_sort33DeviceRadixSortExclusiveSumKernelINS1_5radix10policy_hubIiiyE10Policy1000EyEEvPT0_,"a",@progbits
	.sectionflags	@""
	.align	4
.nv.constant0._ZN3cub18CUB_300001_SM_10006detail10radix_sort33DeviceRadixSortExclusiveSumKernelINS1_5radix10policy_hubIiiyE10Policy1000EyEEvPT0_:
	.zero		904


//--------------------- .nv.constant0._ZN3cub18CUB_300001_SM_10006detail10radix_sort30DeviceRadixSortHistogramKernelINS1_5radix10policy_hubIiiyE10Policy1000ELNS0_9SortOrderE0EiyNS1_21identity_decomposer_tEEEvPT2_PKT1_SA_iiT3_ --------------------------
	.section	.nv.constant0._ZN3cub18CUB_300001_SM_10006detail10radix_sort30DeviceRadixSortHistogramKernelINS1_5radix10policy_hubIiiyE10Policy1000ELNS0_9SortOrderE0EiyNS1_21identity_decomposer_tEEEvPT2_PKT1_SA_iiT3_,"a",@progbits
	.sectionflags	@""
	.align	4
.nv.constant0._ZN3cub18CUB_300001_SM_10006detail10radix_sort30DeviceRadixSortHistogramKernelINS1_5radix10policy_hubIiiyE10Policy1000ELNS0_9SortOrderE0EiyNS1_21identity_decomposer_tEEEvPT2_PKT1_SA_iiT3_:
	.zero		929


//--------------------- .nv.constant0._ZN3cub18CUB_300001_SM_10006detail10radix_sort31DeviceRadixSortSingleTileKernelINS1_5radix10policy_hubIiiyE10Policy1000ELNS0_9SortOrderE0EiiyNS1_21identity_decomposer_tEEEvPKT1_PSA_PKT2_PSE_T3_iiT4_ --------------------------
	.section	.nv.constant0._ZN3cub18CUB_300001_SM_10006detail10radix_sort31DeviceRadixSortSingleTileKernelINS1_5radix10policy_hubIiiyE10Policy1000ELNS0_9SortOrderE0EiiyNS1_21identity_decomposer_tEEEvPKT1_PSA_PKT2_PSE_T3_iiT4_,"a",@progbits
	.sectionflags	@""
	.align	4
.nv.constant0._ZN3cub18CUB_300001_SM_10006detail10radix_sort31DeviceRadixSortSingleTileKernelINS1_5radix10policy_hubIiiyE10Policy1000ELNS0_9SortOrderE0EiiyNS1_21identity_decomposer_tEEEvPKT1_PSA_PKT2_PSE_T3_iiT4_:
	.zero		945


//--------------------- .nv.constant0._ZN3cub18CUB_300001_SM_10006detail8for_each13static_kernelINS2_12policy_hub_t12policy_500_tEmN6thrust24THRUST_300001_SM_1000_NS8cuda_cub20__uninitialized_fill7functorINS7_10device_ptrIiEEiEEEEvT0_T1_ --------------------------
	.section	.nv.constant0._ZN3cub18CUB_300001_SM_10006detail8for_each13static_kernelINS2_12policy_hub_t12policy_500_tEmN6thrust24THRUST_300001_SM_1000_NS8cuda_cub20__uninitialized_fill7functorINS7_10device_ptrIiEEiEEEEvT0_T1_,"a",@progbits
	.sectionflags	@""
	.align	4
.nv.constant0._ZN3cub18CUB_300001_SM_10006detail8for_each13static_kernelINS2_12policy_hub_t12policy_500_tEmN6thrust24THRUST_300001_SM_1000_NS8cuda_cub20__uninitialized_fill7functorINS7_10device_ptrIiEEiEEEEvT0_T1_:
	.zero		920


//--------------------- .nv.constant0._ZN3cub18CUB_300001_SM_10006detail11EmptyKernelIvEEvv --------------------------
	.section	.nv.constant0._ZN3cub18CUB_300001_SM_10006detail11EmptyKernelIvEEvv,"a",@progbits
	.sectionflags	@""
	.align	4
.nv.constant0._ZN3cub18CUB_300001_SM_10006detail11EmptyKernelIvEEvv:
	.zero		896


//--------------------- .nv.constant0._Z20sort_using_cascadingRKi --------------------------
	.section	.nv.constant0._Z20sort_using_cascadingRKi,"a",@progbits
	.sectionflags	@""
	.align	4
.nv.constant0._Z20sort_using_cascadingRKi:
	.zero		904


//--------------------- SYMBOLS --------------------------

	.type		.nv.reservedSmem.offset0,@object
	.size		.nv.reservedSmem.offset0,0x4
	.type		.nv.reservedSmem.cap,@object
	.size		.nv.reservedSmem.cap,0x4
